	.target	sm_80

	.elftype	@"ET_EXEC"


//--------------------- .note.nv.tkinfo           --------------------------
	.section	.note.nv.tkinfo,"",@"SHT_NOTE"
	.sectionflags	@"SHF_NOTE_NV_TKINFO"
	.tkinfo
        /*0018*/ 	.word	0x00000002
        /*0030*/ 	.string	""
        /*0030*/ 	.string	"ptxas"
        /*0030*/ 	.string	"Cuda compilation tools, release 13.0, V13.0.88"
        /*0030*/ 	.string	"Build cuda_13.0.r13.0/compiler.36424714_0"
        /*0030*/ 	.string	"-arch sm_80 -m 64 "



//--------------------- .note.nv.cuinfo           --------------------------
	.section	.note.nv.cuinfo,"",@"SHT_NOTE"
	.sectionflags	@"SHF_NOTE_NV_CUINFO"
        /*0018*/ 	.short	0x0002
        /*001a*/ 	.short	0x0050
        /*001c*/ 	.short	0x0082
	.zero		2


//--------------------- .nv.info                  --------------------------
	.section	.nv.info,"",@"SHT_CUDA_INFO"
	.align	4


	//----- nvinfo : EIATTR_REGCOUNT
	.align		4
        /*0000*/ 	.byte	0x04, 0x2f
        /*0002*/ 	.short	(.L_12 - .L_11)
	.align		4
.L_11:
        /*0004*/ 	.word	index@(_ZN5flash25flash_bwd_dot_do_o_kernelILb1E23Flash_bwd_kernel_traitsILi192ELi64ELi64ELi8ELi4ELi2ELi2ELb0ELb0EN7cutlass10bfloat16_tE19Flash_kernel_traitsILi192ELi64ELi64ELi8ES3_EEEEvNS_16Flash_bwd_paramsE)
        /*0008*/ 	.word	0x00000041


	//----- nvinfo : EIATTR_FRAME_SIZE
	.align		4
.L_12:
        /*000c*/ 	.byte	0x04, 0x11
        /*000e*/ 	.short	(.L_14 - .L_13)
	.align		4
.L_13:
        /*0010*/ 	.word	index@(_ZN5flash25flash_bwd_dot_do_o_kernelILb1E23Flash_bwd_kernel_traitsILi192ELi64ELi64ELi8ELi4ELi2ELi2ELb0ELb0EN7cutlass10bfloat16_tE19Flash_kernel_traitsILi192ELi64ELi64ELi8ES3_EEEEvNS_16Flash_bwd_paramsE)
        /*0014*/ 	.word	0x00000000


	//----- nvinfo : EIATTR_REGCOUNT
	.align		4
.L_14:
        /*0018*/ 	.byte	0x04, 0x2f
        /*001a*/ 	.short	(.L_16 - .L_15)
	.align		4
.L_15:
        /*001c*/ 	.word	index@(_ZN5flash25flash_bwd_dot_do_o_kernelILb0E23Flash_bwd_kernel_traitsILi192ELi64ELi64ELi8ELi4ELi2ELi2ELb0ELb0EN7cutlass10bfloat16_tE19Flash_kernel_traitsILi192ELi64ELi64ELi8ES3_EEEEvNS_16Flash_bwd_paramsE)
        /*0020*/ 	.word	0x0000003e


	//----- nvinfo : EIATTR_FRAME_SIZE
	.align		4
.L_16:
        /*0024*/ 	.byte	0x04, 0x11
        /*0026*/ 	.short	(.L_18 - .L_17)
	.align		4
.L_17:
        /*0028*/ 	.word	index@(_ZN5flash25flash_bwd_dot_do_o_kernelILb0E23Flash_bwd_kernel_traitsILi192ELi64ELi64ELi8ELi4ELi2ELi2ELb0ELb0EN7cutlass10bfloat16_tE19Flash_kernel_traitsILi192ELi64ELi64ELi8ES3_EEEEvNS_16Flash_bwd_paramsE)
        /*002c*/ 	.word	0x00000000


	//----- nvinfo : EIATTR_REGCOUNT
	.align		4
.L_18:
        /*0030*/ 	.byte	0x04, 0x2f
        /*0032*/ 	.short	(.L_20 - .L_19)
	.align		4
.L_19:
        /*0034*/ 	.word	index@(_ZN5flash44flash_bwd_dq_dk_dv_loop_seqk_parallel_kernelI23Flash_bwd_kernel_traitsILi192ELi64ELi64ELi8ELi4ELi2ELi2ELb0ELb0EN7cutlass10bfloat16_tE19Flash_kernel_traitsILi192ELi64ELi64ELi8ES3_EELb0ELb0ELb1ELb1ELb0ELb0ELb1EEEvNS_16Flash_bwd_paramsE)
        /*0038*/ 	.word	0x000000ff


	//----- nvinfo : EIATTR_FRAME_SIZE
	.align		4
.L_20:
        /*003c*/ 	.byte	0x04, 0x11
        /*003e*/ 	.short	(.L_22 - .L_21)
	.align		4
.L_21:
        /*0040*/ 	.word	index@(_ZN5flash44flash_bwd_dq_dk_dv_loop_seqk_parallel_kernelI23Flash_bwd_kernel_traitsILi192ELi64ELi64ELi8ELi4ELi2ELi2ELb0ELb0EN7cutlass10bfloat16_tE19Flash_kernel_traitsILi192ELi64ELi64ELi8ES3_EELb0ELb0ELb1ELb1ELb0ELb0ELb1EEEvNS_16Flash_bwd_paramsE)
        /*0044*/ 	.word	0x00000000


	//----- nvinfo : EIATTR_REGCOUNT
	.align		4
.L_22:
        /*0048*/ 	.byte	0x04, 0x2f
        /*004a*/ 	.short	(.L_24 - .L_23)
	.align		4
.L_23:
        /*004c*/ 	.word	index@(_ZN5flash44flash_bwd_dq_dk_dv_loop_seqk_parallel_kernelI23Flash_bwd_kernel_traitsILi192ELi64ELi64ELi8ELi4ELi2ELi2ELb0ELb0EN7cutlass10bfloat16_tE19Flash_kernel_traitsILi192ELi64ELi64ELi8ES3_EELb1ELb0ELb1ELb1ELb0ELb0ELb0EEEvNS_16Flash_bwd_paramsE)
        /*0050*/ 	.word	0x000000ff


	//----- nvinfo : EIATTR_FRAME_SIZE
	.align		4
.L_24:
        /*0054*/ 	.byte	0x04, 0x11
        /*0056*/ 	.short	(.L_26 - .L_25)
	.align		4
.L_25:
        /*0058*/ 	.word	index@(_ZN5flash44flash_bwd_dq_dk_dv_loop_seqk_parallel_kernelI23Flash_bwd_kernel_traitsILi192ELi64ELi64ELi8ELi4ELi2ELi2ELb0ELb0EN7cutlass10bfloat16_tE19Flash_kernel_traitsILi192ELi64ELi64ELi8ES3_EELb1ELb0ELb1ELb1ELb0ELb0ELb0EEEvNS_16Flash_bwd_paramsE)
        /*005c*/ 	.word	0x00000010


	//----- nvinfo : EIATTR_REGCOUNT
	.align		4
.L_26:
        /*0060*/ 	.byte	0x04, 0x2f
        /*0062*/ 	.short	(.L_28 - .L_27)
	.align		4
.L_27:
        /*0064*/ 	.word	index@(_ZN5flash44flash_bwd_dq_dk_dv_loop_seqk_parallel_kernelI23Flash_bwd_kernel_traitsILi192ELi64ELi64ELi8ELi4ELi2ELi2ELb0ELb0EN7cutlass10bfloat16_tE19Flash_kernel_traitsILi192ELi64ELi64ELi8ES3_EELb0ELb0ELb1ELb0ELb0ELb1ELb1EEEvNS_16Flash_bwd_paramsE)
        /*0068*/ 	.word	0x000000fd


	//----- nvinfo : EIATTR_FRAME_SIZE
	.align		4
.L_28:
        /*006c*/ 	.byte	0x04, 0x11
        /*006e*/ 	.short	(.L_30 - .L_29)
	.align		4
.L_29:
        /*0070*/ 	.word	index@(_ZN5flash44flash_bwd_dq_dk_dv_loop_seqk_parallel_kernelI23Flash_bwd_kernel_traitsILi192ELi64ELi64ELi8ELi4ELi2ELi2ELb0ELb0EN7cutlass10bfloat16_tE19Flash_kernel_traitsILi192ELi64ELi64ELi8ES3_EELb0ELb0ELb1ELb0ELb0ELb1ELb1EEEvNS_16Flash_bwd_paramsE)
        /*0074*/ 	.word	0x00000000


	//----- nvinfo : EIATTR_REGCOUNT
	.align		4
.L_30:
        /*0078*/ 	.byte	0x04, 0x2f
        /*007a*/ 	.short	(.L_32 - .L_31)
	.align		4
.L_31:
        /*007c*/ 	.word	index@(_ZN5flash44flash_bwd_dq_dk_dv_loop_seqk_parallel_kernelI23Flash_bwd_kernel_traitsILi192ELi64ELi64ELi8ELi4ELi2ELi2ELb0ELb0EN7cutlass10bfloat16_tE19Flash_kernel_traitsILi192ELi64ELi64ELi8ES3_EELb1ELb0ELb1ELb0ELb0ELb1ELb0EEEvNS_16Flash_bwd_paramsE)
        /*0080*/ 	.word	0x000000fe


	//----- nvinfo : EIATTR_FRAME_SIZE
	.align		4
.L_32:
        /*0084*/ 	.byte	0x04, 0x11
        /*0086*/ 	.short	(.L_34 - .L_33)
	.align		4
.L_33:
        /*0088*/ 	.word	index@(_ZN5flash44flash_bwd_dq_dk_dv_loop_seqk_parallel_kernelI23Flash_bwd_kernel_traitsILi192ELi64ELi64ELi8ELi4ELi2ELi2ELb0ELb0EN7cutlass10bfloat16_tE19Flash_kernel_traitsILi192ELi64ELi64ELi8ES3_EELb1ELb0ELb1ELb0ELb0ELb1ELb0EEEvNS_16Flash_bwd_paramsE)
        /*008c*/ 	.word	0x00000000


	//----- nvinfo : EIATTR_REGCOUNT
	.align		4
.L_34:
        /*0090*/ 	.byte	0x04, 0x2f
        /*0092*/ 	.short	(.L_36 - .L_35)
	.align		4
.L_35:
        /*0094*/ 	.word	index@(_ZN5flash44flash_bwd_dq_dk_dv_loop_seqk_parallel_kernelI23Flash_bwd_kernel_traitsILi192ELi64ELi64ELi8ELi4ELi2ELi2ELb0ELb0EN7cutlass10bfloat16_tE19Flash_kernel_traitsILi192ELi64ELi64ELi8ES3_EELb0ELb0ELb0ELb1ELb0ELb0ELb1EEEvNS_16Flash_bwd_paramsE)
        /*0098*/ 	.word	0x000000ff


	//----- nvinfo : EIATTR_FRAME_SIZE
	.align		4
.L_36:
        /*009c*/ 	.byte	0x04, 0x11
        /*009e*/ 	.short	(.L_38 - .L_37)
	.align		4
.L_37:
        /*00a0*/ 	.word	index@(_ZN5flash44flash_bwd_dq_dk_dv_loop_seqk_parallel_kernelI23Flash_bwd_kernel_traitsILi192ELi64ELi64ELi8ELi4ELi2ELi2ELb0ELb0EN7cutlass10bfloat16_tE19Flash_kernel_traitsILi192ELi64ELi64ELi8ES3_EELb0ELb0ELb0ELb1ELb0ELb0ELb1EEEvNS_16Flash_bwd_paramsE)
        /*00a4*/ 	.word	0x00000010


	//----- nvinfo : EIATTR_REGCOUNT
	.align		4
.L_38:
        /*00a8*/ 	.byte	0x04, 0x2f
        /*00aa*/ 	.short	(.L_40 - .L_39)
	.align		4
.L_39:
        /*00ac*/ 	.word	index@(_ZN5flash44flash_bwd_dq_dk_dv_loop_seqk_parallel_kernelI23Flash_bwd_kernel_traitsILi192ELi64ELi64ELi8ELi4ELi2ELi2ELb0ELb0EN7cutlass10bfloat16_tE19Flash_kernel_traitsILi192ELi64ELi64ELi8ES3_EELb1ELb0ELb0ELb1ELb0ELb0ELb0EEEvNS_16Flash_bwd_paramsE)
        /*00b0*/ 	.word	0x000000ff


	//----- nvinfo : EIATTR_FRAME_SIZE
	.align		4
.L_40:
        /*00b4*/ 	.byte	0x04, 0x11
        /*00b6*/ 	.short	(.L_42 - .L_41)
	.align		4
.L_41:
        /*00b8*/ 	.word	index@(_ZN5flash44flash_bwd_dq_dk_dv_loop_seqk_parallel_kernelI23Flash_bwd_kernel_traitsILi192ELi64ELi64ELi8ELi4ELi2ELi2ELb0ELb0EN7cutlass10bfloat16_tE19Flash_kernel_traitsILi192ELi64ELi64ELi8ES3_EELb1ELb0ELb0ELb1ELb0ELb0ELb0EEEvNS_16Flash_bwd_paramsE)
        /*00bc*/ 	.word	0x00000030


	//----- nvinfo : EIATTR_REGCOUNT
	.align		4
.L_42:
        /*00c0*/ 	.byte	0x04, 0x2f
        /*00c2*/ 	.short	(.L_44 - .L_43)
	.align		4
.L_43:
        /*00c4*/ 	.word	index@(_ZN5flash44flash_bwd_dq_dk_dv_loop_seqk_parallel_kernelI23Flash_bwd_kernel_traitsILi192ELi64ELi64ELi8ELi4ELi2ELi2ELb0ELb0EN7cutlass10bfloat16_tE19Flash_kernel_traitsILi192ELi64ELi64ELi8ES3_EELb0ELb0ELb0ELb0ELb0ELb1ELb1EEEvNS_16Flash_bwd_paramsE)
        /*00c8*/ 	.word	0x000000ff


	//----- nvinfo : EIATTR_FRAME_SIZE
	.align		4
.L_44:
        /*00cc*/ 	.byte	0x04, 0x11
        /*00ce*/ 	.short	(.L_46 - .L_45)
	.align		4
.L_45:
        /*00d0*/ 	.word	index@(_ZN5flash44flash_bwd_dq_dk_dv_loop_seqk_parallel_kernelI23Flash_bwd_kernel_traitsILi192ELi64ELi64ELi8ELi4ELi2ELi2ELb0ELb0EN7cutlass10bfloat16_tE19Flash_kernel_traitsILi192ELi64ELi64ELi8ES3_EELb0ELb0ELb0ELb0ELb0ELb1ELb1EEEvNS_16Flash_bwd_paramsE)
        /*00d4*/ 	.word	0x00000018


	//----- nvinfo : EIATTR_REGCOUNT
	.align		4
.L_46:
        /*00d8*/ 	.byte	0x04, 0x2f
        /*00da*/ 	.short	(.L_48 - .L_47)
	.align		4
.L_47:
        /*00dc*/ 	.word	index@(_ZN5flash44flash_bwd_dq_dk_dv_loop_seqk_parallel_kernelI23Flash_bwd_kernel_traitsILi192ELi64ELi64ELi8ELi4ELi2ELi2ELb0ELb0EN7cutlass10bfloat16_tE19Flash_kernel_traitsILi192ELi64ELi64ELi8ES3_EELb1ELb0ELb0ELb0ELb0ELb1ELb0EEEvNS_16Flash_bwd_paramsE)
        /*00e0*/ 	.word	0x000000ff


	//----- nvinfo : EIATTR_FRAME_SIZE
	.align		4
.L_48:
        /*00e4*/ 	.byte	0x04, 0x11
        /*00e6*/ 	.short	(.L_50 - .L_49)
	.align		4
.L_49:
        /*00e8*/ 	.word	index@(_ZN5flash44flash_bwd_dq_dk_dv_loop_seqk_parallel_kernelI23Flash_bwd_kernel_traitsILi192ELi64ELi64ELi8ELi4ELi2ELi2ELb0ELb0EN7cutlass10bfloat16_tE19Flash_kernel_traitsILi192ELi64ELi64ELi8ES3_EELb1ELb0ELb0ELb0ELb0ELb1ELb0EEEvNS_16Flash_bwd_paramsE)
        /*00ec*/ 	.word	0x00000018


	//----- nvinfo : EIATTR_REGCOUNT
	.align		4
.L_50:
        /*00f0*/ 	.byte	0x04, 0x2f
        /*00f2*/ 	.short	(.L_52 - .L_51)
	.align		4
.L_51:
        /*00f4*/ 	.word	index@(_ZN5flash44flash_bwd_dq_dk_dv_loop_seqk_parallel_kernelI23Flash_bwd_kernel_traitsILi192ELi64ELi64ELi8ELi4ELi2ELi2ELb0ELb0EN7cutlass10bfloat16_tE19Flash_kernel_traitsILi192ELi64ELi64ELi8ES3_EELb0ELb0ELb1ELb0ELb0ELb0ELb1EEEvNS_16Flash_bwd_paramsE)
        /*00f8*/ 	.word	0x000000fe


	//----- nvinfo : EIATTR_FRAME_SIZE
	.align		4
.L_52:
        /*00fc*/ 	.byte	0x04, 0x11
        /*00fe*/ 	.short	(.L_54 - .L_53)
	.align		4
.L_53:
        /*0100*/ 	.word	index@(_ZN5flash44flash_bwd_dq_dk_dv_loop_seqk_parallel_kernelI23Flash_bwd_kernel_traitsILi192ELi64ELi64ELi8ELi4ELi2ELi2ELb0ELb0EN7cutlass10bfloat16_tE19Flash_kernel_traitsILi192ELi64ELi64ELi8ES3_EELb0ELb0ELb1ELb0ELb0ELb0ELb1EEEvNS_16Flash_bwd_paramsE)
        /*0104*/ 	.word	0x00000000


	//----- nvinfo : EIATTR_REGCOUNT
	.align		4
.L_54:
        /*0108*/ 	.byte	0x04, 0x2f
        /*010a*/ 	.short	(.L_56 - .L_55)
	.align		4
.L_55:
        /*010c*/ 	.word	index@(_ZN5flash44flash_bwd_dq_dk_dv_loop_seqk_parallel_kernelI23Flash_bwd_kernel_traitsILi192ELi64ELi64ELi8ELi4ELi2ELi2ELb0ELb0EN7cutlass10bfloat16_tE19Flash_kernel_traitsILi192ELi64ELi64ELi8ES3_EELb1ELb0ELb1ELb0ELb0ELb0ELb0EEEvNS_16Flash_bwd_paramsE)
        /*0110*/ 	.word	0x000000ff


	//----- nvinfo : EIATTR_FRAME_SIZE
	.align		4
.L_56:
        /*0114*/ 	.byte	0x04, 0x11
        /*0116*/ 	.short	(.L_58 - .L_57)
	.align		4
.L_57:
        /*0118*/ 	.word	index@(_ZN5flash44flash_bwd_dq_dk_dv_loop_seqk_parallel_kernelI23Flash_bwd_kernel_traitsILi192ELi64ELi64ELi8ELi4ELi2ELi2ELb0ELb0EN7cutlass10bfloat16_tE19Flash_kernel_traitsILi192ELi64ELi64ELi8ES3_EELb1ELb0ELb1ELb0ELb0ELb0ELb0EEEvNS_16Flash_bwd_paramsE)
        /*011c*/ 	.word	0x00000000


	//----- nvinfo : EIATTR_REGCOUNT
	.align		4
.L_58:
        /*0120*/ 	.byte	0x04, 0x2f
        /*0122*/ 	.short	(.L_60 - .L_59)
	.align		4
.L_59:
        /*0124*/ 	.word	index@(_ZN5flash44flash_bwd_dq_dk_dv_loop_seqk_parallel_kernelI23Flash_bwd_kernel_traitsILi192ELi64ELi64ELi8ELi4ELi2ELi2ELb0ELb0EN7cutlass10bfloat16_tE19Flash_kernel_traitsILi192ELi64ELi64ELi8ES3_EELb0ELb0ELb0ELb0ELb0ELb0ELb1EEEvNS_16Flash_bwd_paramsE)
        /*0128*/ 	.word	0x000000ff


	//----- nvinfo : EIATTR_FRAME_SIZE
	.align		4
.L_60:
        /*012c*/ 	.byte	0x04, 0x11
        /*012e*/ 	.short	(.L_62 - .L_61)
	.align		4
.L_61:
        /*0130*/ 	.word	index@(_ZN5flash44flash_bwd_dq_dk_dv_loop_seqk_parallel_kernelI23Flash_bwd_kernel_traitsILi192ELi64ELi64ELi8ELi4ELi2ELi2ELb0ELb0EN7cutlass10bfloat16_tE19Flash_kernel_traitsILi192ELi64ELi64ELi8ES3_EELb0ELb0ELb0ELb0ELb0ELb0ELb1EEEvNS_16Flash_bwd_paramsE)
        /*0134*/ 	.word	0x00000018


	//----- nvinfo : EIATTR_REGCOUNT
	.align		4
.L_62:
        /*0138*/ 	.byte	0x04, 0x2f
        /*013a*/ 	.short	(.L_64 - .L_63)
	.align		4
.L_63:
        /*013c*/ 	.word	index@(_ZN5flash44flash_bwd_dq_dk_dv_loop_seqk_parallel_kernelI23Flash_bwd_kernel_traitsILi192ELi64ELi64ELi8ELi4ELi2ELi2ELb0ELb0EN7cutlass10bfloat16_tE19Flash_kernel_traitsILi192ELi64ELi64ELi8ES3_EELb1ELb0ELb0ELb0ELb0ELb0ELb0EEEvNS_16Flash_bwd_paramsE)
        /*0140*/ 	.word	0x000000ff


	//----- nvinfo : EIATTR_FRAME_SIZE
	.align		4
.L_64:
        /*0144*/ 	.byte	0x04, 0x11
        /*0146*/ 	.short	(.L_66 - .L_65)
	.align		4
.L_65:
        /*0148*/ 	.word	index@(_ZN5flash44flash_bwd_dq_dk_dv_loop_seqk_parallel_kernelI23Flash_bwd_kernel_traitsILi192ELi64ELi64ELi8ELi4ELi2ELi2ELb0ELb0EN7cutlass10bfloat16_tE19Flash_kernel_traitsILi192ELi64ELi64ELi8ES3_EELb1ELb0ELb0ELb0ELb0ELb0ELb0EEEvNS_16Flash_bwd_paramsE)
        /*014c*/ 	.word	0x00000010


	//----- nvinfo : EIATTR_REGCOUNT
	.align		4
.L_66:
        /*0150*/ 	.byte	0x04, 0x2f
        /*0152*/ 	.short	(.L_68 - .L_67)
	.align		4
.L_67:
        /*0154*/ 	.word	index@(_ZN5flash27flash_bwd_convert_dq_kernelI23Flash_bwd_kernel_traitsILi192ELi64ELi64ELi8ELi4ELi2ELi2ELb0ELb0EN7cutlass10bfloat16_tE19Flash_kernel_traitsILi192ELi64ELi64ELi8ES3_EEEEvNS_16Flash_bwd_paramsEi)
        /*0158*/ 	.word	0x00000060


	//----- nvinfo : EIATTR_FRAME_SIZE
	.align		4
.L_68:
        /*015c*/ 	.byte	0x04, 0x11
        /*015e*/ 	.short	(.L_70 - .L_69)
	.align		4
.L_69:
        /*0160*/ 	.word	index@(_ZN5flash27flash_bwd_convert_dq_kernelI23Flash_bwd_kernel_traitsILi192ELi64ELi64ELi8ELi4ELi2ELi2ELb0ELb0EN7cutlass10bfloat16_tE19Flash_kernel_traitsILi192ELi64ELi64ELi8ES3_EEEEvNS_16Flash_bwd_paramsEi)
        /*0164*/ 	.word	0x00000000


	//----- nvinfo : EIATTR_REGCOUNT
	.align		4
.L_70:
        /*0168*/ 	.byte	0x04, 0x2f
        /*016a*/ 	.short	(.L_72 - .L_71)
	.align		4
.L_71:
        /*016c*/ 	.word	index@(_ZN5flash25flash_bwd_dot_do_o_kernelILb1E23Flash_bwd_kernel_traitsILi192ELi64ELi64ELi8ELi4ELi2ELi2ELb1ELb1EN7cutlass10bfloat16_tE19Flash_kernel_traitsILi192ELi64ELi64ELi8ES3_EEEEvNS_16Flash_bwd_paramsE)
        /*0170*/ 	.word	0x00000041


	//----- nvinfo : EIATTR_FRAME_SIZE
	.align		4
.L_72:
        /*0174*/ 	.byte	0x04, 0x11
        /*0176*/ 	.short	(.L_74 - .L_73)
	.align		4
.L_73:
        /*0178*/ 	.word	index@(_ZN5flash25flash_bwd_dot_do_o_kernelILb1E23Flash_bwd_kernel_traitsILi192ELi64ELi64ELi8ELi4ELi2ELi2ELb1ELb1EN7cutlass10bfloat16_tE19Flash_kernel_traitsILi192ELi64ELi64ELi8ES3_EEEEvNS_16Flash_bwd_paramsE)
        /*017c*/ 	.word	0x00000000


	//----- nvinfo : EIATTR_REGCOUNT
	.align		4
.L_74:
        /*0180*/ 	.byte	0x04, 0x2f
        /*0182*/ 	.short	(.L_76 - .L_75)
	.align		4
.L_75:
        /*0184*/ 	.word	index@(_ZN5flash25flash_bwd_dot_do_o_kernelILb0E23Flash_bwd_kernel_traitsILi192ELi64ELi64ELi8ELi4ELi2ELi2ELb1ELb1EN7cutlass10bfloat16_tE19Flash_kernel_traitsILi192ELi64ELi64ELi8ES3_EEEEvNS_16Flash_bwd_paramsE)
        /*0188*/ 	.word	0x0000003e


	//----- nvinfo : EIATTR_FRAME_SIZE
	.align		4
.L_76:
        /*018c*/ 	.byte	0x04, 0x11
        /*018e*/ 	.short	(.L_78 - .L_77)
	.align		4
.L_77:
        /*0190*/ 	.word	index@(_ZN5flash25flash_bwd_dot_do_o_kernelILb0E23Flash_bwd_kernel_traitsILi192ELi64ELi64ELi8ELi4ELi2ELi2ELb1ELb1EN7cutlass10bfloat16_tE19Flash_kernel_traitsILi192ELi64ELi64ELi8ES3_EEEEvNS_16Flash_bwd_paramsE)
        /*0194*/ 	.word	0x00000000


	//----- nvinfo : EIATTR_REGCOUNT
	.align		4
.L_78:
        /*0198*/ 	.byte	0x04, 0x2f
        /*019a*/ 	.short	(.L_80 - .L_79)
	.align		4
.L_79:
        /*019c*/ 	.word	index@(_ZN5flash44flash_bwd_dq_dk_dv_loop_seqk_parallel_kernelI23Flash_bwd_kernel_traitsILi192ELi64ELi64ELi8ELi4ELi2ELi2ELb1ELb1EN7cutlass10bfloat16_tE19Flash_kernel_traitsILi192ELi64ELi64ELi8ES3_EELb0ELb0ELb1ELb1ELb0ELb0ELb1EEEvNS_16Flash_bwd_paramsE)
        /*01a0*/ 	.word	0x000000ff


	//----- nvinfo : EIATTR_FRAME_SIZE
	.align		4
.L_80:
        /*01a4*/ 	.byte	0x04, 0x11
        /*01a6*/ 	.short	(.L_82 - .L_81)
	.align		4
.L_81:
        /*01a8*/ 	.word	index@(_ZN5flash44flash_bwd_dq_dk_dv_loop_seqk_parallel_kernelI23Flash_bwd_kernel_traitsILi192ELi64ELi64ELi8ELi4ELi2ELi2ELb1ELb1EN7cutlass10bfloat16_tE19Flash_kernel_traitsILi192ELi64ELi64ELi8ES3_EELb0ELb0ELb1ELb1ELb0ELb0ELb1EEEvNS_16Flash_bwd_paramsE)
        /*01ac*/ 	.word	0x000000d8


	//----- nvinfo : EIATTR_REGCOUNT
	.align		4
.L_82:
        /*01b0*/ 	.byte	0x04, 0x2f
        /*01b2*/ 	.short	(.L_84 - .L_83)
	.align		4
.L_83:
        /*01b4*/ 	.word	index@(_ZN5flash44flash_bwd_dq_dk_dv_loop_seqk_parallel_kernelI23Flash_bwd_kernel_traitsILi192ELi64ELi64ELi8ELi4ELi2ELi2ELb1ELb1EN7cutlass10bfloat16_tE19Flash_kernel_traitsILi192ELi64ELi64ELi8ES3_EELb1ELb0ELb1ELb1ELb0ELb0ELb0EEEvNS_16Flash_bwd_paramsE)
        /*01b8*/ 	.word	0x000000ff


	//----- nvinfo : EIATTR_FRAME_SIZE
	.align		4
.L_84:
        /*01bc*/ 	.byte	0x04, 0x11
        /*01be*/ 	.short	(.L_86 - .L_85)
	.align		4
.L_85:
        /*01c0*/ 	.word	index@(_ZN5flash44flash_bwd_dq_dk_dv_loop_seqk_parallel_kernelI23Flash_bwd_kernel_traitsILi192ELi64ELi64ELi8ELi4ELi2ELi2ELb1ELb1EN7cutlass10bfloat16_tE19Flash_kernel_traitsILi192ELi64ELi64ELi8ES3_EELb1ELb0ELb1ELb1ELb0ELb0ELb0EEEvNS_16Flash_bwd_paramsE)
        /*01c4*/ 	.word	0x000000e0


	//----- nvinfo : EIATTR_REGCOUNT
	.align		4
.L_86:
        /*01c8*/ 	.byte	0x04, 0x2f
        /*01ca*/ 	.short	(.L_88 - .L_87)
	.align		4
.L_87:
        /*01cc*/ 	.word	index@(_ZN5flash44flash_bwd_dq_dk_dv_loop_seqk_parallel_kernelI23Flash_bwd_kernel_traitsILi192ELi64ELi64ELi8ELi4ELi2ELi2ELb1ELb1EN7cutlass10bfloat16_tE19Flash_kernel_traitsILi192ELi64ELi64ELi8ES3_EELb0ELb0ELb1ELb0ELb0ELb1ELb1EEEvNS_16Flash_bwd_paramsE)
        /*01d0*/ 	.word	0x000000ff


	//----- nvinfo : EIATTR_FRAME_SIZE
	.align		4
.L_88:
        /*01d4*/ 	.byte	0x04, 0x11
        /*01d6*/ 	.short	(.L_90 - .L_89)
	.align		4
.L_89:
        /*01d8*/ 	.word	index@(_ZN5flash44flash_bwd_dq_dk_dv_loop_seqk_parallel_kernelI23Flash_bwd_kernel_traitsILi192ELi64ELi64ELi8ELi4ELi2ELi2ELb1ELb1EN7cutlass10bfloat16_tE19Flash_kernel_traitsILi192ELi64ELi64ELi8ES3_EELb0ELb0ELb1ELb0ELb0ELb1ELb1EEEvNS_16Flash_bwd_paramsE)
        /*01dc*/ 	.word	0x000000d0


	//----- nvinfo : EIATTR_REGCOUNT
	.align		4
.L_90:
        /*01e0*/ 	.byte	0x04, 0x2f
        /*01e2*/ 	.short	(.L_92 - .L_91)
	.align		4
.L_91:
        /*01e4*/ 	.word	index@(_ZN5flash44flash_bwd_dq_dk_dv_loop_seqk_parallel_kernelI23Flash_bwd_kernel_traitsILi192ELi64ELi64ELi8ELi4ELi2ELi2ELb1ELb1EN7cutlass10bfloat16_tE19Flash_kernel_traitsILi192ELi64ELi64ELi8ES3_EELb1ELb0ELb1ELb0ELb0ELb1ELb0EEEvNS_16Flash_bwd_paramsE)
        /*01e8*/ 	.word	0x000000ff


	//----- nvinfo : EIATTR_FRAME_SIZE
	.align		4
.L_92:
        /*01ec*/ 	.byte	0x04, 0x11
        /*01ee*/ 	.short	(.L_94 - .L_93)
	.align		4
.L_93:
        /*01f0*/ 	.word	index@(_ZN5flash44flash_bwd_dq_dk_dv_loop_seqk_parallel_kernelI23Flash_bwd_kernel_traitsILi192ELi64ELi64ELi8ELi4ELi2ELi2ELb1ELb1EN7cutlass10bfloat16_tE19Flash_kernel_traitsILi192ELi64ELi64ELi8ES3_EELb1ELb0ELb1ELb0ELb0ELb1ELb0EEEvNS_16Flash_bwd_paramsE)
        /*01f4*/ 	.word	0x000000d8


	//----- nvinfo : EIATTR_REGCOUNT
	.align		4
.L_94:
        /*01f8*/ 	.byte	0x04, 0x2f
        /*01fa*/ 	.short	(.L_96 - .L_95)
	.align		4
.L_95:
        /*01fc*/ 	.word	index@(_ZN5flash44flash_bwd_dq_dk_dv_loop_seqk_parallel_kernelI23Flash_bwd_kernel_traitsILi192ELi64ELi64ELi8ELi4ELi2ELi2ELb1ELb1EN7cutlass10bfloat16_tE19Flash_kernel_traitsILi192ELi64ELi64ELi8ES3_EELb0ELb0ELb0ELb1ELb0ELb0ELb1EEEvNS_16Flash_bwd_paramsE)
        /*0200*/ 	.word	0x000000ff


	//----- nvinfo : EIATTR_FRAME_SIZE
	.align		4
.L_96:
        /*0204*/ 	.byte	0x04, 0x11
        /*0206*/ 	.short	(.L_98 - .L_97)
	.align		4
.L_97:
        /*0208*/ 	.word	index@(_ZN5flash44flash_bwd_dq_dk_dv_loop_seqk_parallel_kernelI23Flash_bwd_kernel_traitsILi192ELi64ELi64ELi8ELi4ELi2ELi2ELb1ELb1EN7cutlass10bfloat16_tE19Flash_kernel_traitsILi192ELi64ELi64ELi8ES3_EELb0ELb0ELb0ELb1ELb0ELb0ELb1EEEvNS_16Flash_bwd_paramsE)
        /*020c*/ 	.word	0x000000d8


	//----- nvinfo : EIATTR_REGCOUNT
	.align		4
.L_98:
        /*0210*/ 	.byte	0x04, 0x2f
        /*0212*/ 	.short	(.L_100 - .L_99)
	.align		4
.L_99:
        /*0214*/ 	.word	index@(_ZN5flash44flash_bwd_dq_dk_dv_loop_seqk_parallel_kernelI23Flash_bwd_kernel_traitsILi192ELi64ELi64ELi8ELi4ELi2ELi2ELb1ELb1EN7cutlass10bfloat16_tE19Flash_kernel_traitsILi192ELi64ELi64ELi8ES3_EELb1ELb0ELb0ELb1ELb0ELb0ELb0EEEvNS_16Flash_bwd_paramsE)
        /*0218*/ 	.word	0x000000ff


	//----- nvinfo : EIATTR_FRAME_SIZE
	.align		4
.L_100:
        /*021c*/ 	.byte	0x04, 0x11
        /*021e*/ 	.short	(.L_102 - .L_101)
	.align		4
.L_101:
        /*0220*/ 	.word	index@(_ZN5flash44flash_bwd_dq_dk_dv_loop_seqk_parallel_kernelI23Flash_bwd_kernel_traitsILi192ELi64ELi64ELi8ELi4ELi2ELi2ELb1ELb1EN7cutlass10bfloat16_tE19Flash_kernel_traitsILi192ELi64ELi64ELi8ES3_EELb1ELb0ELb0ELb1ELb0ELb0ELb0EEEvNS_16Flash_bwd_paramsE)
        /*0224*/ 	.word	0x000000e8


	//----- nvinfo : EIATTR_REGCOUNT
	.align		4
.L_102:
        /*0228*/ 	.byte	0x04, 0x2f
        /*022a*/ 	.short	(.L_104 - .L_103)
	.align		4
.L_103:
        /*022c*/ 	.word	index@(_ZN5flash44flash_bwd_dq_dk_dv_loop_seqk_parallel_kernelI23Flash_bwd_kernel_traitsILi192ELi64ELi64ELi8ELi4ELi2ELi2ELb1ELb1EN7cutlass10bfloat16_tE19Flash_kernel_traitsILi192ELi64ELi64ELi8ES3_EELb0ELb0ELb0ELb0ELb0ELb1ELb1EEEvNS_16Flash_bwd_paramsE)
        /*0230*/ 	.word	0x000000ff


	//----- nvinfo : EIATTR_FRAME_SIZE
	.align		4
.L_104:
        /*0234*/ 	.byte	0x04, 0x11
        /*0236*/ 	.short	(.L_106 - .L_105)
	.align		4
.L_105:
        /*0238*/ 	.word	index@(_ZN5flash44flash_bwd_dq_dk_dv_loop_seqk_parallel_kernelI23Flash_bwd_kernel_traitsILi192ELi64ELi64ELi8ELi4ELi2ELi2ELb1ELb1EN7cutlass10bfloat16_tE19Flash_kernel_traitsILi192ELi64ELi64ELi8ES3_EELb0ELb0ELb0ELb0ELb0ELb1ELb1EEEvNS_16Flash_bwd_paramsE)
        /*023c*/ 	.word	0x000000d0


	//----- nvinfo : EIATTR_REGCOUNT
	.align		4
.L_106:
        /*0240*/ 	.byte	0x04, 0x2f
        /*0242*/ 	.short	(.L_108 - .L_107)
	.align		4
.L_107:
        /*0244*/ 	.word	index@(_ZN5flash44flash_bwd_dq_dk_dv_loop_seqk_parallel_kernelI23Flash_bwd_kernel_traitsILi192ELi64ELi64ELi8ELi4ELi2ELi2ELb1ELb1EN7cutlass10bfloat16_tE19Flash_kernel_traitsILi192ELi64ELi64ELi8ES3_EELb1ELb0ELb0ELb0ELb0ELb1ELb0EEEvNS_16Flash_bwd_paramsE)
        /*0248*/ 	.word	0x000000ff


	//----- nvinfo : EIATTR_FRAME_SIZE
	.align		4
.L_108:
        /*024c*/ 	.byte	0x04, 0x11
        /*024e*/ 	.short	(.L_110 - .L_109)
	.align		4
.L_109:
        /*0250*/ 	.word	index@(_ZN5flash44flash_bwd_dq_dk_dv_loop_seqk_parallel_kernelI23Flash_bwd_kernel_traitsILi192ELi64ELi64ELi8ELi4ELi2ELi2ELb1ELb1EN7cutlass10bfloat16_tE19Flash_kernel_traitsILi192ELi64ELi64ELi8ES3_EELb1ELb0ELb0ELb0ELb0ELb1ELb0EEEvNS_16Flash_bwd_paramsE)
        /*0254*/ 	.word	0x000000d8


	//----- nvinfo : EIATTR_REGCOUNT
	.align		4
.L_110:
        /*0258*/ 	.byte	0x04, 0x2f
        /*025a*/ 	.short	(.L_112 - .L_111)
	.align		4
.L_111:
        /*025c*/ 	.word	index@(_ZN5flash44flash_bwd_dq_dk_dv_loop_seqk_parallel_kernelI23Flash_bwd_kernel_traitsILi192ELi64ELi64ELi8ELi4ELi2ELi2ELb1ELb1EN7cutlass10bfloat16_tE19Flash_kernel_traitsILi192ELi64ELi64ELi8ES3_EELb0ELb0ELb1ELb0ELb0ELb0ELb1EEEvNS_16Flash_bwd_paramsE)
        /*0260*/ 	.word	0x000000ff


	//----- nvinfo : EIATTR_FRAME_SIZE
	.align		4
.L_112:
        /*0264*/ 	.byte	0x04, 0x11
        /*0266*/ 	.short	(.L_114 - .L_113)
	.align		4
.L_113:
        /*0268*/ 	.word	index@(_ZN5flash44flash_bwd_dq_dk_dv_loop_seqk_parallel_kernelI23Flash_bwd_kernel_traitsILi192ELi64ELi64ELi8ELi4ELi2ELi2ELb1ELb1EN7cutlass10bfloat16_tE19Flash_kernel_traitsILi192ELi64ELi64ELi8ES3_EELb0ELb0ELb1ELb0ELb0ELb0ELb1EEEvNS_16Flash_bwd_paramsE)
        /*026c*/ 	.word	0x000000d0


	//----- nvinfo : EIATTR_REGCOUNT
	.align		4
.L_114:
        /*0270*/ 	.byte	0x04, 0x2f
        /*0272*/ 	.short	(.L_116 - .L_115)
	.align		4
.L_115:
        /*0274*/ 	.word	index@(_ZN5flash44flash_bwd_dq_dk_dv_loop_seqk_parallel_kernelI23Flash_bwd_kernel_traitsILi192ELi64ELi64ELi8ELi4ELi2ELi2ELb1ELb1EN7cutlass10bfloat16_tE19Flash_kernel_traitsILi192ELi64ELi64ELi8ES3_EELb1ELb0ELb1ELb0ELb0ELb0ELb0EEEvNS_16Flash_bwd_paramsE)
        /*0278*/ 	.word	0x000000ff


	//----- nvinfo : EIATTR_FRAME_SIZE
	.align		4
.L_116:
        /*027c*/ 	.byte	0x04, 0x11
        /*027e*/ 	.short	(.L_118 - .L_117)
	.align		4
.L_117:
        /*0280*/ 	.word	index@(_ZN5flash44flash_bwd_dq_dk_dv_loop_seqk_parallel_kernelI23Flash_bwd_kernel_traitsILi192ELi64ELi64ELi8ELi4ELi2ELi2ELb1ELb1EN7cutlass10bfloat16_tE19Flash_kernel_traitsILi192ELi64ELi64ELi8ES3_EELb1ELb0ELb1ELb0ELb0ELb0ELb0EEEvNS_16Flash_bwd_paramsE)
        /*0284*/ 	.word	0x000000d8


	//----- nvinfo : EIATTR_REGCOUNT
	.align		4
.L_118:
        /*0288*/ 	.byte	0x04, 0x2f
        /*028a*/ 	.short	(.L_120 - .L_119)
	.align		4
.L_119:
        /*028c*/ 	.word	index@(_ZN5flash44flash_bwd_dq_dk_dv_loop_seqk_parallel_kernelI23Flash_bwd_kernel_traitsILi192ELi64ELi64ELi8ELi4ELi2ELi2ELb1ELb1EN7cutlass10bfloat16_tE19Flash_kernel_traitsILi192ELi64ELi64ELi8ES3_EELb0ELb0ELb0ELb0ELb0ELb0ELb1EEEvNS_16Flash_bwd_paramsE)
        /*0290*/ 	.word	0x000000ff


	//----- nvinfo : EIATTR_FRAME_SIZE
	.align		4
.L_120:
        /*0294*/ 	.byte	0x04, 0x11
        /*0296*/ 	.short	(.L_122 - .L_121)
	.align		4
.L_121:
        /*0298*/ 	.word	index@(_ZN5flash44flash_bwd_dq_dk_dv_loop_seqk_parallel_kernelI23Flash_bwd_kernel_traitsILi192ELi64ELi64ELi8ELi4ELi2ELi2ELb1ELb1EN7cutlass10bfloat16_tE19Flash_kernel_traitsILi192ELi64ELi64ELi8ES3_EELb0ELb0ELb0ELb0ELb0ELb0ELb1EEEvNS_16Flash_bwd_paramsE)
        /*029c*/ 	.word	0x000000d0


	//----- nvinfo : EIATTR_REGCOUNT
	.align		4
.L_122:
        /*02a0*/ 	.byte	0x04, 0x2f
        /*02a2*/ 	.short	(.L_124 - .L_123)
	.align		4
.L_123:
        /*02a4*/ 	.word	index@(_ZN5flash44flash_bwd_dq_dk_dv_loop_seqk_parallel_kernelI23Flash_bwd_kernel_traitsILi192ELi64ELi64ELi8ELi4ELi2ELi2ELb1ELb1EN7cutlass10bfloat16_tE19Flash_kernel_traitsILi192ELi64ELi64ELi8ES3_EELb1ELb0ELb0ELb0ELb0ELb0ELb0EEEvNS_16Flash_bwd_paramsE)
        /*02a8*/ 	.word	0x000000ff


	//----- nvinfo : EIATTR_FRAME_SIZE
	.align		4
.L_124:
        /*02ac*/ 	.byte	0x04, 0x11
        /*02ae*/ 	.short	(.L_126 - .L_125)
	.align		4
.L_125:
        /*02b0*/ 	.word	index@(_ZN5flash44flash_bwd_dq_dk_dv_loop_seqk_parallel_kernelI23Flash_bwd_kernel_traitsILi192ELi64ELi64ELi8ELi4ELi2ELi2ELb1ELb1EN7cutlass10bfloat16_tE19Flash_kernel_traitsILi192ELi64ELi64ELi8ES3_EELb1ELb0ELb0ELb0ELb0ELb0ELb0EEEvNS_16Flash_bwd_paramsE)
        /*02b4*/ 	.word	0x000000e0


	//----- nvinfo : EIATTR_REGCOUNT
	.align		4
.L_126:
        /*02b8*/ 	.byte	0x04, 0x2f
        /*02ba*/ 	.short	(.L_128 - .L_127)
	.align		4
.L_127:
        /*02bc*/ 	.word	index@(_ZN5flash27flash_bwd_convert_dq_kernelI23Flash_bwd_kernel_traitsILi192ELi64ELi64ELi8ELi4ELi2ELi2ELb1ELb1EN7cutlass10bfloat16_tE19Flash_kernel_traitsILi192ELi64ELi64ELi8ES3_EEEEvNS_16Flash_bwd_paramsEi)
        /*02c0*/ 	.word	0x00000060


	//----- nvinfo : EIATTR_FRAME_SIZE
	.align		4
.L_128:
        /*02c4*/ 	.byte	0x04, 0x11
        /*02c6*/ 	.short	(.L_130 - .L_129)
	.align		4
.L_129:
        /*02c8*/ 	.word	index@(_ZN5flash27flash_bwd_convert_dq_kernelI23Flash_bwd_kernel_traitsILi192ELi64ELi64ELi8ELi4ELi2ELi2ELb1ELb1EN7cutlass10bfloat16_tE19Flash_kernel_traitsILi192ELi64ELi64ELi8ES3_EEEEvNS_16Flash_bwd_paramsEi)
        /*02cc*/ 	.word	0x00000000


	//----- nvinfo : EIATTR_REGCOUNT
	.align		4
.L_130:
        /*02d0*/ 	.byte	0x04, 0x2f
        /*02d2*/ 	.short	(.L_132 - .L_131)
	.align		4
.L_131:
        /*02d4*/ 	.word	index@(_ZN5flash44flash_bwd_dq_dk_dv_loop_seqk_parallel_kernelI23Flash_bwd_kernel_traitsILi192ELi64ELi64ELi8ELi4ELi2ELi2ELb0ELb0EN7cutlass10bfloat16_tE19Flash_kernel_traitsILi192ELi64ELi64ELi8ES3_EELb0ELb0ELb1ELb1ELb0ELb0ELb0EEEvNS_16Flash_bwd_paramsE)
        /*02d8*/ 	.word	0x000000ff


	//----- nvinfo : EIATTR_FRAME_SIZE
	.align		4
.L_132:
        /*02dc*/ 	.byte	0x04, 0x11
        /*02de*/ 	.short	(.L_134 - .L_133)
	.align		4
.L_133:
        /*02e0*/ 	.word	index@(_ZN5flash44flash_bwd_dq_dk_dv_loop_seqk_parallel_kernelI23Flash_bwd_kernel_traitsILi192ELi64ELi64ELi8ELi4ELi2ELi2ELb0ELb0EN7cutlass10bfloat16_tE19Flash_kernel_traitsILi192ELi64ELi64ELi8ES3_EELb0ELb0ELb1ELb1ELb0ELb0ELb0EEEvNS_16Flash_bwd_paramsE)
        /*02e4*/ 	.word	0x00000000


	//----- nvinfo : EIATTR_REGCOUNT
	.align		4
.L_134:
        /*02e8*/ 	.byte	0x04, 0x2f
        /*02ea*/ 	.short	(.L_136 - .L_135)
	.align		4
.L_135:
        /*02ec*/ 	.word	index@(_ZN5flash44flash_bwd_dq_dk_dv_loop_seqk_parallel_kernelI23Flash_bwd_kernel_traitsILi192ELi64ELi64ELi8ELi4ELi2ELi2ELb0ELb0EN7cutlass10bfloat16_tE19Flash_kernel_traitsILi192ELi64ELi64ELi8ES3_EELb0ELb0ELb1ELb0ELb0ELb1ELb0EEEvNS_16Flash_bwd_paramsE)
        /*02f0*/ 	.word	0x000000fd


	//----- nvinfo : EIATTR_FRAME_SIZE
	.align		4
.L_136:
        /*02f4*/ 	.byte	0x04, 0x11
        /*02f6*/ 	.short	(.L_138 - .L_137)
	.align		4
.L_137:
        /*02f8*/ 	.word	index@(_ZN5flash44flash_bwd_dq_dk_dv_loop_seqk_parallel_kernelI23Flash_bwd_kernel_traitsILi192ELi64ELi64ELi8ELi4ELi2ELi2ELb0ELb0EN7cutlass10bfloat16_tE19Flash_kernel_traitsILi192ELi64ELi64ELi8ES3_EELb0ELb0ELb1ELb0ELb0ELb1ELb0EEEvNS_16Flash_bwd_paramsE)
        /*02fc*/ 	.word	0x00000000


	//----- nvinfo : EIATTR_REGCOUNT
	.align		4
.L_138:
        /*0300*/ 	.byte	0x04, 0x2f
        /*0302*/ 	.short	(.L_140 - .L_139)
	.align		4
.L_139:
        /*0304*/ 	.word	index@(_ZN5flash44flash_bwd_dq_dk_dv_loop_seqk_parallel_kernelI23Flash_bwd_kernel_traitsILi192ELi64ELi64ELi8ELi4ELi2ELi2ELb0ELb0EN7cutlass10bfloat16_tE19Flash_kernel_traitsILi192ELi64ELi64ELi8ES3_EELb0ELb0ELb0ELb1ELb0ELb0ELb0EEEvNS_16Flash_bwd_paramsE)
        /*0308*/ 	.word	0x000000ff


	//----- nvinfo : EIATTR_FRAME_SIZE
	.align		4
.L_140:
        /*030c*/ 	.byte	0x04, 0x11
        /*030e*/ 	.short	(.L_142 - .L_141)
	.align		4
.L_141:
        /*0310*/ 	.word	index@(_ZN5flash44flash_bwd_dq_dk_dv_loop_seqk_parallel_kernelI23Flash_bwd_kernel_traitsILi192ELi64ELi64ELi8ELi4ELi2ELi2ELb0ELb0EN7cutlass10bfloat16_tE19Flash_kernel_traitsILi192ELi64ELi64ELi8ES3_EELb0ELb0ELb0ELb1ELb0ELb0ELb0EEEvNS_16Flash_bwd_paramsE)
        /*0314*/ 	.word	0x00000020


	//----- nvinfo : EIATTR_REGCOUNT
	.align		4
.L_142:
        /*0318*/ 	.byte	0x04, 0x2f
        /*031a*/ 	.short	(.L_144 - .L_143)
	.align		4
.L_143:
        /*031c*/ 	.word	index@(_ZN5flash44flash_bwd_dq_dk_dv_loop_seqk_parallel_kernelI23Flash_bwd_kernel_traitsILi192ELi64ELi64ELi8ELi4ELi2ELi2ELb0ELb0EN7cutlass10bfloat16_tE19Flash_kernel_traitsILi192ELi64ELi64ELi8ES3_EELb0ELb0ELb0ELb0ELb0ELb1ELb0EEEvNS_16Flash_bwd_paramsE)
        /*0320*/ 	.word	0x000000ff


	//----- nvinfo : EIATTR_FRAME_SIZE
	.align		4
.L_144:
        /*0324*/ 	.byte	0x04, 0x11
        /*0326*/ 	.short	(.L_146 - .L_145)
	.align		4
.L_145:
        /*0328*/ 	.word	index@(_ZN5flash44flash_bwd_dq_dk_dv_loop_seqk_parallel_kernelI23Flash_bwd_kernel_traitsILi192ELi64ELi64ELi8ELi4ELi2ELi2ELb0ELb0EN7cutlass10bfloat16_tE19Flash_kernel_traitsILi192ELi64ELi64ELi8ES3_EELb0ELb0ELb0ELb0ELb0ELb1ELb0EEEvNS_16Flash_bwd_paramsE)
        /*032c*/ 	.word	0x00000018


	//----- nvinfo : EIATTR_REGCOUNT
	.align		4
.L_146:
        /*0330*/ 	.byte	0x04, 0x2f
        /*0332*/ 	.short	(.L_148 - .L_147)
	.align		4
.L_147:
        /*0334*/ 	.word	index@(_ZN5flash44flash_bwd_dq_dk_dv_loop_seqk_parallel_kernelI23Flash_bwd_kernel_traitsILi192ELi64ELi64ELi8ELi4ELi2ELi2ELb0ELb0EN7cutlass10bfloat16_tE19Flash_kernel_traitsILi192ELi64ELi64ELi8ES3_EELb0ELb0ELb1ELb0ELb0ELb0ELb0EEEvNS_16Flash_bwd_paramsE)
        /*0338*/ 	.word	0x000000fe


	//----- nvinfo : EIATTR_FRAME_SIZE
	.align		4
.L_148:
        /*033c*/ 	.byte	0x04, 0x11
        /*033e*/ 	.short	(.L_150 - .L_149)
	.align		4
.L_149:
        /*0340*/ 	.word	index@(_ZN5flash44flash_bwd_dq_dk_dv_loop_seqk_parallel_kernelI23Flash_bwd_kernel_traitsILi192ELi64ELi64ELi8ELi4ELi2ELi2ELb0ELb0EN7cutlass10bfloat16_tE19Flash_kernel_traitsILi192ELi64ELi64ELi8ES3_EELb0ELb0ELb1ELb0ELb0ELb0ELb0EEEvNS_16Flash_bwd_paramsE)
        /*0344*/ 	.word	0x00000000


	//----- nvinfo : EIATTR_REGCOUNT
	.align		4
.L_150:
        /*0348*/ 	.byte	0x04, 0x2f
        /*034a*/ 	.short	(.L_152 - .L_151)
	.align		4
.L_151:
        /*034c*/ 	.word	index@(_ZN5flash44flash_bwd_dq_dk_dv_loop_seqk_parallel_kernelI23Flash_bwd_kernel_traitsILi192ELi64ELi64ELi8ELi4ELi2ELi2ELb0ELb0EN7cutlass10bfloat16_tE19Flash_kernel_traitsILi192ELi64ELi64ELi8ES3_EELb0ELb0ELb0ELb0ELb0ELb0ELb0EEEvNS_16Flash_bwd_paramsE)
        /*0350*/ 	.word	0x000000ff


	//----- nvinfo : EIATTR_FRAME_SIZE
	.align		4
.L_152:
        /*0354*/ 	.byte	0x04, 0x11
        /*0356*/ 	.short	(.L_154 - .L_153)
	.align		4
.L_153:
        /*0358*/ 	.word	index@(_ZN5flash44flash_bwd_dq_dk_dv_loop_seqk_parallel_kernelI23Flash_bwd_kernel_traitsILi192ELi64ELi64ELi8ELi4ELi2ELi2ELb0ELb0EN7cutlass10bfloat16_tE19Flash_kernel_traitsILi192ELi64ELi64ELi8ES3_EELb0ELb0ELb0ELb0ELb0ELb0ELb0EEEvNS_16Flash_bwd_paramsE)
        /*035c*/ 	.word	0x00000018


	//----- nvinfo : EIATTR_REGCOUNT
	.align		4
.L_154:
        /*0360*/ 	.byte	0x04, 0x2f
        /*0362*/ 	.short	(.L_156 - .L_155)
	.align		4
.L_155:
        /*0364*/ 	.word	index@(_ZN5flash44flash_bwd_dq_dk_dv_loop_seqk_parallel_kernelI23Flash_bwd_kernel_traitsILi192ELi64ELi64ELi8ELi4ELi2ELi2ELb1ELb1EN7cutlass10bfloat16_tE19Flash_kernel_traitsILi192ELi64ELi64ELi8ES3_EELb0ELb0ELb1ELb1ELb0ELb0ELb0EEEvNS_16Flash_bwd_paramsE)
        /*0368*/ 	.word	0x000000ff


	//----- nvinfo : EIATTR_FRAME_SIZE
	.align		4
.L_156:
        /*036c*/ 	.byte	0x04, 0x11
        /*036e*/ 	.short	(.L_158 - .L_157)
	.align		4
.L_157:
        /*0370*/ 	.word	index@(_ZN5flash44flash_bwd_dq_dk_dv_loop_seqk_parallel_kernelI23Flash_bwd_kernel_traitsILi192ELi64ELi64ELi8ELi4ELi2ELi2ELb1ELb1EN7cutlass10bfloat16_tE19Flash_kernel_traitsILi192ELi64ELi64ELi8ES3_EELb0ELb0ELb1ELb1ELb0ELb0ELb0EEEvNS_16Flash_bwd_paramsE)
        /*0374*/ 	.word	0x000000d8


	//----- nvinfo : EIATTR_REGCOUNT
	.align		4
.L_158:
        /*0378*/ 	.byte	0x04, 0x2f
        /*037a*/ 	.short	(.L_160 - .L_159)
	.align		4
.L_159:
        /*037c*/ 	.word	index@(_ZN5flash44flash_bwd_dq_dk_dv_loop_seqk_parallel_kernelI23Flash_bwd_kernel_traitsILi192ELi64ELi64ELi8ELi4ELi2ELi2ELb1ELb1EN7cutlass10bfloat16_tE19Flash_kernel_traitsILi192ELi64ELi64ELi8ES3_EELb0ELb0ELb1ELb0ELb0ELb1ELb0EEEvNS_16Flash_bwd_paramsE)
        /*0380*/ 	.word	0x000000ff


	//----- nvinfo : EIATTR_FRAME_SIZE
	.align		4
.L_160:
        /*0384*/ 	.byte	0x04, 0x11
        /*0386*/ 	.short	(.L_162 - .L_161)
	.align		4
.L_161:
        /*0388*/ 	.word	index@(_ZN5flash44flash_bwd_dq_dk_dv_loop_seqk_parallel_kernelI23Flash_bwd_kernel_traitsILi192ELi64ELi64ELi8ELi4ELi2ELi2ELb1ELb1EN7cutlass10bfloat16_tE19Flash_kernel_traitsILi192ELi64ELi64ELi8ES3_EELb0ELb0ELb1ELb0ELb0ELb1ELb0EEEvNS_16Flash_bwd_paramsE)
        /*038c*/ 	.word	0x000000d0


	//----- nvinfo : EIATTR_REGCOUNT
	.align		4
.L_162:
        /*0390*/ 	.byte	0x04, 0x2f
        /*0392*/ 	.short	(.L_164 - .L_163)
	.align		4
.L_163:
        /*0394*/ 	.word	index@(_ZN5flash44flash_bwd_dq_dk_dv_loop_seqk_parallel_kernelI23Flash_bwd_kernel_traitsILi192ELi64ELi64ELi8ELi4ELi2ELi2ELb1ELb1EN7cutlass10bfloat16_tE19Flash_kernel_traitsILi192ELi64ELi64ELi8ES3_EELb0ELb0ELb0ELb1ELb0ELb0ELb0EEEvNS_16Flash_bwd_paramsE)
        /*0398*/ 	.word	0x000000ff


	//----- nvinfo : EIATTR_FRAME_SIZE
	.align		4
.L_164:
        /*039c*/ 	.byte	0x04, 0x11
        /*039e*/ 	.short	(.L_166 - .L_165)
	.align		4
.L_165:
        /*03a0*/ 	.word	index@(_ZN5flash44flash_bwd_dq_dk_dv_loop_seqk_parallel_kernelI23Flash_bwd_kernel_traitsILi192ELi64ELi64ELi8ELi4ELi2ELi2ELb1ELb1EN7cutlass10bfloat16_tE19Flash_kernel_traitsILi192ELi64ELi64ELi8ES3_EELb0ELb0ELb0ELb1ELb0ELb0ELb0EEEvNS_16Flash_bwd_paramsE)
        /*03a4*/ 	.word	0x000000d0


	//----- nvinfo : EIATTR_REGCOUNT
	.align		4
.L_166:
        /*03a8*/ 	.byte	0x04, 0x2f
        /*03aa*/ 	.short	(.L_168 - .L_167)
	.align		4
.L_167:
        /*03ac*/ 	.word	index@(_ZN5flash44flash_bwd_dq_dk_dv_loop_seqk_parallel_kernelI23Flash_bwd_kernel_traitsILi192ELi64ELi64ELi8ELi4ELi2ELi2ELb1ELb1EN7cutlass10bfloat16_tE19Flash_kernel_traitsILi192ELi64ELi64ELi8ES3_EELb0ELb0ELb0ELb0ELb0ELb1ELb0EEEvNS_16Flash_bwd_paramsE)
        /*03b0*/ 	.word	0x000000ff


	//----- nvinfo : EIATTR_FRAME_SIZE
	.align		4
.L_168:
        /*03b4*/ 	.byte	0x04, 0x11
        /*03b6*/ 	.short	(.L_170 - .L_169)
	.align		4
.L_169:
        /*03b8*/ 	.word	index@(_ZN5flash44flash_bwd_dq_dk_dv_loop_seqk_parallel_kernelI23Flash_bwd_kernel_traitsILi192ELi64ELi64ELi8ELi4ELi2ELi2ELb1ELb1EN7cutlass10bfloat16_tE19Flash_kernel_traitsILi192ELi64ELi64ELi8ES3_EELb0ELb0ELb0ELb0ELb0ELb1ELb0EEEvNS_16Flash_bwd_paramsE)
        /*03bc*/ 	.word	0x000000d0


	//----- nvinfo : EIATTR_REGCOUNT
	.align		4
.L_170:
        /*03c0*/ 	.byte	0x04, 0x2f
        /*03c2*/ 	.short	(.L_172 - .L_171)
	.align		4
.L_171:
        /*03c4*/ 	.word	index@(_ZN5flash44flash_bwd_dq_dk_dv_loop_seqk_parallel_kernelI23Flash_bwd_kernel_traitsILi192ELi64ELi64ELi8ELi4ELi2ELi2ELb1ELb1EN7cutlass10bfloat16_tE19Flash_kernel_traitsILi192ELi64ELi64ELi8ES3_EELb0ELb0ELb1ELb0ELb0ELb0ELb0EEEvNS_16Flash_bwd_paramsE)
        /*03c8*/ 	.word	0x000000ff


	//----- nvinfo : EIATTR_FRAME_SIZE
	.align		4
.L_172:
        /*03cc*/ 	.byte	0x04, 0x11
        /*03ce*/ 	.short	(.L_174 - .L_173)
	.align		4
.L_173:
        /*03d0*/ 	.word	index@(_ZN5flash44flash_bwd_dq_dk_dv_loop_seqk_parallel_kernelI23Flash_bwd_kernel_traitsILi192ELi64ELi64ELi8ELi4ELi2ELi2ELb1ELb1EN7cutlass10bfloat16_tE19Flash_kernel_traitsILi192ELi64ELi64ELi8ES3_EELb0ELb0ELb1ELb0ELb0ELb0ELb0EEEvNS_16Flash_bwd_paramsE)
        /*03d4*/ 	.word	0x000000d0


	//----- nvinfo : EIATTR_REGCOUNT
	.align		4
.L_174:
        /*03d8*/ 	.byte	0x04, 0x2f
        /*03da*/ 	.short	(.L_176 - .L_175)
	.align		4
.L_175:
        /*03dc*/ 	.word	index@(_ZN5flash44flash_bwd_dq_dk_dv_loop_seqk_parallel_kernelI23Flash_bwd_kernel_traitsILi192ELi64ELi64ELi8ELi4ELi2ELi2ELb1ELb1EN7cutlass10bfloat16_tE19Flash_kernel_traitsILi192ELi64ELi64ELi8ES3_EELb0ELb0ELb0ELb0ELb0ELb0ELb0EEEvNS_16Flash_bwd_paramsE)
        /*03e0*/ 	.word	0x000000ff


	//----- nvinfo : EIATTR_FRAME_SIZE
	.align		4
.L_176:
        /*03e4*/ 	.byte	0x04, 0x11
        /*03e6*/ 	.short	(.L_178 - .L_177)
	.align		4
.L_177:
        /*03e8*/ 	.word	index@(_ZN5flash44flash_bwd_dq_dk_dv_loop_seqk_parallel_kernelI23Flash_bwd_kernel_traitsILi192ELi64ELi64ELi8ELi4ELi2ELi2ELb1ELb1EN7cutlass10bfloat16_tE19Flash_kernel_traitsILi192ELi64ELi64ELi8ES3_EELb0ELb0ELb0ELb0ELb0ELb0ELb0EEEvNS_16Flash_bwd_paramsE)
        /*03ec*/ 	.word	0x000000d0


	//----- nvinfo : EIATTR_MIN_STACK_SIZE
	.align		4
.L_178:
        /*03f0*/ 	.byte	0x04, 0x12
        /*03f2*/ 	.short	(.L_180 - .L_179)
	.align		4
.L_179:
        /*03f4*/ 	.word	index@(_ZN5flash44flash_bwd_dq_dk_dv_loop_seqk_parallel_kernelI23Flash_bwd_kernel_traitsILi192ELi64ELi64ELi8ELi4ELi2ELi2ELb1ELb1EN7cutlass10bfloat16_tE19Flash_kernel_traitsILi192ELi64ELi64ELi8ES3_EELb0ELb0ELb0ELb0ELb0ELb0ELb0EEEvNS_16Flash_bwd_paramsE)
        /*03f8*/ 	.word	0x000000d0


	//----- nvinfo : EIATTR_MIN_STACK_SIZE
	.align		4
.L_180:
        /*03fc*/ 	.byte	0x04, 0x12
        /*03fe*/ 	.short	(.L_182 - .L_181)
	.align		4
.L_181:
        /*0400*/ 	.word	index@(_ZN5flash44flash_bwd_dq_dk_dv_loop_seqk_parallel_kernelI23Flash_bwd_kernel_traitsILi192ELi64ELi64ELi8ELi4ELi2ELi2ELb1ELb1EN7cutlass10bfloat16_tE19Flash_kernel_traitsILi192ELi64ELi64ELi8ES3_EELb0ELb0ELb1ELb0ELb0ELb0ELb0EEEvNS_16Flash_bwd_paramsE)
        /*0404*/ 	.word	0x000000d0


	//----- nvinfo : EIATTR_MIN_STACK_SIZE
	.align		4
.L_182:
        /*0408*/ 	.byte	0x04, 0x12
        /*040a*/ 	.short	(.L_184 - .L_183)
	.align		4
.L_183:
        /*040c*/ 	.word	index@(_ZN5flash44flash_bwd_dq_dk_dv_loop_seqk_parallel_kernelI23Flash_bwd_kernel_traitsILi192ELi64ELi64ELi8ELi4ELi2ELi2ELb1ELb1EN7cutlass10bfloat16_tE19Flash_kernel_traitsILi192ELi64ELi64ELi8ES3_EELb0ELb0ELb0ELb0ELb0ELb1ELb0EEEvNS_16Flash_bwd_paramsE)
        /*0410*/ 	.word	0x000000d0


	//----- nvinfo : EIATTR_MIN_STACK_SIZE
	.align		4
.L_184:
        /*0414*/ 	.byte	0x04, 0x12
        /*0416*/ 	.short	(.L_186 - .L_185)
	.align		4
.L_185:
        /*0418*/ 	.word	index@(_ZN5flash44flash_bwd_dq_dk_dv_loop_seqk_parallel_kernelI23Flash_bwd_kernel_traitsILi192ELi64ELi64ELi8ELi4ELi2ELi2ELb1ELb1EN7cutlass10bfloat16_tE19Flash_kernel_traitsILi192ELi64ELi64ELi8ES3_EELb0ELb0ELb0ELb1ELb0ELb0ELb0EEEvNS_16Flash_bwd_paramsE)
        /*041c*/ 	.word	0x000000d0


	//----- nvinfo : EIATTR_MIN_STACK_SIZE
	.align		4
.L_186:
        /*0420*/ 	.byte	0x04, 0x12
        /*0422*/ 	.short	(.L_188 - .L_187)
	.align		4
.L_187:
        /*0424*/ 	.word	index@(_ZN5flash44flash_bwd_dq_dk_dv_loop_seqk_parallel_kernelI23Flash_bwd_kernel_traitsILi192ELi64ELi64ELi8ELi4ELi2ELi2ELb1ELb1EN7cutlass10bfloat16_tE19Flash_kernel_traitsILi192ELi64ELi64ELi8ES3_EELb0ELb0ELb1ELb0ELb0ELb1ELb0EEEvNS_16Flash_bwd_paramsE)
        /*0428*/ 	.word	0x000000d0


	//----- nvinfo : EIATTR_MIN_STACK_SIZE
	.align		4
.L_188:
        /*042c*/ 	.byte	0x04, 0x12
        /*042e*/ 	.short	(.L_190 - .L_189)
	.align		4
.L_189:
        /*0430*/ 	.word	index@(_ZN5flash44flash_bwd_dq_dk_dv_loop_seqk_parallel_kernelI23Flash_bwd_kernel_traitsILi192ELi64ELi64ELi8ELi4ELi2ELi2ELb1ELb1EN7cutlass10bfloat16_tE19Flash_kernel_traitsILi192ELi64ELi64ELi8ES3_EELb0ELb0ELb1ELb1ELb0ELb0ELb0EEEvNS_16Flash_bwd_paramsE)
        /*0434*/ 	.word	0x000000d8


	//----- nvinfo : EIATTR_MIN_STACK_SIZE
	.align		4
.L_190:
        /*0438*/ 	.byte	0x04, 0x12
        /*043a*/ 	.short	(.L_192 - .L_191)
	.align		4
.L_191:
        /*043c*/ 	.word	index@(_ZN5flash44flash_bwd_dq_dk_dv_loop_seqk_parallel_kernelI23Flash_bwd_kernel_traitsILi192ELi64ELi64ELi8ELi4ELi2ELi2ELb0ELb0EN7cutlass10bfloat16_tE19Flash_kernel_traitsILi192ELi64ELi64ELi8ES3_EELb0ELb0ELb0ELb0ELb0ELb0ELb0EEEvNS_16Flash_bwd_paramsE)
        /*0440*/ 	.word	0x00000018


	//----- nvinfo : EIATTR_MIN_STACK_SIZE
	.align		4
.L_192:
        /*0444*/ 	.byte	0x04, 0x12
        /*0446*/ 	.short	(.L_194 - .L_193)
	.align		4
.L_193:
        /*0448*/ 	.word	index@(_ZN5flash44flash_bwd_dq_dk_dv_loop_seqk_parallel_kernelI23Flash_bwd_kernel_traitsILi192ELi64ELi64ELi8ELi4ELi2ELi2ELb0ELb0EN7cutlass10bfloat16_tE19Flash_kernel_traitsILi192ELi64ELi64ELi8ES3_EELb0ELb0ELb1ELb0ELb0ELb0ELb0EEEvNS_16Flash_bwd_paramsE)
        /*044c*/ 	.word	0x00000000


	//----- nvinfo : EIATTR_MIN_STACK_SIZE
	.align		4
.L_194:
        /*0450*/ 	.byte	0x04, 0x12
        /*0452*/ 	.short	(.L_196 - .L_195)
	.align		4
.L_195:
        /*0454*/ 	.word	index@(_ZN5flash44flash_bwd_dq_dk_dv_loop_seqk_parallel_kernelI23Flash_bwd_kernel_traitsILi192ELi64ELi64ELi8ELi4ELi2ELi2ELb0ELb0EN7cutlass10bfloat16_tE19Flash_kernel_traitsILi192ELi64ELi64ELi8ES3_EELb0ELb0ELb0ELb0ELb0ELb1ELb0EEEvNS_16Flash_bwd_paramsE)
        /*0458*/ 	.word	0x00000018


	//----- nvinfo : EIATTR_MIN_STACK_SIZE
	.align		4
.L_196:
        /*045c*/ 	.byte	0x04, 0x12
        /*045e*/ 	.short	(.L_198 - .L_197)
	.align		4
.L_197:
        /*0460*/ 	.word	index@(_ZN5flash44flash_bwd_dq_dk_dv_loop_seqk_parallel_kernelI23Flash_bwd_kernel_traitsILi192ELi64ELi64ELi8ELi4ELi2ELi2ELb0ELb0EN7cutlass10bfloat16_tE19Flash_kernel_traitsILi192ELi64ELi64ELi8ES3_EELb0ELb0ELb0ELb1ELb0ELb0ELb0EEEvNS_16Flash_bwd_paramsE)
        /*0464*/ 	.word	0x00000020


	//----- nvinfo : EIATTR_MIN_STACK_SIZE
	.align		4
.L_198:
        /*0468*/ 	.byte	0x04, 0x12
        /*046a*/ 	.short	(.L_200 - .L_199)
	.align		4
.L_199:
        /*046c*/ 	.word	index@(_ZN5flash44flash_bwd_dq_dk_dv_loop_seqk_parallel_kernelI23Flash_bwd_kernel_traitsILi192ELi64ELi64ELi8ELi4ELi2ELi2ELb0ELb0EN7cutlass10bfloat16_tE19Flash_kernel_traitsILi192ELi64ELi64ELi8ES3_EELb0ELb0ELb1ELb0ELb0ELb1ELb0EEEvNS_16Flash_bwd_paramsE)
        /*0470*/ 	.word	0x00000000


	//----- nvinfo : EIATTR_MIN_STACK_SIZE
	.align		4
.L_200:
        /*0474*/ 	.byte	0x04, 0x12
        /*0476*/ 	.short	(.L_202 - .L_201)
	.align		4
.L_201:
        /*0478*/ 	.word	index@(_ZN5flash44flash_bwd_dq_dk_dv_loop_seqk_parallel_kernelI23Flash_bwd_kernel_traitsILi192ELi64ELi64ELi8ELi4ELi2ELi2ELb0ELb0EN7cutlass10bfloat16_tE19Flash_kernel_traitsILi192ELi64ELi64ELi8ES3_EELb0ELb0ELb1ELb1ELb0ELb0ELb0EEEvNS_16Flash_bwd_paramsE)
        /*047c*/ 	.word	0x00000000


	//----- nvinfo : EIATTR_MIN_STACK_SIZE
	.align		4
.L_202:
        /*0480*/ 	.byte	0x04, 0x12
        /*0482*/ 	.short	(.L_204 - .L_203)
	.align		4
.L_203:
        /*0484*/ 	.word	index@(_ZN5flash27flash_bwd_convert_dq_kernelI23Flash_bwd_kernel_traitsILi192ELi64ELi64ELi8ELi4ELi2ELi2ELb1ELb1EN7cutlass10bfloat16_tE19Flash_kernel_traitsILi192ELi64ELi64ELi8ES3_EEEEvNS_16Flash_bwd_paramsEi)
        /*0488*/ 	.word	0x00000000


	//----- nvinfo : EIATTR_MIN_STACK_SIZE
	.align		4
.L_204:
        /*048c*/ 	.byte	0x04, 0x12
        /*048e*/ 	.short	(.L_206 - .L_205)
	.align		4
.L_205:
        /*0490*/ 	.word	index@(_ZN5flash44flash_bwd_dq_dk_dv_loop_seqk_parallel_kernelI23Flash_bwd_kernel_traitsILi192ELi64ELi64ELi8ELi4ELi2ELi2ELb1ELb1EN7cutlass10bfloat16_tE19Flash_kernel_traitsILi192ELi64ELi64ELi8ES3_EELb1ELb0ELb0ELb0ELb0ELb0ELb0EEEvNS_16Flash_bwd_paramsE)
        /*0494*/ 	.word	0x000000e0


	//----- nvinfo : EIATTR_MIN_STACK_SIZE
	.align		4
.L_206:
        /*0498*/ 	.byte	0x04, 0x12
        /*049a*/ 	.short	(.L_208 - .L_207)
	.align		4
.L_207:
        /*049c*/ 	.word	index@(_ZN5flash44flash_bwd_dq_dk_dv_loop_seqk_parallel_kernelI23Flash_bwd_kernel_traitsILi192ELi64ELi64ELi8ELi4ELi2ELi2ELb1ELb1EN7cutlass10bfloat16_tE19Flash_kernel_traitsILi192ELi64ELi64ELi8ES3_EELb0ELb0ELb0ELb0ELb0ELb0ELb1EEEvNS_16Flash_bwd_paramsE)
        /*04a0*/ 	.word	0x000000d0


	//----- nvinfo : EIATTR_MIN_STACK_SIZE
	.align		4
.L_208:
        /*04a4*/ 	.byte	0x04, 0x12
        /*04a6*/ 	.short	(.L_210 - .L_209)
	.align		4
.L_209:
        /*04a8*/ 	.word	index@(_ZN5flash44flash_bwd_dq_dk_dv_loop_seqk_parallel_kernelI23Flash_bwd_kernel_traitsILi192ELi64ELi64ELi8ELi4ELi2ELi2ELb1ELb1EN7cutlass10bfloat16_tE19Flash_kernel_traitsILi192ELi64ELi64ELi8ES3_EELb1ELb0ELb1ELb0ELb0ELb0ELb0EEEvNS_16Flash_bwd_paramsE)
        /*04ac*/ 	.word	0x000000d8


	//----- nvinfo : EIATTR_MIN_STACK_SIZE
	.align		4
.L_210:
        /*04b0*/ 	.byte	0x04, 0x12
        /*04b2*/ 	.short	(.L_212 - .L_211)
	.align		4
.L_211:
        /*04b4*/ 	.word	index@(_ZN5flash44flash_bwd_dq_dk_dv_loop_seqk_parallel_kernelI23Flash_bwd_kernel_traitsILi192ELi64ELi64ELi8ELi4ELi2ELi2ELb1ELb1EN7cutlass10bfloat16_tE19Flash_kernel_traitsILi192ELi64ELi64ELi8ES3_EELb0ELb0ELb1ELb0ELb0ELb0ELb1EEEvNS_16Flash_bwd_paramsE)
        /*04b8*/ 	.word	0x000000d0


	//----- nvinfo : EIATTR_MIN_STACK_SIZE
	.align		4
.L_212:
        /*04bc*/ 	.byte	0x04, 0x12
        /*04be*/ 	.short	(.L_214 - .L_213)
	.align		4
.L_213:
        /*04c0*/ 	.word	index@(_ZN5flash44flash_bwd_dq_dk_dv_loop_seqk_parallel_kernelI23Flash_bwd_kernel_traitsILi192ELi64ELi64ELi8ELi4ELi2ELi2ELb1ELb1EN7cutlass10bfloat16_tE19Flash_kernel_traitsILi192ELi64ELi64ELi8ES3_EELb1ELb0ELb0ELb0ELb0ELb1ELb0EEEvNS_16Flash_bwd_paramsE)
        /*04c4*/ 	.word	0x000000d8


	//----- nvinfo : EIATTR_MIN_STACK_SIZE
	.align		4
.L_214:
        /*04c8*/ 	.byte	0x04, 0x12
        /*04ca*/ 	.short	(.L_216 - .L_215)
	.align		4
.L_215:
        /*04cc*/ 	.word	index@(_ZN5flash44flash_bwd_dq_dk_dv_loop_seqk_parallel_kernelI23Flash_bwd_kernel_traitsILi192ELi64ELi64ELi8ELi4ELi2ELi2ELb1ELb1EN7cutlass10bfloat16_tE19Flash_kernel_traitsILi192ELi64ELi64ELi8ES3_EELb0ELb0ELb0ELb0ELb0ELb1ELb1EEEvNS_16Flash_bwd_paramsE)
        /*04d0*/ 	.word	0x000000d0


	//----- nvinfo : EIATTR_MIN_STACK_SIZE
	.align		4
.L_216:
        /*04d4*/ 	.byte	0x04, 0x12
        /*04d6*/ 	.short	(.L_218 - .L_217)
	.align		4
.L_217:
        /*04d8*/ 	.word	index@(_ZN5flash44flash_bwd_dq_dk_dv_loop_seqk_parallel_kernelI23Flash_bwd_kernel_traitsILi192ELi64ELi64ELi8ELi4ELi2ELi2ELb1ELb1EN7cutlass10bfloat16_tE19Flash_kernel_traitsILi192ELi64ELi64ELi8ES3_EELb1ELb0ELb0ELb1ELb0ELb0ELb0EEEvNS_16Flash_bwd_paramsE)
        /*04dc*/ 	.word	0x000000e8


	//----- nvinfo : EIATTR_MIN_STACK_SIZE
	.align		4
.L_218:
        /*04e0*/ 	.byte	0x04, 0x12
        /*04e2*/ 	.short	(.L_220 - .L_219)
	.align		4
.L_219:
        /*04e4*/ 	.word	index@(_ZN5flash44flash_bwd_dq_dk_dv_loop_seqk_parallel_kernelI23Flash_bwd_kernel_traitsILi192ELi64ELi64ELi8ELi4ELi2ELi2ELb1ELb1EN7cutlass10bfloat16_tE19Flash_kernel_traitsILi192ELi64ELi64ELi8ES3_EELb0ELb0ELb0ELb1ELb0ELb0ELb1EEEvNS_16Flash_bwd_paramsE)
        /*04e8*/ 	.word	0x000000d8


	//----- nvinfo : EIATTR_MIN_STACK_SIZE
	.align		4
.L_220:
        /*04ec*/ 	.byte	0x04, 0x12
        /*04ee*/ 	.short	(.L_222 - .L_221)
	.align		4
.L_221:
        /*04f0*/ 	.word	index@(_ZN5flash44flash_bwd_dq_dk_dv_loop_seqk_parallel_kernelI23Flash_bwd_kernel_traitsILi192ELi64ELi64ELi8ELi4ELi2ELi2ELb1ELb1EN7cutlass10bfloat16_tE19Flash_kernel_traitsILi192ELi64ELi64ELi8ES3_EELb1ELb0ELb1ELb0ELb0ELb1ELb0EEEvNS_16Flash_bwd_paramsE)
        /*04f4*/ 	.word	0x000000d8


	//----- nvinfo : EIATTR_MIN_STACK_SIZE
	.align		4
.L_222:
        /*04f8*/ 	.byte	0x04, 0x12
        /*04fa*/ 	.short	(.L_224 - .L_223)
	.align		4
.L_223:
        /*04fc*/ 	.word	index@(_ZN5flash44flash_bwd_dq_dk_dv_loop_seqk_parallel_kernelI23Flash_bwd_kernel_traitsILi192ELi64ELi64ELi8ELi4ELi2ELi2ELb1ELb1EN7cutlass10bfloat16_tE19Flash_kernel_traitsILi192ELi64ELi64ELi8ES3_EELb0ELb0ELb1ELb0ELb0ELb1ELb1EEEvNS_16Flash_bwd_paramsE)
        /*0500*/ 	.word	0x000000d0


	//----- nvinfo : EIATTR_MIN_STACK_SIZE
	.align		4
.L_224:
        /*0504*/ 	.byte	0x04, 0x12
        /*0506*/ 	.short	(.L_226 - .L_225)
	.align		4
.L_225:
        /*0508*/ 	.word	index@(_ZN5flash44flash_bwd_dq_dk_dv_loop_seqk_parallel_kernelI23Flash_bwd_kernel_traitsILi192ELi64ELi64ELi8ELi4ELi2ELi2ELb1ELb1EN7cutlass10bfloat16_tE19Flash_kernel_traitsILi192ELi64ELi64ELi8ES3_EELb1ELb0ELb1ELb1ELb0ELb0ELb0EEEvNS_16Flash_bwd_paramsE)
        /*050c*/ 	.word	0x000000e0


	//----- nvinfo : EIATTR_MIN_STACK_SIZE
	.align		4
.L_226:
        /*0510*/ 	.byte	0x04, 0x12
        /*0512*/ 	.short	(.L_228 - .L_227)
	.align		4
.L_227:
        /*0514*/ 	.word	index@(_ZN5flash44flash_bwd_dq_dk_dv_loop_seqk_parallel_kernelI23Flash_bwd_kernel_traitsILi192ELi64ELi64ELi8ELi4ELi2ELi2ELb1ELb1EN7cutlass10bfloat16_tE19Flash_kernel_traitsILi192ELi64ELi64ELi8ES3_EELb0ELb0ELb1ELb1ELb0ELb0ELb1EEEvNS_16Flash_bwd_paramsE)
        /*0518*/ 	.word	0x000000d8


	//----- nvinfo : EIATTR_MIN_STACK_SIZE
	.align		4
.L_228:
        /*051c*/ 	.byte	0x04, 0x12
        /*051e*/ 	.short	(.L_230 - .L_229)
	.align		4
.L_229:
        /*0520*/ 	.word	index@(_ZN5flash25flash_bwd_dot_do_o_kernelILb0E23Flash_bwd_kernel_traitsILi192ELi64ELi64ELi8ELi4ELi2ELi2ELb1ELb1EN7cutlass10bfloat16_tE19Flash_kernel_traitsILi192ELi64ELi64ELi8ES3_EEEEvNS_16Flash_bwd_paramsE)
        /*0524*/ 	.word	0x00000000


	//----- nvinfo : EIATTR_MIN_STACK_SIZE
	.align		4
.L_230:
        /*0528*/ 	.byte	0x04, 0x12
        /*052a*/ 	.short	(.L_232 - .L_231)
	.align		4
.L_231:
        /*052c*/ 	.word	index@(_ZN5flash25flash_bwd_dot_do_o_kernelILb1E23Flash_bwd_kernel_traitsILi192ELi64ELi64ELi8ELi4ELi2ELi2ELb1ELb1EN7cutlass10bfloat16_tE19Flash_kernel_traitsILi192ELi64ELi64ELi8ES3_EEEEvNS_16Flash_bwd_paramsE)
        /*0530*/ 	.word	0x00000000


	//----- nvinfo : EIATTR_MIN_STACK_SIZE
	.align		4
.L_232:
        /*0534*/ 	.byte	0x04, 0x12
        /*0536*/ 	.short	(.L_234 - .L_233)
	.align		4
.L_233:
        /*0538*/ 	.word	index@(_ZN5flash27flash_bwd_convert_dq_kernelI23Flash_bwd_kernel_traitsILi192ELi64ELi64ELi8ELi4ELi2ELi2ELb0ELb0EN7cutlass10bfloat16_tE19Flash_kernel_traitsILi192ELi64ELi64ELi8ES3_EEEEvNS_16Flash_bwd_paramsEi)
        /*053c*/ 	.word	0x00000000


	//----- nvinfo : EIATTR_MIN_STACK_SIZE
	.align		4
.L_234:
        /*0540*/ 	.byte	0x04, 0x12
        /*0542*/ 	.short	(.L_236 - .L_235)
	.align		4
.L_235:
        /*0544*/ 	.word	index@(_ZN5flash44flash_bwd_dq_dk_dv_loop_seqk_parallel_kernelI23Flash_bwd_kernel_traitsILi192ELi64ELi64ELi8ELi4ELi2ELi2ELb0ELb0EN7cutlass10bfloat16_tE19Flash_kernel_traitsILi192ELi64ELi64ELi8ES3_EELb1ELb0ELb0ELb0ELb0ELb0ELb0EEEvNS_16Flash_bwd_paramsE)
        /*0548*/ 	.word	0x00000010


	//----- nvinfo : EIATTR_MIN_STACK_SIZE
	.align		4
.L_236:
        /*054c*/ 	.byte	0x04, 0x12
        /*054e*/ 	.short	(.L_238 - .L_237)
	.align		4
.L_237:
        /*0550*/ 	.word	index@(_ZN5flash44flash_bwd_dq_dk_dv_loop_seqk_parallel_kernelI23Flash_bwd_kernel_traitsILi192ELi64ELi64ELi8ELi4ELi2ELi2ELb0ELb0EN7cutlass10bfloat16_tE19Flash_kernel_traitsILi192ELi64ELi64ELi8ES3_EELb0ELb0ELb0ELb0ELb0ELb0ELb1EEEvNS_16Flash_bwd_paramsE)
        /*0554*/ 	.word	0x00000018


	//----- nvinfo : EIATTR_MIN_STACK_SIZE
	.align		4
.L_238:
        /*0558*/ 	.byte	0x04, 0x12
        /*055a*/ 	.short	(.L_240 - .L_239)
	.align		4
.L_239:
        /*055c*/ 	.word	index@(_ZN5flash44flash_bwd_dq_dk_dv_loop_seqk_parallel_kernelI23Flash_bwd_kernel_traitsILi192ELi64ELi64ELi8ELi4ELi2ELi2ELb0ELb0EN7cutlass10bfloat16_tE19Flash_kernel_traitsILi192ELi64ELi64ELi8ES3_EELb1ELb0ELb1ELb0ELb0ELb0ELb0EEEvNS_16Flash_bwd_paramsE)
        /*0560*/ 	.word	0x00000000


	//----- nvinfo : EIATTR_MIN_STACK_SIZE
	.align		4
.L_240:
        /*0564*/ 	.byte	0x04, 0x12
        /*0566*/ 	.short	(.L_242 - .L_241)
	.align		4
.L_241:
        /*0568*/ 	.word	index@(_ZN5flash44flash_bwd_dq_dk_dv_loop_seqk_parallel_kernelI23Flash_bwd_kernel_traitsILi192ELi64ELi64ELi8ELi4ELi2ELi2ELb0ELb0EN7cutlass10bfloat16_tE19Flash_kernel_traitsILi192ELi64ELi64ELi8ES3_EELb0ELb0ELb1ELb0ELb0ELb0ELb1EEEvNS_16Flash_bwd_paramsE)
        /*056c*/ 	.word	0x00000000


	//----- nvinfo : EIATTR_MIN_STACK_SIZE
	.align		4
.L_242:
        /*0570*/ 	.byte	0x04, 0x12
        /*0572*/ 	.short	(.L_244 - .L_243)
	.align		4
.L_243:
        /*0574*/ 	.word	index@(_ZN5flash44flash_bwd_dq_dk_dv_loop_seqk_parallel_kernelI23Flash_bwd_kernel_traitsILi192ELi64ELi64ELi8ELi4ELi2ELi2ELb0ELb0EN7cutlass10bfloat16_tE19Flash_kernel_traitsILi192ELi64ELi64ELi8ES3_EELb1ELb0ELb0ELb0ELb0ELb1ELb0EEEvNS_16Flash_bwd_paramsE)
        /*0578*/ 	.word	0x00000018


	//----- nvinfo : EIATTR_MIN_STACK_SIZE
	.align		4
.L_244:
        /*057c*/ 	.byte	0x04, 0x12
        /*057e*/ 	.short	(.L_246 - .L_245)
	.align		4
.L_245:
        /*0580*/ 	.word	index@(_ZN5flash44flash_bwd_dq_dk_dv_loop_seqk_parallel_kernelI23Flash_bwd_kernel_traitsILi192ELi64ELi64ELi8ELi4ELi2ELi2ELb0ELb0EN7cutlass10bfloat16_tE19Flash_kernel_traitsILi192ELi64ELi64ELi8ES3_EELb0ELb0ELb0ELb0ELb0ELb1ELb1EEEvNS_16Flash_bwd_paramsE)
        /*0584*/ 	.word	0x00000018


	//----- nvinfo : EIATTR_MIN_STACK_SIZE
	.align		4
.L_246:
        /*0588*/ 	.byte	0x04, 0x12
        /*058a*/ 	.short	(.L_248 - .L_247)
	.align		4
.L_247:
        /*058c*/ 	.word	index@(_ZN5flash44flash_bwd_dq_dk_dv_loop_seqk_parallel_kernelI23Flash_bwd_kernel_traitsILi192ELi64ELi64ELi8ELi4ELi2ELi2ELb0ELb0EN7cutlass10bfloat16_tE19Flash_kernel_traitsILi192ELi64ELi64ELi8ES3_EELb1ELb0ELb0ELb1ELb0ELb0ELb0EEEvNS_16Flash_bwd_paramsE)
        /*0590*/ 	.word	0x00000030


	//----- nvinfo : EIATTR_MIN_STACK_SIZE
	.align		4
.L_248:
        /*0594*/ 	.byte	0x04, 0x12
        /*0596*/ 	.short	(.L_250 - .L_249)
	.align		4
.L_249:
        /*0598*/ 	.word	index@(_ZN5flash44flash_bwd_dq_dk_dv_loop_seqk_parallel_kernelI23Flash_bwd_kernel_traitsILi192ELi64ELi64ELi8ELi4ELi2ELi2ELb0ELb0EN7cutlass10bfloat16_tE19Flash_kernel_traitsILi192ELi64ELi64ELi8ES3_EELb0ELb0ELb0ELb1ELb0ELb0ELb1EEEvNS_16Flash_bwd_paramsE)
        /*059c*/ 	.word	0x00000010


	//----- nvinfo : EIATTR_MIN_STACK_SIZE
	.align		4
.L_250:
        /*05a0*/ 	.byte	0x04, 0x12
        /*05a2*/ 	.short	(.L_252 - .L_251)
	.align		4
.L_251:
        /*05a4*/ 	.word	index@(_ZN5flash44flash_bwd_dq_dk_dv_loop_seqk_parallel_kernelI23Flash_bwd_kernel_traitsILi192ELi64ELi64ELi8ELi4ELi2ELi2ELb0ELb0EN7cutlass10bfloat16_tE19Flash_kernel_traitsILi192ELi64ELi64ELi8ES3_EELb1ELb0ELb1ELb0ELb0ELb1ELb0EEEvNS_16Flash_bwd_paramsE)
        /*05a8*/ 	.word	0x00000000


	//----- nvinfo : EIATTR_MIN_STACK_SIZE
	.align		4
.L_252:
        /*05ac*/ 	.byte	0x04, 0x12
        /*05ae*/ 	.short	(.L_254 - .L_253)
	.align		4
.L_253:
        /*05b0*/ 	.word	index@(_ZN5flash44flash_bwd_dq_dk_dv_loop_seqk_parallel_kernelI23Flash_bwd_kernel_traitsILi192ELi64ELi64ELi8ELi4ELi2ELi2ELb0ELb0EN7cutlass10bfloat16_tE19Flash_kernel_traitsILi192ELi64ELi64ELi8ES3_EELb0ELb0ELb1ELb0ELb0ELb1ELb1EEEvNS_16Flash_bwd_paramsE)
        /*05b4*/ 	.word	0x00000000


	//----- nvinfo : EIATTR_MIN_STACK_SIZE
	.align		4
.L_254:
        /*05b8*/ 	.byte	0x04, 0x12
        /*05ba*/ 	.short	(.L_256 - .L_255)
	.align		4
.L_255:
        /*05bc*/ 	.word	index@(_ZN5flash44flash_bwd_dq_dk_dv_loop_seqk_parallel_kernelI23Flash_bwd_kernel_traitsILi192ELi64ELi64ELi8ELi4ELi2ELi2ELb0ELb0EN7cutlass10bfloat16_tE19Flash_kernel_traitsILi192ELi64ELi64ELi8ES3_EELb1ELb0ELb1ELb1ELb0ELb0ELb0EEEvNS_16Flash_bwd_paramsE)
        /*05c0*/ 	.word	0x00000010


	//----- nvinfo : EIATTR_MIN_STACK_SIZE
	.align		4
.L_256:
        /*05c4*/ 	.byte	0x04, 0x12
        /*05c6*/ 	.short	(.L_258 - .L_257)
	.align		4
.L_257:
        /*05c8*/ 	.word	index@(_ZN5flash44flash_bwd_dq_dk_dv_loop_seqk_parallel_kernelI23Flash_bwd_kernel_traitsILi192ELi64ELi64ELi8ELi4ELi2ELi2ELb0ELb0EN7cutlass10bfloat16_tE19Flash_kernel_traitsILi192ELi64ELi64ELi8ES3_EELb0ELb0ELb1ELb1ELb0ELb0ELb1EEEvNS_16Flash_bwd_paramsE)
        /*05cc*/ 	.word	0x00000000


	//----- nvinfo : EIATTR_MIN_STACK_SIZE
	.align		4
.L_258:
        /*05d0*/ 	.byte	0x04, 0x12
        /*05d2*/ 	.short	(.L_260 - .L_259)
	.align		4
.L_259:
        /*05d4*/ 	.word	index@(_ZN5flash25flash_bwd_dot_do_o_kernelILb0E23Flash_bwd_kernel_traitsILi192ELi64ELi64ELi8ELi4ELi2ELi2ELb0ELb0EN7cutlass10bfloat16_tE19Flash_kernel_traitsILi192ELi64ELi64ELi8ES3_EEEEvNS_16Flash_bwd_paramsE)
        /*05d8*/ 	.word	0x00000000


	//----- nvinfo : EIATTR_MIN_STACK_SIZE
	.align		4
.L_260:
        /*05dc*/ 	.byte	0x04, 0x12
        /*05de*/ 	.short	(.L_262 - .L_261)
	.align		4
.L_261:
        /*05e0*/ 	.word	index@(_ZN5flash25flash_bwd_dot_do_o_kernelILb1E23Flash_bwd_kernel_traitsILi192ELi64ELi64ELi8ELi4ELi2ELi2ELb0ELb0EN7cutlass10bfloat16_tE19Flash_kernel_traitsILi192ELi64ELi64ELi8ES3_EEEEvNS_16Flash_bwd_paramsE)
        /*05e4*/ 	.word	0x00000000
.L_262:


//--------------------- .nv.info._ZN5flash44flash_bwd_dq_dk_dv_loop_seqk_parallel_kernelI23Flash_bwd_kernel_traitsILi192ELi64ELi64ELi8ELi4ELi2ELi2ELb1ELb1EN7cutlass10bfloat16_tE19Flash_kernel_traitsILi192ELi64ELi64ELi8ES3_EELb0ELb0ELb0ELb0ELb0ELb0ELb0EEEvNS_16Flash_bwd_paramsE --------------------------
	.section	.nv.info._ZN5flash44flash_bwd_dq_dk_dv_loop_seqk_parallel_kernelI23Flash_bwd_kernel_traitsILi192ELi64ELi64ELi8ELi4ELi2ELi2ELb1ELb1EN7cutlass10bfloat16_tE19Flash_kernel_traitsILi192ELi64ELi64ELi8ES3_EELb0ELb0ELb0ELb0ELb0ELb0ELb0EEEvNS_16Flash_bwd_paramsE,"",@"SHT_CUDA_INFO"
	.sectionflags	@""
	.align	4


	//----- nvinfo : EIATTR_CUDA_API_VERSION
	.align		4
        /*0000*/ 	.byte	0x04, 0x37
        /*0002*/ 	.short	(.L_264 - .L_263)
.L_263:
        /*0004*/ 	.word	0x00000082


	//----- nvinfo : EIATTR_SW2861232_WAR
	.align		4
.L_264:
        /*0008*/ 	.byte	0x01, 0x35
	.zero		2


	//----- nvinfo : EIATTR_PARAM_CBANK
	.align		4
        /*000c*/ 	.byte	0x04, 0x0a
        /*000e*/ 	.short	(.L_266 - .L_265)
	.align		4
.L_265:
        /*0010*/ 	.word	index@(.nv.constant0._ZN5flash44flash_bwd_dq_dk_dv_loop_seqk_parallel_kernelI23Flash_bwd_kernel_traitsILi192ELi64ELi64ELi8ELi4ELi2ELi2ELb1ELb1EN7cutlass10bfloat16_tE19Flash_kernel_traitsILi192ELi64ELi64ELi8ES3_EELb0ELb0ELb0ELb0ELb0ELb0ELb0EEEvNS_16Flash_bwd_paramsE)
        /*0014*/ 	.short	0x0160
        /*0016*/ 	.short	0x0280


	//----- nvinfo : EIATTR_CBANK_PARAM_SIZE
	.align		4
.L_266:
        /*0018*/ 	.byte	0x03, 0x19
        /*001a*/ 	.short	0x0280


	//----- nvinfo : EIATTR_KPARAM_INFO
	.align		4
        /*001c*/ 	.byte	0x04, 0x17
        /*001e*/ 	.short	(.L_268 - .L_267)
.L_267:
        /*0020*/ 	.word	0x00000000
        /*0024*/ 	.short	0x0000
        /*0026*/ 	.short	0x0000
        /*0028*/ 	.byte	0x00, 0xf0, 0x01, 0x0a


	//----- nvinfo : EIATTR_MAXREG_COUNT
	.align		4
.L_268:
        /*002c*/ 	.byte	0x03, 0x1b
        /*002e*/ 	.short	0x00ff


	//----- nvinfo : EIATTR_NUM_BARRIERS
	.align		4
        /*0030*/ 	.byte	0x02, 0x4c
        /*0032*/ 	.byte	0x01
	.zero		1


	//----- nvinfo : EIATTR_ANNOTATIONS
	.align		4
        /*0034*/ 	.byte	0x04, 0x55
        /*0036*/ 	.short	(.L_270 - .L_269)


	//   ....[0]....
.L_269:
        /*0038*/ 	.word	0x00000001
        /*003c*/ 	.byte	0xe0, 0x04, 0x00, 0x00, 0x01, 0x00, 0x00, 0x00, 0x60, 0x08, 0x00, 0x00, 0x01, 0x00, 0x00, 0x00
        /* <DEDUP_REMOVED lines=56> */
        /*03cc*/ 	.byte	0xf0, 0x87, 0x00, 0x00


	//----- nvinfo : EIATTR_MERCURY_ISA_VERSION
	.align		4
.L_270:
        /*03d0*/ 	.byte	0x03, 0x5f
        /*03d2*/ 	.short	0x0000


	//----- nvinfo : EIATTR_EXIT_INSTR_OFFSETS
	.align		4
        /*03d4*/ 	.byte	0x04, 0x1c
        /*03d6*/ 	.short	(.L_272 - .L_271)


	//   ....[0]....
.L_271:
        /*03d8*/ 	.word	0x000000a0


	//   ....[1]....
        /*03dc*/ 	.word	0x00008f70


	//----- nvinfo : EIATTR_CTAIDZ_USED
	.align		4
.L_272:
        /*03e0*/ 	.byte	0x01, 0x04
	.zero		2


	//----- nvinfo : EIATTR_CRS_STACK_SIZE
	.align		4
        /*03e4*/ 	.byte	0x04, 0x1e
        /*03e6*/ 	.short	(.L_274 - .L_273)
.L_273:
        /*03e8*/ 	.word	0x00000000
.L_274:


//--------------------- .nv.info._ZN5flash44flash_bwd_dq_dk_dv_loop_seqk_parallel_kernelI23Flash_bwd_kernel_traitsILi192ELi64ELi64ELi8ELi4ELi2ELi2ELb1ELb1EN7cutlass10bfloat16_tE19Flash_kernel_traitsILi192ELi64ELi64ELi8ES3_EELb0ELb0ELb1ELb0ELb0ELb0ELb0EEEvNS_16Flash_bwd_paramsE --------------------------
	.section	.nv.info._ZN5flash44flash_bwd_dq_dk_dv_loop_seqk_parallel_kernelI23Flash_bwd_kernel_traitsILi192ELi64ELi64ELi8ELi4ELi2ELi2ELb1ELb1EN7cutlass10bfloat16_tE19Flash_kernel_traitsILi192ELi64ELi64ELi8ES3_EELb0ELb0ELb1ELb0ELb0ELb0ELb0EEEvNS_16Flash_bwd_paramsE,"",@"SHT_CUDA_INFO"
	.sectionflags	@""
	.align	4


	//----- nvinfo : EIATTR_CUDA_API_VERSION
	.align		4
        /*0000*/ 	.byte	0x04, 0x37
        /*0002*/ 	.short	(.L_276 - .L_275)
.L_275:
        /*0004*/ 	.word	0x00000082


	//----- nvinfo : EIATTR_SW2861232_WAR
	.align		4
.L_276:
        /*0008*/ 	.byte	0x01, 0x35
	.zero		2


	//----- nvinfo : EIATTR_PARAM_CBANK
	.align		4
        /*000c*/ 	.byte	0x04, 0x0a
        /*000e*/ 	.short	(.L_278 - .L_277)
	.align		4
.L_277:
        /*0010*/ 	.word	index@(.nv.constant0._ZN5flash44flash_bwd_dq_dk_dv_loop_seqk_parallel_kernelI23Flash_bwd_kernel_traitsILi192ELi64ELi64ELi8ELi4ELi2ELi2ELb1ELb1EN7cutlass10bfloat16_tE19Flash_kernel_traitsILi192ELi64ELi64ELi8ES3_EELb0ELb0ELb1ELb0ELb0ELb0ELb0EEEvNS_16Flash_bwd_paramsE)
        /*0014*/ 	.short	0x0160
        /*0016*/ 	.short	0x0280


	//----- nvinfo : EIATTR_CBANK_PARAM_SIZE
	.align		4
.L_278:
        /*0018*/ 	.byte	0x03, 0x19
        /*001a*/ 	.short	0x0280


	//----- nvinfo : EIATTR_KPARAM_INFO
	.align		4
        /*001c*/ 	.byte	0x04, 0x17
        /*001e*/ 	.short	(.L_280 - .L_279)
.L_279:
        /*0020*/ 	.word	0x00000000
        /*0024*/ 	.short	0x0000
        /*0026*/ 	.short	0x0000
        /*0028*/ 	.byte	0x00, 0xf0, 0x01, 0x0a


	//----- nvinfo : EIATTR_MAXREG_COUNT
	.align		4
.L_280:
        /*002c*/ 	.byte	0x03, 0x1b
        /*002e*/ 	.short	0x00ff


	//----- nvinfo : EIATTR_NUM_BARRIERS
	.align		4
        /*0030*/ 	.byte	0x02, 0x4c
        /*0032*/ 	.byte	0x01
	.zero		1


	//----- nvinfo : EIATTR_ANNOTATIONS
	.align		4
        /*0034*/ 	.byte	0x04, 0x55
        /*0036*/ 	.short	(.L_282 - .L_281)


	//   ....[0]....
.L_281:
        /* <DEDUP_REMOVED lines=60> */


	//----- nvinfo : EIATTR_MERCURY_ISA_VERSION
	.align		4
.L_282:
        /*03e0*/ 	.byte	0x03, 0x5f
        /*03e2*/ 	.short	0x0000


	//----- nvinfo : EIATTR_EXIT_INSTR_OFFSETS
	.align		4
        /*03e4*/ 	.byte	0x04, 0x1c
        /*03e6*/ 	.short	(.L_284 - .L_283)


	//   ....[0]....
.L_283:
        /*03e8*/ 	.word	0x000000a0


	//   ....[1]....
        /*03ec*/ 	.word	0x00009180


	//----- nvinfo : EIATTR_CTAIDZ_USED
	.align		4
.L_284:
        /*03f0*/ 	.byte	0x01, 0x04
	.zero		2


	//----- nvinfo : EIATTR_CRS_STACK_SIZE
	.align		4
        /*03f4*/ 	.byte	0x04, 0x1e
        /*03f6*/ 	.short	(.L_286 - .L_285)
.L_285:
        /*03f8*/ 	.word	0x00000000
.L_286:


//--------------------- .nv.info._ZN5flash44flash_bwd_dq_dk_dv_loop_seqk_parallel_kernelI23Flash_bwd_kernel_traitsILi192ELi64ELi64ELi8ELi4ELi2ELi2ELb1ELb1EN7cutlass10bfloat16_tE19Flash_kernel_traitsILi192ELi64ELi64ELi8ES3_EELb0ELb0ELb0ELb0ELb0ELb1ELb0EEEvNS_16Flash_bwd_paramsE --------------------------
	.section	.nv.info._ZN5flash44flash_bwd_dq_dk_dv_loop_seqk_parallel_kernelI23Flash_bwd_kernel_traitsILi192ELi64ELi64ELi8ELi4ELi2ELi2ELb1ELb1EN7cutlass10bfloat16_tE19Flash_kernel_traitsILi192ELi64ELi64ELi8ES3_EELb0ELb0ELb0ELb0ELb0ELb1ELb0EEEvNS_16Flash_bwd_paramsE,"",@"SHT_CUDA_INFO"
	.sectionflags	@""
	.align	4


	//----- nvinfo : EIATTR_CUDA_API_VERSION
	.align		4
        /*0000*/ 	.byte	0x04, 0x37
        /*0002*/ 	.short	(.L_288 - .L_287)
.L_287:
        /*0004*/ 	.word	0x00000082


	//----- nvinfo : EIATTR_SW2861232_WAR
	.align		4
.L_288:
        /*0008*/ 	.byte	0x01, 0x35
	.zero		2


	//----- nvinfo : EIATTR_PARAM_CBANK
	.align		4
        /*000c*/ 	.byte	0x04, 0x0a
        /*000e*/ 	.short	(.L_290 - .L_289)
	.align		4
.L_289:
        /*0010*/ 	.word	index@(.nv.constant0._ZN5flash44flash_bwd_dq_dk_dv_loop_seqk_parallel_kernelI23Flash_bwd_kernel_traitsILi192ELi64ELi64ELi8ELi4ELi2ELi2ELb1ELb1EN7cutlass10bfloat16_tE19Flash_kernel_traitsILi192ELi64ELi64ELi8ES3_EELb0ELb0ELb0ELb0ELb0ELb1ELb0EEEvNS_16Flash_bwd_paramsE)
        /*0014*/ 	.short	0x0160
        /*0016*/ 	.short	0x0280


	//----- nvinfo : EIATTR_CBANK_PARAM_SIZE
	.align		4
.L_290:
        /*0018*/ 	.byte	0x03, 0x19
        /*001a*/ 	.short	0x0280


	//----- nvinfo : EIATTR_KPARAM_INFO
	.align		4
        /*001c*/ 	.byte	0x04, 0x17
        /*001e*/ 	.short	(.L_292 - .L_291)
.L_291:
        /*0020*/ 	.word	0x00000000
        /*0024*/ 	.short	0x0000
        /*0026*/ 	.short	0x0000
        /*0028*/ 	.byte	0x00, 0xf0, 0x01, 0x0a


	//----- nvinfo : EIATTR_MAXREG_COUNT
	.align		4
.L_292:
        /*002c*/ 	.byte	0x03, 0x1b
        /*002e*/ 	.short	0x00ff


	//----- nvinfo : EIATTR_NUM_BARRIERS
	.align		4
        /*0030*/ 	.byte	0x02, 0x4c
        /*0032*/ 	.byte	0x01
	.zero		1


	//----- nvinfo : EIATTR_ANNOTATIONS
	.align		4
        /*0034*/ 	.byte	0x04, 0x55
        /*0036*/ 	.short	(.L_294 - .L_293)


	//   ....[0]....
.L_293:
        /* <DEDUP_REMOVED lines=47> */
        /*031c*/ 	.byte	0x00, 0x6d, 0x00, 0x00, 0x01, 0x00, 0x00, 0x00, 0x60, 0x76, 0x00, 0x00


	//----- nvinfo : EIATTR_MERCURY_ISA_VERSION
	.align		4
.L_294:
        /*0328*/ 	.byte	0x03, 0x5f
        /*032a*/ 	.short	0x0000


	//----- nvinfo : EIATTR_EXIT_INSTR_OFFSETS
	.align		4
        /*032c*/ 	.byte	0x04, 0x1c
        /*032e*/ 	.short	(.L_296 - .L_295)


	//   ....[0]....
.L_295:
        /*0330*/ 	.word	0x000000a0


	//   ....[1]....
        /*0334*/ 	.word	0x00007d20


	//----- nvinfo : EIATTR_CTAIDZ_USED
	.align		4
.L_296:
        /*0338*/ 	.byte	0x01, 0x04
	.zero		2


	//----- nvinfo : EIATTR_CRS_STACK_SIZE
	.align		4
        /*033c*/ 	.byte	0x04, 0x1e
        /*033e*/ 	.short	(.L_298 - .L_297)
.L_297:
        /*0340*/ 	.word	0x00000000
.L_298:


//--------------------- .nv.info._ZN5flash44flash_bwd_dq_dk_dv_loop_seqk_parallel_kernelI23Flash_bwd_kernel_traitsILi192ELi64ELi64ELi8ELi4ELi2ELi2ELb1ELb1EN7cutlass10bfloat16_tE19Flash_kernel_traitsILi192ELi64ELi64ELi8ES3_EELb0ELb0ELb0ELb1ELb0ELb0ELb0EEEvNS_16Flash_bwd_paramsE --------------------------
	.section	.nv.info._ZN5flash44flash_bwd_dq_dk_dv_loop_seqk_parallel_kernelI23Flash_bwd_kernel_traitsILi192ELi64ELi64ELi8ELi4ELi2ELi2ELb1ELb1EN7cutlass10bfloat16_tE19Flash_kernel_traitsILi192ELi64ELi64ELi8ES3_EELb0ELb0ELb0ELb1ELb0ELb0ELb0EEEvNS_16Flash_bwd_paramsE,"",@"SHT_CUDA_INFO"
	.sectionflags	@""
	.align	4


	//----- nvinfo : EIATTR_CUDA_API_VERSION
	.align		4
        /*0000*/ 	.byte	0x04, 0x37
        /*0002*/ 	.short	(.L_300 - .L_299)
.L_299:
        /*0004*/ 	.word	0x00000082


	//----- nvinfo : EIATTR_SW2861232_WAR
	.align		4
.L_300:
        /*0008*/ 	.byte	0x01, 0x35
	.zero		2


	//----- nvinfo : EIATTR_PARAM_CBANK
	.align		4
        /*000c*/ 	.byte	0x04, 0x0a
        /*000e*/ 	.short	(.L_302 - .L_301)
	.align		4
.L_301:
        /*0010*/ 	.word	index@(.nv.constant0._ZN5flash44flash_bwd_dq_dk_dv_loop_seqk_parallel_kernelI23Flash_bwd_kernel_traitsILi192ELi64ELi64ELi8ELi4ELi2ELi2ELb1ELb1EN7cutlass10bfloat16_tE19Flash_kernel_traitsILi192ELi64ELi64ELi8ES3_EELb0ELb0ELb0ELb1ELb0ELb0ELb0EEEvNS_16Flash_bwd_paramsE)
        /*0014*/ 	.short	0x0160
        /*0016*/ 	.short	0x0280


	//----- nvinfo : EIATTR_CBANK_PARAM_SIZE
	.align		4
.L_302:
        /*0018*/ 	.byte	0x03, 0x19
        /*001a*/ 	.short	0x0280


	//----- nvinfo : EIATTR_KPARAM_INFO
	.align		4
        /*001c*/ 	.byte	0x04, 0x17
        /*001e*/ 	.short	(.L_304 - .L_303)
.L_303:
        /*0020*/ 	.word	0x00000000
        /*0024*/ 	.short	0x0000
        /*0026*/ 	.short	0x0000
        /*0028*/ 	.byte	0x00, 0xf0, 0x01, 0x0a


	//----- nvinfo : EIATTR_MAXREG_COUNT
	.align		4
.L_304:
        /*002c*/ 	.byte	0x03, 0x1b
        /*002e*/ 	.short	0x00ff


	//----- nvinfo : EIATTR_NUM_BARRIERS
	.align		4
        /*0030*/ 	.byte	0x02, 0x4c
        /*0032*/ 	.byte	0x01
	.zero		1


	//----- nvinfo : EIATTR_ANNOTATIONS
	.align		4
        /*0034*/ 	.byte	0x04, 0x55
        /*0036*/ 	.short	(.L_306 - .L_305)


	//   ....[0]....
.L_305:
        /* <DEDUP_REMOVED lines=60> */


	//----- nvinfo : EIATTR_MERCURY_ISA_VERSION
	.align		4
.L_306:
        /*03e0*/ 	.byte	0x03, 0x5f
        /*03e2*/ 	.short	0x0000


	//----- nvinfo : EIATTR_EXIT_INSTR_OFFSETS
	.align		4
        /*03e4*/ 	.byte	0x04, 0x1c
        /*03e6*/ 	.short	(.L_308 - .L_307)


	//   ....[0]....
.L_307:
        /*03e8*/ 	.word	0x000000a0


	//   ....[1]....
        /*03ec*/ 	.word	0x00009490


	//----- nvinfo : EIATTR_CTAIDZ_USED
	.align		4
.L_308:
        /*03f0*/ 	.byte	0x01, 0x04
	.zero		2


	//----- nvinfo : EIATTR_CRS_STACK_SIZE
	.align		4
        /*03f4*/ 	.byte	0x04, 0x1e
        /*03f6*/ 	.short	(.L_310 - .L_309)
.L_309:
        /*03f8*/ 	.word	0x00000000
.L_310:


//--------------------- .nv.info._ZN5flash44flash_bwd_dq_dk_dv_loop_seqk_parallel_kernelI23Flash_bwd_kernel_traitsILi192ELi64ELi64ELi8ELi4ELi2ELi2ELb1ELb1EN7cutlass10bfloat16_tE19Flash_kernel_traitsILi192ELi64ELi64ELi8ES3_EELb0ELb0ELb1ELb0ELb0ELb1ELb0EEEvNS_16Flash_bwd_paramsE --------------------------
	.section	.nv.info._ZN5flash44flash_bwd_dq_dk_dv_loop_seqk_parallel_kernelI23Flash_bwd_kernel_traitsILi192ELi64ELi64ELi8ELi4ELi2ELi2ELb1ELb1EN7cutlass10bfloat16_tE19Flash_kernel_traitsILi192ELi64ELi64ELi8ES3_EELb0ELb0ELb1ELb0ELb0ELb1ELb0EEEvNS_16Flash_bwd_paramsE,"",@"SHT_CUDA_INFO"
	.sectionflags	@""
	.align	4


	//----- nvinfo : EIATTR_CUDA_API_VERSION
	.align		4
        /*0000*/ 	.byte	0x04, 0x37
        /*0002*/ 	.short	(.L_312 - .L_311)
.L_311:
        /*0004*/ 	.word	0x00000082


	//----- nvinfo : EIATTR_SW2861232_WAR
	.align		4
.L_312:
        /*0008*/ 	.byte	0x01, 0x35
	.zero		2


	//----- nvinfo : EIATTR_PARAM_CBANK
	.align		4
        /*000c*/ 	.byte	0x04, 0x0a
        /*000e*/ 	.short	(.L_314 - .L_313)
	.align		4
.L_313:
        /*0010*/ 	.word	index@(.nv.constant0._ZN5flash44flash_bwd_dq_dk_dv_loop_seqk_parallel_kernelI23Flash_bwd_kernel_traitsILi192ELi64ELi64ELi8ELi4ELi2ELi2ELb1ELb1EN7cutlass10bfloat16_tE19Flash_kernel_traitsILi192ELi64ELi64ELi8ES3_EELb0ELb0ELb1ELb0ELb0ELb1ELb0EEEvNS_16Flash_bwd_paramsE)
        /*0014*/ 	.short	0x0160
        /*0016*/ 	.short	0x0280


	//----- nvinfo : EIATTR_CBANK_PARAM_SIZE
	.align		4
.L_314:
        /*0018*/ 	.byte	0x03, 0x19
        /*001a*/ 	.short	0x0280


	//----- nvinfo : EIATTR_KPARAM_INFO
	.align		4
        /*001c*/ 	.byte	0x04, 0x17
        /*001e*/ 	.short	(.L_316 - .L_315)
.L_315:
        /*0020*/ 	.word	0x00000000
        /*0024*/ 	.short	0x0000
        /*0026*/ 	.short	0x0000
        /*0028*/ 	.byte	0x00, 0xf0, 0x01, 0x0a


	//----- nvinfo : EIATTR_MAXREG_COUNT
	.align		4
.L_316:
        /*002c*/ 	.byte	0x03, 0x1b
        /*002e*/ 	.short	0x00ff


	//----- nvinfo : EIATTR_NUM_BARRIERS
	.align		4
        /*0030*/ 	.byte	0x02, 0x4c
        /*0032*/ 	.byte	0x01
	.zero		1


	//----- nvinfo : EIATTR_ANNOTATIONS
	.align		4
        /*0034*/ 	.byte	0x04, 0x55
        /*0036*/ 	.short	(.L_318 - .L_317)


	//   ....[0]....
.L_317:
        /* <DEDUP_REMOVED lines=48> */


	//----- nvinfo : EIATTR_MERCURY_ISA_VERSION
	.align		4
.L_318:
        /*0328*/ 	.byte	0x03, 0x5f
        /*032a*/ 	.short	0x0000


	//----- nvinfo : EIATTR_EXIT_INSTR_OFFSETS
	.align		4
        /*032c*/ 	.byte	0x04, 0x1c
        /*032e*/ 	.short	(.L_320 - .L_319)


	//   ....[0]....
.L_319:
        /*0330*/ 	.word	0x000000a0


	//   ....[1]....
        /*0334*/ 	.word	0x00007ee0


	//----- nvinfo : EIATTR_CTAIDZ_USED
	.align		4
.L_320:
        /*0338*/ 	.byte	0x01, 0x04
	.zero		2


	//----- nvinfo : EIATTR_CRS_STACK_SIZE
	.align		4
        /*033c*/ 	.byte	0x04, 0x1e
        /*033e*/ 	.short	(.L_322 - .L_321)
.L_321:
        /*0340*/ 	.word	0x00000000
.L_322:


//--------------------- .nv.info._ZN5flash44flash_bwd_dq_dk_dv_loop_seqk_parallel_kernelI23Flash_bwd_kernel_traitsILi192ELi64ELi64ELi8ELi4ELi2ELi2ELb1ELb1EN7cutlass10bfloat16_tE19Flash_kernel_traitsILi192ELi64ELi64ELi8ES3_EELb0ELb0ELb1ELb1ELb0ELb0ELb0EEEvNS_16Flash_bwd_paramsE --------------------------
	.section	.nv.info._ZN5flash44flash_bwd_dq_dk_dv_loop_seqk_parallel_kernelI23Flash_bwd_kernel_traitsILi192ELi64ELi64ELi8ELi4ELi2ELi2ELb1ELb1EN7cutlass10bfloat16_tE19Flash_kernel_traitsILi192ELi64ELi64ELi8ES3_EELb0ELb0ELb1ELb1ELb0ELb0ELb0EEEvNS_16Flash_bwd_paramsE,"",@"SHT_CUDA_INFO"
	.sectionflags	@""
	.align	4


	//----- nvinfo : EIATTR_CUDA_API_VERSION
	.align		4
        /*0000*/ 	.byte	0x04, 0x37
        /*0002*/ 	.short	(.L_324 - .L_323)
.L_323:
        /*0004*/ 	.word	0x00000082


	//----- nvinfo : EIATTR_SW2861232_WAR
	.align		4
.L_324:
        /*0008*/ 	.byte	0x01, 0x35
	.zero		2


	//----- nvinfo : EIATTR_PARAM_CBANK
	.align		4
        /*000c*/ 	.byte	0x04, 0x0a
        /*000e*/ 	.short	(.L_326 - .L_325)
	.align		4
.L_325:
        /*0010*/ 	.word	index@(.nv.constant0._ZN5flash44flash_bwd_dq_dk_dv_loop_seqk_parallel_kernelI23Flash_bwd_kernel_traitsILi192ELi64ELi64ELi8ELi4ELi2ELi2ELb1ELb1EN7cutlass10bfloat16_tE19Flash_kernel_traitsILi192ELi64ELi64ELi8ES3_EELb0ELb0ELb1ELb1ELb0ELb0ELb0EEEvNS_16Flash_bwd_paramsE)
        /*0014*/ 	.short	0x0160
        /*0016*/ 	.short	0x0280


	//----- nvinfo : EIATTR_CBANK_PARAM_SIZE
	.align		4
.L_326:
        /*0018*/ 	.byte	0x03, 0x19
        /*001a*/ 	.short	0x0280


	//----- nvinfo : EIATTR_KPARAM_INFO
	.align		4
        /*001c*/ 	.byte	0x04, 0x17
        /*001e*/ 	.short	(.L_328 - .L_327)
.L_327:
        /*0020*/ 	.word	0x00000000
        /*0024*/ 	.short	0x0000
        /*0026*/ 	.short	0x0000
        /*0028*/ 	.byte	0x00, 0xf0, 0x01, 0x0a


	//----- nvinfo : EIATTR_MAXREG_COUNT
	.align		4
.L_328:
        /*002c*/ 	.byte	0x03, 0x1b
        /*002e*/ 	.short	0x00ff


	//----- nvinfo : EIATTR_NUM_BARRIERS
	.align		4
        /*0030*/ 	.byte	0x02, 0x4c
        /*0032*/ 	.byte	0x01
	.zero		1


	//----- nvinfo : EIATTR_ANNOTATIONS
	.align		4
        /*0034*/ 	.byte	0x04, 0x55
        /*0036*/ 	.short	(.L_330 - .L_329)


	//   ....[0]....
.L_329:
        /* <DEDUP_REMOVED lines=61> */


	//----- nvinfo : EIATTR_MERCURY_ISA_VERSION
	.align		4
.L_330:
        /*03f0*/ 	.byte	0x03, 0x5f
        /*03f2*/ 	.short	0x0000


	//----- nvinfo : EIATTR_EXIT_INSTR_OFFSETS
	.align		4
        /*03f4*/ 	.byte	0x04, 0x1c
        /*03f6*/ 	.short	(.L_332 - .L_331)


	//   ....[0]....
.L_331:
        /*03f8*/ 	.word	0x000000a0


	//   ....[1]....
        /*03fc*/ 	.word	0x00009680


	//----- nvinfo : EIATTR_CTAIDZ_USED
	.align		4
.L_332:
        /*0400*/ 	.byte	0x01, 0x04
	.zero		2


	//----- nvinfo : EIATTR_CRS_STACK_SIZE
	.align		4
        /*0404*/ 	.byte	0x04, 0x1e
        /*0406*/ 	.short	(.L_334 - .L_333)
.L_333:
        /*0408*/ 	.word	0x00000000
.L_334:


//--------------------- .nv.info._ZN5flash44flash_bwd_dq_dk_dv_loop_seqk_parallel_kernelI23Flash_bwd_kernel_traitsILi192ELi64ELi64ELi8ELi4ELi2ELi2ELb0ELb0EN7cutlass10bfloat16_tE19Flash_kernel_traitsILi192ELi64ELi64ELi8ES3_EELb0ELb0ELb0ELb0ELb0ELb0ELb0EEEvNS_16Flash_bwd_paramsE --------------------------
	.section	.nv.info._ZN5flash44flash_bwd_dq_dk_dv_loop_seqk_parallel_kernelI23Flash_bwd_kernel_traitsILi192ELi64ELi64ELi8ELi4ELi2ELi2ELb0ELb0EN7cutlass10bfloat16_tE19Flash_kernel_traitsILi192ELi64ELi64ELi8ES3_EELb0ELb0ELb0ELb0ELb0ELb0ELb0EEEvNS_16Flash_bwd_paramsE,"",@"SHT_CUDA_INFO"
	.sectionflags	@""
	.align	4


	//----- nvinfo : EIATTR_CUDA_API_VERSION
	.align		4
        /*0000*/ 	.byte	0x04, 0x37
        /*0002*/ 	.short	(.L_336 - .L_335)
.L_335:
        /*0004*/ 	.word	0x00000082


	//----- nvinfo : EIATTR_SW2861232_WAR
	.align		4
.L_336:
        /*0008*/ 	.byte	0x01, 0x35
	.zero		2


	//----- nvinfo : EIATTR_PARAM_CBANK
	.align		4
        /*000c*/ 	.byte	0x04, 0x0a
        /*000e*/ 	.short	(.L_338 - .L_337)
	.align		4
.L_337:
        /*0010*/ 	.word	index@(.nv.constant0._ZN5flash44flash_bwd_dq_dk_dv_loop_seqk_parallel_kernelI23Flash_bwd_kernel_traitsILi192ELi64ELi64ELi8ELi4ELi2ELi2ELb0ELb0EN7cutlass10bfloat16_tE19Flash_kernel_traitsILi192ELi64ELi64ELi8ES3_EELb0ELb0ELb0ELb0ELb0ELb0ELb0EEEvNS_16Flash_bwd_paramsE)
        /*0014*/ 	.short	0x0160
        /*0016*/ 	.short	0x0280


	//----- nvinfo : EIATTR_CBANK_PARAM_SIZE
	.align		4
.L_338:
        /*0018*/ 	.byte	0x03, 0x19
        /*001a*/ 	.short	0x0280


	//----- nvinfo : EIATTR_KPARAM_INFO
	.align		4
        /*001c*/ 	.byte	0x04, 0x17
        /*001e*/ 	.short	(.L_340 - .L_339)
.L_339:
        /*0020*/ 	.word	0x00000000
        /*0024*/ 	.short	0x0000
        /*0026*/ 	.short	0x0000
        /*0028*/ 	.byte	0x00, 0xf0, 0x01, 0x0a


	//----- nvinfo : EIATTR_MAXREG_COUNT
	.align		4
.L_340:
        /*002c*/ 	.byte	0x03, 0x1b
        /*002e*/ 	.short	0x00ff


	//----- nvinfo : EIATTR_NUM_BARRIERS
	.align		4
        /*0030*/ 	.byte	0x02, 0x4c
        /*0032*/ 	.byte	0x01
	.zero		1


	//----- nvinfo : EIATTR_ANNOTATIONS
	.align		4
        /*0034*/ 	.byte	0x04, 0x55
        /*0036*/ 	.short	(.L_342 - .L_341)


	//   ....[0]....
.L_341:
        /*0038*/ 	.word	0x00000001
        /*003c*/ 	.byte	0x50, 0x04, 0x00, 0x00, 0x01, 0x00, 0x00, 0x00, 0x90, 0x05, 0x00, 0x00, 0x01, 0x00, 0x00, 0x00
        /*004c*/ 	.byte	0xd0, 0x05, 0x00, 0x00, 0x01, 0x00, 0x00, 0x00, 0xa0, 0x07, 0x00, 0x00, 0x01, 0x00, 0x00, 0x00
        /*005c*/ 	.byte	0x00, 0x08, 0x00, 0x00, 0x01, 0x00, 0x00, 0x00, 0x40, 0x14, 0x00, 0x00, 0x01, 0x00, 0x00, 0x00
        /*006c*/ 	.byte	0xf0, 0x1c, 0x00, 0x00, 0x01, 0x00, 0x00, 0x00, 0x70, 0x23, 0x00, 0x00, 0x01, 0x00, 0x00, 0x00
        /*007c*/ 	.byte	0x80, 0x23, 0x00, 0x00, 0x01, 0x00, 0x00, 0x00, 0xf0, 0x2e, 0x00, 0x00


	//----- nvinfo : EIATTR_MERCURY_ISA_VERSION
	.align		4
.L_342:
        /*0088*/ 	.byte	0x03, 0x5f
        /*008a*/ 	.short	0x0000


	//----- nvinfo : EIATTR_EXIT_INSTR_OFFSETS
	.align		4
        /*008c*/ 	.byte	0x04, 0x1c
        /*008e*/ 	.short	(.L_344 - .L_343)


	//   ....[0]....
.L_343:
        /*0090*/ 	.word	0x00000090


	//   ....[1]....
        /*0094*/ 	.word	0x000082a0


	//----- nvinfo : EIATTR_CTAIDZ_USED
	.align		4
.L_344:
        /*0098*/ 	.byte	0x01, 0x04
	.zero		2


	//----- nvinfo : EIATTR_CRS_STACK_SIZE
	.align		4
        /*009c*/ 	.byte	0x04, 0x1e
        /*009e*/ 	.short	(.L_346 - .L_345)
.L_345:
        /*00a0*/ 	.word	0x00000000
.L_346:


//--------------------- .nv.info._ZN5flash44flash_bwd_dq_dk_dv_loop_seqk_parallel_kernelI23Flash_bwd_kernel_traitsILi192ELi64ELi64ELi8ELi4ELi2ELi2ELb0ELb0EN7cutlass10bfloat16_tE19Flash_kernel_traitsILi192ELi64ELi64ELi8ES3_EELb0ELb0ELb1ELb0ELb0ELb0ELb0EEEvNS_16Flash_bwd_paramsE --------------------------
	.section	.nv.info._ZN5flash44flash_bwd_dq_dk_dv_loop_seqk_parallel_kernelI23Flash_bwd_kernel_traitsILi192ELi64ELi64ELi8ELi4ELi2ELi2ELb0ELb0EN7cutlass10bfloat16_tE19Flash_kernel_traitsILi192ELi64ELi64ELi8ES3_EELb0ELb0ELb1ELb0ELb0ELb0ELb0EEEvNS_16Flash_bwd_paramsE,"",@"SHT_CUDA_INFO"
	.sectionflags	@""
	.align	4


	//----- nvinfo : EIATTR_CUDA_API_VERSION
	.align		4
        /*0000*/ 	.byte	0x04, 0x37
        /*0002*/ 	.short	(.L_348 - .L_347)
.L_347:
        /*0004*/ 	.word	0x00000082


	//----- nvinfo : EIATTR_SW2861232_WAR
	.align		4
.L_348:
        /*0008*/ 	.byte	0x01, 0x35
	.zero		2


	//----- nvinfo : EIATTR_PARAM_CBANK
	.align		4
        /*000c*/ 	.byte	0x04, 0x0a
        /*000e*/ 	.short	(.L_350 - .L_349)
	.align		4
.L_349:
        /*0010*/ 	.word	index@(.nv.constant0._ZN5flash44flash_bwd_dq_dk_dv_loop_seqk_parallel_kernelI23Flash_bwd_kernel_traitsILi192ELi64ELi64ELi8ELi4ELi2ELi2ELb0ELb0EN7cutlass10bfloat16_tE19Flash_kernel_traitsILi192ELi64ELi64ELi8ES3_EELb0ELb0ELb1ELb0ELb0ELb0ELb0EEEvNS_16Flash_bwd_paramsE)
        /*0014*/ 	.short	0x0160
        /*0016*/ 	.short	0x0280


	//----- nvinfo : EIATTR_CBANK_PARAM_SIZE
	.align		4
.L_350:
        /*0018*/ 	.byte	0x03, 0x19
        /*001a*/ 	.short	0x0280


	//----- nvinfo : EIATTR_KPARAM_INFO
	.align		4
        /*001c*/ 	.byte	0x04, 0x17
        /*001e*/ 	.short	(.L_352 - .L_351)
.L_351:
        /*0020*/ 	.word	0x00000000
        /*0024*/ 	.short	0x0000
        /*0026*/ 	.short	0x0000
        /*0028*/ 	.byte	0x00, 0xf0, 0x01, 0x0a


	//----- nvinfo : EIATTR_MAXREG_COUNT
	.align		4
.L_352:
        /*002c*/ 	.byte	0x03, 0x1b
        /*002e*/ 	.short	0x00ff


	//----- nvinfo : EIATTR_NUM_BARRIERS
	.align		4
        /*0030*/ 	.byte	0x02, 0x4c
        /*0032*/ 	.byte	0x01
	.zero		1


	//----- nvinfo : EIATTR_MERCURY_ISA_VERSION
	.align		4
        /*0034*/ 	.byte	0x03, 0x5f
        /*0036*/ 	.short	0x0000


	//----- nvinfo : EIATTR_EXIT_INSTR_OFFSETS
	.align		4
        /*0038*/ 	.byte	0x04, 0x1c
        /*003a*/ 	.short	(.L_354 - .L_353)


	//   ....[0]....
.L_353:
        /*003c*/ 	.word	0x00000080


	//   ....[1]....
        /*0040*/ 	.word	0x00008280


	//----- nvinfo : EIATTR_CTAIDZ_USED
	.align		4
.L_354:
        /*0044*/ 	.byte	0x01, 0x04
	.zero		2


	//----- nvinfo : EIATTR_CRS_STACK_SIZE
	.align		4
        /*0048*/ 	.byte	0x04, 0x1e
        /*004a*/ 	.short	(.L_356 - .L_355)
.L_355:
        /*004c*/ 	.word	0x00000000
.L_356:


//--------------------- .nv.info._ZN5flash44flash_bwd_dq_dk_dv_loop_seqk_parallel_kernelI23Flash_bwd_kernel_traitsILi192ELi64ELi64ELi8ELi4ELi2ELi2ELb0ELb0EN7cutlass10bfloat16_tE19Flash_kernel_traitsILi192ELi64ELi64ELi8ES3_EELb0ELb0ELb0ELb0ELb0ELb1ELb0EEEvNS_16Flash_bwd_paramsE --------------------------
	.section	.nv.info._ZN5flash44flash_bwd_dq_dk_dv_loop_seqk_parallel_kernelI23Flash_bwd_kernel_traitsILi192ELi64ELi64ELi8ELi4ELi2ELi2ELb0ELb0EN7cutlass10bfloat16_tE19Flash_kernel_traitsILi192ELi64ELi64ELi8ES3_EELb0ELb0ELb0ELb0ELb0ELb1ELb0EEEvNS_16Flash_bwd_paramsE,"",@"SHT_CUDA_INFO"
	.sectionflags	@""
	.align	4


	//----- nvinfo : EIATTR_CUDA_API_VERSION
	.align		4
        /*0000*/ 	.byte	0x04, 0x37
        /*0002*/ 	.short	(.L_358 - .L_357)
.L_357:
        /*0004*/ 	.word	0x00000082


	//----- nvinfo : EIATTR_SW2861232_WAR
	.align		4
.L_358:
        /*0008*/ 	.byte	0x01, 0x35
	.zero		2


	//----- nvinfo : EIATTR_PARAM_CBANK
	.align		4
        /*000c*/ 	.byte	0x04, 0x0a
        /*000e*/ 	.short	(.L_360 - .L_359)
	.align		4
.L_359:
        /*0010*/ 	.word	index@(.nv.constant0._ZN5flash44flash_bwd_dq_dk_dv_loop_seqk_parallel_kernelI23Flash_bwd_kernel_traitsILi192ELi64ELi64ELi8ELi4ELi2ELi2ELb0ELb0EN7cutlass10bfloat16_tE19Flash_kernel_traitsILi192ELi64ELi64ELi8ES3_EELb0ELb0ELb0ELb0ELb0ELb1ELb0EEEvNS_16Flash_bwd_paramsE)
        /*0014*/ 	.short	0x0160
        /*0016*/ 	.short	0x0280


	//----- nvinfo : EIATTR_CBANK_PARAM_SIZE
	.align		4
.L_360:
        /*0018*/ 	.byte	0x03, 0x19
        /*001a*/ 	.short	0x0280


	//----- nvinfo : EIATTR_KPARAM_INFO
	.align		4
        /*001c*/ 	.byte	0x04, 0x17
        /*001e*/ 	.short	(.L_362 - .L_361)
.L_361:
        /*0020*/ 	.word	0x00000000
        /*0024*/ 	.short	0x0000
        /*0026*/ 	.short	0x0000
        /*0028*/ 	.byte	0x00, 0xf0, 0x01, 0x0a


	//----- nvinfo : EIATTR_MAXREG_COUNT
	.align		4
.L_362:
        /*002c*/ 	.byte	0x03, 0x1b
        /*002e*/ 	.short	0x00ff


	//----- nvinfo : EIATTR_NUM_BARRIERS
	.align		4
        /*0030*/ 	.byte	0x02, 0x4c
        /*0032*/ 	.byte	0x01
	.zero		1


	//----- nvinfo : EIATTR_ANNOTATIONS
	.align		4
        /*0034*/ 	.byte	0x04, 0x55
        /*0036*/ 	.short	(.L_364 - .L_363)


	//   ....[0]....
.L_363:
        /*0038*/ 	.word	0x00000001
        /*003c*/ 	.byte	0x80, 0x05, 0x00, 0x00, 0x01, 0x00, 0x00, 0x00, 0xe0, 0x05, 0x00, 0x00, 0x01, 0x00, 0x00, 0x00
        /*004c*/ 	.byte	0x40, 0x06, 0x00, 0x00, 0x01, 0x00, 0x00, 0x00, 0xc0, 0x07, 0x00, 0x00, 0x01, 0x00, 0x00, 0x00
        /*005c*/ 	.byte	0x00, 0x08, 0x00, 0x00, 0x01, 0x00, 0x00, 0x00, 0x00, 0x09, 0x00, 0x00, 0x01, 0x00, 0x00, 0x00
        /*006c*/ 	.byte	0x80, 0x14, 0x00, 0x00, 0x01, 0x00, 0x00, 0x00, 0x10, 0x18, 0x00, 0x00, 0x01, 0x00, 0x00, 0x00
        /*007c*/ 	.byte	0x20, 0x18, 0x00, 0x00, 0x01, 0x00, 0x00, 0x00, 0x00, 0x19, 0x00, 0x00, 0x01, 0x00, 0x00, 0x00
        /*008c*/ 	.byte	0xa0, 0x19, 0x00, 0x00, 0x01, 0x00, 0x00, 0x00, 0x50, 0x20, 0x00, 0x00


	//----- nvinfo : EIATTR_MERCURY_ISA_VERSION
	.align		4
.L_364:
        /*0098*/ 	.byte	0x03, 0x5f
        /*009a*/ 	.short	0x0000


	//----- nvinfo : EIATTR_EXIT_INSTR_OFFSETS
	.align		4
        /*009c*/ 	.byte	0x04, 0x1c
        /*009e*/ 	.short	(.L_366 - .L_365)


	//   ....[0]....
.L_365:
        /*00a0*/ 	.word	0x00000090


	//   ....[1]....
        /*00a4*/ 	.word	0x00007020


	//----- nvinfo : EIATTR_CTAIDZ_USED
	.align		4
.L_366:
        /*00a8*/ 	.byte	0x01, 0x04
	.zero		2


	//----- nvinfo : EIATTR_CRS_STACK_SIZE
	.align		4
        /*00ac*/ 	.byte	0x04, 0x1e
        /*00ae*/ 	.short	(.L_368 - .L_367)
.L_367:
        /*00b0*/ 	.word	0x00000000
.L_368:


//--------------------- .nv.info._ZN5flash44flash_bwd_dq_dk_dv_loop_seqk_parallel_kernelI23Flash_bwd_kernel_traitsILi192ELi64ELi64ELi8ELi4ELi2ELi2ELb0ELb0EN7cutlass10bfloat16_tE19Flash_kernel_traitsILi192ELi64ELi64ELi8ES3_EELb0ELb0ELb0ELb1ELb0ELb0ELb0EEEvNS_16Flash_bwd_paramsE --------------------------
	.section	.nv.info._ZN5flash44flash_bwd_dq_dk_dv_loop_seqk_parallel_kernelI23Flash_bwd_kernel_traitsILi192ELi64ELi64ELi8ELi4ELi2ELi2ELb0ELb0EN7cutlass10bfloat16_tE19Flash_kernel_traitsILi192ELi64ELi64ELi8ES3_EELb0ELb0ELb0ELb1ELb0ELb0ELb0EEEvNS_16Flash_bwd_paramsE,"",@"SHT_CUDA_INFO"
	.sectionflags	@""
	.align	4


	//----- nvinfo : EIATTR_CUDA_API_VERSION
	.align		4
        /*0000*/ 	.byte	0x04, 0x37
        /*0002*/ 	.short	(.L_370 - .L_369)
.L_369:
        /*0004*/ 	.word	0x00000082


	//----- nvinfo : EIATTR_SW2861232_WAR
	.align		4
.L_370:
        /*0008*/ 	.byte	0x01, 0x35
	.zero		2


	//----- nvinfo : EIATTR_PARAM_CBANK
	.align		4
        /*000c*/ 	.byte	0x04, 0x0a
        /*000e*/ 	.short	(.L_372 - .L_371)
	.align		4
.L_371:
        /*0010*/ 	.word	index@(.nv.constant0._ZN5flash44flash_bwd_dq_dk_dv_loop_seqk_parallel_kernelI23Flash_bwd_kernel_traitsILi192ELi64ELi64ELi8ELi4ELi2ELi2ELb0ELb0EN7cutlass10bfloat16_tE19Flash_kernel_traitsILi192ELi64ELi64ELi8ES3_EELb0ELb0ELb0ELb1ELb0ELb0ELb0EEEvNS_16Flash_bwd_paramsE)
        /*0014*/ 	.short	0x0160
        /*0016*/ 	.short	0x0280


	//----- nvinfo : EIATTR_CBANK_PARAM_SIZE
	.align		4
.L_372:
        /*0018*/ 	.byte	0x03, 0x19
        /*001a*/ 	.short	0x0280


	//----- nvinfo : EIATTR_KPARAM_INFO
	.align		4
        /*001c*/ 	.byte	0x04, 0x17
        /*001e*/ 	.short	(.L_374 - .L_373)
.L_373:
        /*0020*/ 	.word	0x00000000
        /*0024*/ 	.short	0x0000
        /*0026*/ 	.short	0x0000
        /*0028*/ 	.byte	0x00, 0xf0, 0x01, 0x0a


	//----- nvinfo : EIATTR_MAXREG_COUNT
	.align		4
.L_374:
        /*002c*/ 	.byte	0x03, 0x1b
        /*002e*/ 	.short	0x00ff


	//----- nvinfo : EIATTR_NUM_BARRIERS
	.align		4
        /*0030*/ 	.byte	0x02, 0x4c
        /*0032*/ 	.byte	0x01
	.zero		1


	//----- nvinfo : EIATTR_ANNOTATIONS
	.align		4
        /*0034*/ 	.byte	0x04, 0x55
        /*0036*/ 	.short	(.L_376 - .L_375)


	//   ....[0]....
.L_375:
        /* <DEDUP_REMOVED lines=12> */


	//----- nvinfo : EIATTR_MERCURY_ISA_VERSION
	.align		4
.L_376:
        /*00e8*/ 	.byte	0x03, 0x5f
        /*00ea*/ 	.short	0x0000


	//----- nvinfo : EIATTR_EXIT_INSTR_OFFSETS
	.align		4
        /*00ec*/ 	.byte	0x04, 0x1c
        /*00ee*/ 	.short	(.L_378 - .L_377)


	//   ....[0]....
.L_377:
        /*00f0*/ 	.word	0x00000090


	//   ....[1]....
        /*00f4*/ 	.word	0x00008810


	//----- nvinfo : EIATTR_CTAIDZ_USED
	.align		4
.L_378:
        /*00f8*/ 	.byte	0x01, 0x04
	.zero		2


	//----- nvinfo : EIATTR_CRS_STACK_SIZE
	.align		4
        /*00fc*/ 	.byte	0x04, 0x1e
        /*00fe*/ 	.short	(.L_380 - .L_379)
.L_379:
        /*0100*/ 	.word	0x00000000
.L_380:


//--------------------- .nv.info._ZN5flash44flash_bwd_dq_dk_dv_loop_seqk_parallel_kernelI23Flash_bwd_kernel_traitsILi192ELi64ELi64ELi8ELi4ELi2ELi2ELb0ELb0EN7cutlass10bfloat16_tE19Flash_kernel_traitsILi192ELi64ELi64ELi8ES3_EELb0ELb0ELb1ELb0ELb0ELb1ELb0EEEvNS_16Flash_bwd_paramsE --------------------------
	.section	.nv.info._ZN5flash44flash_bwd_dq_dk_dv_loop_seqk_parallel_kernelI23Flash_bwd_kernel_traitsILi192ELi64ELi64ELi8ELi4ELi2ELi2ELb0ELb0EN7cutlass10bfloat16_tE19Flash_kernel_traitsILi192ELi64ELi64ELi8ES3_EELb0ELb0ELb1ELb0ELb0ELb1ELb0EEEvNS_16Flash_bwd_paramsE,"",@"SHT_CUDA_INFO"
	.sectionflags	@""
	.align	4


	//----- nvinfo : EIATTR_CUDA_API_VERSION
	.align		4
        /*0000*/ 	.byte	0x04, 0x37
        /*0002*/ 	.short	(.L_382 - .L_381)
.L_381:
        /*0004*/ 	.word	0x00000082


	//----- nvinfo : EIATTR_SW2861232_WAR
	.align		4
.L_382:
        /*0008*/ 	.byte	0x01, 0x35
	.zero		2


	//----- nvinfo : EIATTR_PARAM_CBANK
	.align		4
        /*000c*/ 	.byte	0x04, 0x0a
        /*000e*/ 	.short	(.L_384 - .L_383)
	.align		4
.L_383:
        /*0010*/ 	.word	index@(.nv.constant0._ZN5flash44flash_bwd_dq_dk_dv_loop_seqk_parallel_kernelI23Flash_bwd_kernel_traitsILi192ELi64ELi64ELi8ELi4ELi2ELi2ELb0ELb0EN7cutlass10bfloat16_tE19Flash_kernel_traitsILi192ELi64ELi64ELi8ES3_EELb0ELb0ELb1ELb0ELb0ELb1ELb0EEEvNS_16Flash_bwd_paramsE)
        /*0014*/ 	.short	0x0160
        /*0016*/ 	.short	0x0280


	//----- nvinfo : EIATTR_CBANK_PARAM_SIZE
	.align		4
.L_384:
        /*0018*/ 	.byte	0x03, 0x19
        /*001a*/ 	.short	0x0280


	//----- nvinfo : EIATTR_KPARAM_INFO
	.align		4
        /*001c*/ 	.byte	0x04, 0x17
        /*001e*/ 	.short	(.L_386 - .L_385)
.L_385:
        /*0020*/ 	.word	0x00000000
        /*0024*/ 	.short	0x0000
        /*0026*/ 	.short	0x0000
        /*0028*/ 	.byte	0x00, 0xf0, 0x01, 0x0a


	//----- nvinfo : EIATTR_MAXREG_COUNT
	.align		4
.L_386:
        /*002c*/ 	.byte	0x03, 0x1b
        /*002e*/ 	.short	0x00ff


	//----- nvinfo : EIATTR_NUM_BARRIERS
	.align		4
        /*0030*/ 	.byte	0x02, 0x4c
        /*0032*/ 	.byte	0x01
	.zero		1


	//----- nvinfo : EIATTR_MERCURY_ISA_VERSION
	.align		4
        /*0034*/ 	.byte	0x03, 0x5f
        /*0036*/ 	.short	0x0000


	//----- nvinfo : EIATTR_EXIT_INSTR_OFFSETS
	.align		4
        /*0038*/ 	.byte	0x04, 0x1c
        /*003a*/ 	.short	(.L_388 - .L_387)


	//   ....[0]....
.L_387:
        /*003c*/ 	.word	0x00000080


	//   ....[1]....
        /*0040*/ 	.word	0x00006fd0


	//----- nvinfo : EIATTR_CTAIDZ_USED
	.align		4
.L_388:
        /*0044*/ 	.byte	0x01, 0x04
	.zero		2


	//----- nvinfo : EIATTR_CRS_STACK_SIZE
	.align		4
        /*0048*/ 	.byte	0x04, 0x1e
        /*004a*/ 	.short	(.L_390 - .L_389)
.L_389:
        /*004c*/ 	.word	0x00000000
.L_390:


//--------------------- .nv.info._ZN5flash44flash_bwd_dq_dk_dv_loop_seqk_parallel_kernelI23Flash_bwd_kernel_traitsILi192ELi64ELi64ELi8ELi4ELi2ELi2ELb0ELb0EN7cutlass10bfloat16_tE19Flash_kernel_traitsILi192ELi64ELi64ELi8ES3_EELb0ELb0ELb1ELb1ELb0ELb0ELb0EEEvNS_16Flash_bwd_paramsE --------------------------
	.section	.nv.info._ZN5flash44flash_bwd_dq_dk_dv_loop_seqk_parallel_kernelI23Flash_bwd_kernel_traitsILi192ELi64ELi64ELi8ELi4ELi2ELi2ELb0ELb0EN7cutlass10bfloat16_tE19Flash_kernel_traitsILi192ELi64ELi64ELi8ES3_EELb0ELb0ELb1ELb1ELb0ELb0ELb0EEEvNS_16Flash_bwd_paramsE,"",@"SHT_CUDA_INFO"
	.sectionflags	@""
	.align	4


	//----- nvinfo : EIATTR_CUDA_API_VERSION
	.align		4
        /*0000*/ 	.byte	0x04, 0x37
        /*0002*/ 	.short	(.L_392 - .L_391)
.L_391:
        /*0004*/ 	.word	0x00000082


	//----- nvinfo : EIATTR_SW2861232_WAR
	.align		4
.L_392:
        /*0008*/ 	.byte	0x01, 0x35
	.zero		2


	//----- nvinfo : EIATTR_PARAM_CBANK
	.align		4
        /*000c*/ 	.byte	0x04, 0x0a
        /*000e*/ 	.short	(.L_394 - .L_393)
	.align		4
.L_393:
        /*0010*/ 	.word	index@(.nv.constant0._ZN5flash44flash_bwd_dq_dk_dv_loop_seqk_parallel_kernelI23Flash_bwd_kernel_traitsILi192ELi64ELi64ELi8ELi4ELi2ELi2ELb0ELb0EN7cutlass10bfloat16_tE19Flash_kernel_traitsILi192ELi64ELi64ELi8ES3_EELb0ELb0ELb1ELb1ELb0ELb0ELb0EEEvNS_16Flash_bwd_paramsE)
        /*0014*/ 	.short	0x0160
        /*0016*/ 	.short	0x0280


	//----- nvinfo : EIATTR_CBANK_PARAM_SIZE
	.align		4
.L_394:
        /*0018*/ 	.byte	0x03, 0x19
        /*001a*/ 	.short	0x0280


	//----- nvinfo : EIATTR_KPARAM_INFO
	.align		4
        /*001c*/ 	.byte	0x04, 0x17
        /*001e*/ 	.short	(.L_396 - .L_395)
.L_395:
        /*0020*/ 	.word	0x00000000
        /*0024*/ 	.short	0x0000
        /*0026*/ 	.short	0x0000
        /*0028*/ 	.byte	0x00, 0xf0, 0x01, 0x0a


	//----- nvinfo : EIATTR_MAXREG_COUNT
	.align		4
.L_396:
        /*002c*/ 	.byte	0x03, 0x1b
        /*002e*/ 	.short	0x00ff


	//----- nvinfo : EIATTR_NUM_BARRIERS
	.align		4
        /*0030*/ 	.byte	0x02, 0x4c
        /*0032*/ 	.byte	0x01
	.zero		1


	//----- nvinfo : EIATTR_MERCURY_ISA_VERSION
	.align		4
        /*0034*/ 	.byte	0x03, 0x5f
        /*0036*/ 	.short	0x0000


	//----- nvinfo : EIATTR_EXIT_INSTR_OFFSETS
	.align		4
        /*0038*/ 	.byte	0x04, 0x1c
        /*003a*/ 	.short	(.L_398 - .L_397)


	//   ....[0]....
.L_397:
        /*003c*/ 	.word	0x00000080


	//   ....[1]....
        /*0040*/ 	.word	0x00008880


	//----- nvinfo : EIATTR_CTAIDZ_USED
	.align		4
.L_398:
        /*0044*/ 	.byte	0x01, 0x04
	.zero		2


	//----- nvinfo : EIATTR_CRS_STACK_SIZE
	.align		4
        /*0048*/ 	.byte	0x04, 0x1e
        /*004a*/ 	.short	(.L_400 - .L_399)
.L_399:
        /*004c*/ 	.word	0x00000000
.L_400:


//--------------------- .nv.info._ZN5flash27flash_bwd_convert_dq_kernelI23Flash_bwd_kernel_traitsILi192ELi64ELi64ELi8ELi4ELi2ELi2ELb1ELb1EN7cutlass10bfloat16_tE19Flash_kernel_traitsILi192ELi64ELi64ELi8ES3_EEEEvNS_16Flash_bwd_paramsEi --------------------------
	.section	.nv.info._ZN5flash27flash_bwd_convert_dq_kernelI23Flash_bwd_kernel_traitsILi192ELi64ELi64ELi8ELi4ELi2ELi2ELb1ELb1EN7cutlass10bfloat16_tE19Flash_kernel_traitsILi192ELi64ELi64ELi8ES3_EEEEvNS_16Flash_bwd_paramsEi,"",@"SHT_CUDA_INFO"
	.sectionflags	@""
	.align	4


	//----- nvinfo : EIATTR_CUDA_API_VERSION
	.align		4
        /*0000*/ 	.byte	0x04, 0x37
        /*0002*/ 	.short	(.L_402 - .L_401)
.L_401:
        /*0004*/ 	.word	0x00000082


	//----- nvinfo : EIATTR_SW2861232_WAR
	.align		4
.L_402:
        /*0008*/ 	.byte	0x01, 0x35
	.zero		2


	//----- nvinfo : EIATTR_PARAM_CBANK
	.align		4
        /*000c*/ 	.byte	0x04, 0x0a
        /*000e*/ 	.short	(.L_404 - .L_403)
	.align		4
.L_403:
        /*0010*/ 	.word	index@(.nv.constant0._ZN5flash27flash_bwd_convert_dq_kernelI23Flash_bwd_kernel_traitsILi192ELi64ELi64ELi8ELi4ELi2ELi2ELb1ELb1EN7cutlass10bfloat16_tE19Flash_kernel_traitsILi192ELi64ELi64ELi8ES3_EEEEvNS_16Flash_bwd_paramsEi)
        /*0014*/ 	.short	0x0160
        /*0016*/ 	.short	0x0284


	//----- nvinfo : EIATTR_CBANK_PARAM_SIZE
	.align		4
.L_404:
        /*0018*/ 	.byte	0x03, 0x19
        /*001a*/ 	.short	0x0284


	//----- nvinfo : EIATTR_KPARAM_INFO
	.align		4
        /*001c*/ 	.byte	0x04, 0x17
        /*001e*/ 	.short	(.L_406 - .L_405)
.L_405:
        /*0020*/ 	.word	0x00000000
        /*0024*/ 	.short	0x0001
        /*0026*/ 	.short	0x0280
        /*0028*/ 	.byte	0x00, 0xf0, 0x11, 0x00


	//----- nvinfo : EIATTR_KPARAM_INFO
	.align		4
.L_406:
        /*002c*/ 	.byte	0x04, 0x17
        /*002e*/ 	.short	(.L_408 - .L_407)
.L_407:
        /*0030*/ 	.word	0x00000000
        /*0034*/ 	.short	0x0000
        /*0036*/ 	.short	0x0000
        /*0038*/ 	.byte	0x00, 0xf0, 0x01, 0x0a


	//----- nvinfo : EIATTR_MAXREG_COUNT
	.align		4
.L_408:
        /*003c*/ 	.byte	0x03, 0x1b
        /*003e*/ 	.short	0x00ff


	//----- nvinfo : EIATTR_NUM_BARRIERS
	.align		4
        /*0040*/ 	.byte	0x02, 0x4c
        /*0042*/ 	.byte	0x01
	.zero		1


	//----- nvinfo : EIATTR_MERCURY_ISA_VERSION
	.align		4
        /*0044*/ 	.byte	0x03, 0x5f
        /*0046*/ 	.short	0x0000


	//----- nvinfo : EIATTR_EXIT_INSTR_OFFSETS
	.align		4
        /*0048*/ 	.byte	0x04, 0x1c
        /*004a*/ 	.short	(.L_410 - .L_409)


	//   ....[0]....
.L_409:
        /*004c*/ 	.word	0x000000f0


	//   ....[1]....
        /*0050*/ 	.word	0x00001b80


	//   ....[2]....
        /*0054*/ 	.word	0x00001c80


	//   ....[3]....
        /*0058*/ 	.word	0x00001ca0


	//----- nvinfo : EIATTR_CTAIDZ_USED
	.align		4
.L_410:
        /*005c*/ 	.byte	0x01, 0x04
	.zero		2


	//----- nvinfo : EIATTR_CRS_STACK_SIZE
	.align		4
        /*0060*/ 	.byte	0x04, 0x1e
        /*0062*/ 	.short	(.L_412 - .L_411)
.L_411:
        /*0064*/ 	.word	0x00000000
.L_412:


//--------------------- .nv.info._ZN5flash44flash_bwd_dq_dk_dv_loop_seqk_parallel_kernelI23Flash_bwd_kernel_traitsILi192ELi64ELi64ELi8ELi4ELi2ELi2ELb1ELb1EN7cutlass10bfloat16_tE19Flash_kernel_traitsILi192ELi64ELi64ELi8ES3_EELb1ELb0ELb0ELb0ELb0ELb0ELb0EEEvNS_16Flash_bwd_paramsE --------------------------
	.section	.nv.info._ZN5flash44flash_bwd_dq_dk_dv_loop_seqk_parallel_kernelI23Flash_bwd_kernel_traitsILi192ELi64ELi64ELi8ELi4ELi2ELi2ELb1ELb1EN7cutlass10bfloat16_tE19Flash_kernel_traitsILi192ELi64ELi64ELi8ES3_EELb1ELb0ELb0ELb0ELb0ELb0ELb0EEEvNS_16Flash_bwd_paramsE,"",@"SHT_CUDA_INFO"
	.sectionflags	@""
	.align	4


	//----- nvinfo : EIATTR_CUDA_API_VERSION
	.align		4
        /*0000*/ 	.byte	0x04, 0x37
        /*0002*/ 	.short	(.L_414 - .L_413)
.L_413:
        /*0004*/ 	.word	0x00000082


	//----- nvinfo : EIATTR_SW2861232_WAR
	.align		4
.L_414:
        /*0008*/ 	.byte	0x01, 0x35
	.zero		2


	//----- nvinfo : EIATTR_PARAM_CBANK
	.align		4
        /*000c*/ 	.byte	0x04, 0x0a
        /*000e*/ 	.short	(.L_416 - .L_415)
	.align		4
.L_415:
        /*0010*/ 	.word	index@(.nv.constant0._ZN5flash44flash_bwd_dq_dk_dv_loop_seqk_parallel_kernelI23Flash_bwd_kernel_traitsILi192ELi64ELi64ELi8ELi4ELi2ELi2ELb1ELb1EN7cutlass10bfloat16_tE19Flash_kernel_traitsILi192ELi64ELi64ELi8ES3_EELb1ELb0ELb0ELb0ELb0ELb0ELb0EEEvNS_16Flash_bwd_paramsE)
        /*0014*/ 	.short	0x0160
        /*0016*/ 	.short	0x0280


	//----- nvinfo : EIATTR_CBANK_PARAM_SIZE
	.align		4
.L_416:
        /*0018*/ 	.byte	0x03, 0x19
        /*001a*/ 	.short	0x0280


	//----- nvinfo : EIATTR_KPARAM_INFO
	.align		4
        /*001c*/ 	.byte	0x04, 0x17
        /*001e*/ 	.short	(.L_418 - .L_417)
.L_417:
        /*0020*/ 	.word	0x00000000
        /*0024*/ 	.short	0x0000
        /*0026*/ 	.short	0x0000
        /*0028*/ 	.byte	0x00, 0xf0, 0x01, 0x0a


	//----- nvinfo : EIATTR_MAXREG_COUNT
	.align		4
.L_418:
        /*002c*/ 	.byte	0x03, 0x1b
        /*002e*/ 	.short	0x00ff


	//----- nvinfo : EIATTR_NUM_BARRIERS
	.align		4
        /*0030*/ 	.byte	0x02, 0x4c
        /*0032*/ 	.byte	0x01
	.zero		1


	//----- nvinfo : EIATTR_ANNOTATIONS
	.align		4
        /*0034*/ 	.byte	0x04, 0x55
        /*0036*/ 	.short	(.L_420 - .L_419)


	//   ....[0]....
.L_419:
        /* <DEDUP_REMOVED lines=61> */


	//----- nvinfo : EIATTR_MERCURY_ISA_VERSION
	.align		4
.L_420:
        /*03f0*/ 	.byte	0x03, 0x5f
        /*03f2*/ 	.short	0x0000


	//----- nvinfo : EIATTR_EXIT_INSTR_OFFSETS
	.align		4
        /*03f4*/ 	.byte	0x04, 0x1c
        /*03f6*/ 	.short	(.L_422 - .L_421)


	//   ....[0]....
.L_421:
        /*03f8*/ 	.word	0x000000a0


	//   ....[1]....
        /*03fc*/ 	.word	0x00009c80


	//----- nvinfo : EIATTR_CTAIDZ_USED
	.align		4
.L_422:
        /*0400*/ 	.byte	0x01, 0x04
	.zero		2


	//----- nvinfo : EIATTR_CRS_STACK_SIZE
	.align		4
        /*0404*/ 	.byte	0x04, 0x1e
        /*0406*/ 	.short	(.L_424 - .L_423)
.L_423:
        /*0408*/ 	.word	0x00000000
.L_424:


//--------------------- .nv.info._ZN5flash44flash_bwd_dq_dk_dv_loop_seqk_parallel_kernelI23Flash_bwd_kernel_traitsILi192ELi64ELi64ELi8ELi4ELi2ELi2ELb1ELb1EN7cutlass10bfloat16_tE19Flash_kernel_traitsILi192ELi64ELi64ELi8ES3_EELb0ELb0ELb0ELb0ELb0ELb0ELb1EEEvNS_16Flash_bwd_paramsE --------------------------
	.section	.nv.info._ZN5flash44flash_bwd_dq_dk_dv_loop_seqk_parallel_kernelI23Flash_bwd_kernel_traitsILi192ELi64ELi64ELi8ELi4ELi2ELi2ELb1ELb1EN7cutlass10bfloat16_tE19Flash_kernel_traitsILi192ELi64ELi64ELi8ES3_EELb0ELb0ELb0ELb0ELb0ELb0ELb1EEEvNS_16Flash_bwd_paramsE,"",@"SHT_CUDA_INFO"
	.sectionflags	@""
	.align	4


	//----- nvinfo : EIATTR_CUDA_API_VERSION
	.align		4
        /*0000*/ 	.byte	0x04, 0x37
        /*0002*/ 	.short	(.L_426 - .L_425)
.L_425:
        /*0004*/ 	.word	0x00000082


	//----- nvinfo : EIATTR_SW2861232_WAR
	.align		4
.L_426:
        /*0008*/ 	.byte	0x01, 0x35
	.zero		2


	//----- nvinfo : EIATTR_PARAM_CBANK
	.align		4
        /*000c*/ 	.byte	0x04, 0x0a
        /*000e*/ 	.short	(.L_428 - .L_427)
	.align		4
.L_427:
        /*0010*/ 	.word	index@(.nv.constant0._ZN5flash44flash_bwd_dq_dk_dv_loop_seqk_parallel_kernelI23Flash_bwd_kernel_traitsILi192ELi64ELi64ELi8ELi4ELi2ELi2ELb1ELb1EN7cutlass10bfloat16_tE19Flash_kernel_traitsILi192ELi64ELi64ELi8ES3_EELb0ELb0ELb0ELb0ELb0ELb0ELb1EEEvNS_16Flash_bwd_paramsE)
        /*0014*/ 	.short	0x0160
        /*0016*/ 	.short	0x0280


	//----- nvinfo : EIATTR_CBANK_PARAM_SIZE
	.align		4
.L_428:
        /*0018*/ 	.byte	0x03, 0x19
        /*001a*/ 	.short	0x0280


	//----- nvinfo : EIATTR_KPARAM_INFO
	.align		4
        /*001c*/ 	.byte	0x04, 0x17
        /*001e*/ 	.short	(.L_430 - .L_429)
.L_429:
        /*0020*/ 	.word	0x00000000
        /*0024*/ 	.short	0x0000
        /*0026*/ 	.short	0x0000
        /*0028*/ 	.byte	0x00, 0xf0, 0x01, 0x0a


	//----- nvinfo : EIATTR_MAXREG_COUNT
	.align		4
.L_430:
        /*002c*/ 	.byte	0x03, 0x1b
        /*002e*/ 	.short	0x00ff


	//----- nvinfo : EIATTR_NUM_BARRIERS
	.align		4
        /*0030*/ 	.byte	0x02, 0x4c
        /*0032*/ 	.byte	0x01
	.zero		1


	//----- nvinfo : EIATTR_ANNOTATIONS
	.align		4
        /*0034*/ 	.byte	0x04, 0x55
        /*0036*/ 	.short	(.L_432 - .L_431)


	//   ....[0]....
.L_431:
        /* <DEDUP_REMOVED lines=67> */


	//----- nvinfo : EIATTR_MERCURY_ISA_VERSION
	.align		4
.L_432:
        /*0450*/ 	.byte	0x03, 0x5f
        /*0452*/ 	.short	0x0000


	//----- nvinfo : EIATTR_EXIT_INSTR_OFFSETS
	.align		4
        /*0454*/ 	.byte	0x04, 0x1c
        /*0456*/ 	.short	(.L_434 - .L_433)


	//   ....[0]....
.L_433:
        /*0458*/ 	.word	0x000000a0


	//   ....[1]....
        /*045c*/ 	.word	0x000096c0


	//----- nvinfo : EIATTR_CTAIDZ_USED
	.align		4
.L_434:
        /*0460*/ 	.byte	0x01, 0x04
	.zero		2


	//----- nvinfo : EIATTR_CRS_STACK_SIZE
	.align		4
        /*0464*/ 	.byte	0x04, 0x1e
        /*0466*/ 	.short	(.L_436 - .L_435)
.L_435:
        /*0468*/ 	.word	0x00000000
.L_436:


//--------------------- .nv.info._ZN5flash44flash_bwd_dq_dk_dv_loop_seqk_parallel_kernelI23Flash_bwd_kernel_traitsILi192ELi64ELi64ELi8ELi4ELi2ELi2ELb1ELb1EN7cutlass10bfloat16_tE19Flash_kernel_traitsILi192ELi64ELi64ELi8ES3_EELb1ELb0ELb1ELb0ELb0ELb0ELb0EEEvNS_16Flash_bwd_paramsE --------------------------
	.section	.nv.info._ZN5flash44flash_bwd_dq_dk_dv_loop_seqk_parallel_kernelI23Flash_bwd_kernel_traitsILi192ELi64ELi64ELi8ELi4ELi2ELi2ELb1ELb1EN7cutlass10bfloat16_tE19Flash_kernel_traitsILi192ELi64ELi64ELi8ES3_EELb1ELb0ELb1ELb0ELb0ELb0ELb0EEEvNS_16Flash_bwd_paramsE,"",@"SHT_CUDA_INFO"
	.sectionflags	@""
	.align	4


	//----- nvinfo : EIATTR_CUDA_API_VERSION
	.align		4
        /*0000*/ 	.byte	0x04, 0x37
        /*0002*/ 	.short	(.L_438 - .L_437)
.L_437:
        /*0004*/ 	.word	0x00000082


	//----- nvinfo : EIATTR_SW2861232_WAR
	.align		4
.L_438:
        /*0008*/ 	.byte	0x01, 0x35
	.zero		2


	//----- nvinfo : EIATTR_PARAM_CBANK
	.align		4
        /*000c*/ 	.byte	0x04, 0x0a
        /*000e*/ 	.short	(.L_440 - .L_439)
	.align		4
.L_439:
        /*0010*/ 	.word	index@(.nv.constant0._ZN5flash44flash_bwd_dq_dk_dv_loop_seqk_parallel_kernelI23Flash_bwd_kernel_traitsILi192ELi64ELi64ELi8ELi4ELi2ELi2ELb1ELb1EN7cutlass10bfloat16_tE19Flash_kernel_traitsILi192ELi64ELi64ELi8ES3_EELb1ELb0ELb1ELb0ELb0ELb0ELb0EEEvNS_16Flash_bwd_paramsE)
        /*0014*/ 	.short	0x0160
        /*0016*/ 	.short	0x0280


	//----- nvinfo : EIATTR_CBANK_PARAM_SIZE
	.align		4
.L_440:
        /*0018*/ 	.byte	0x03, 0x19
        /*001a*/ 	.short	0x0280


	//----- nvinfo : EIATTR_KPARAM_INFO
	.align		4
        /*001c*/ 	.byte	0x04, 0x17
        /*001e*/ 	.short	(.L_442 - .L_441)
.L_441:
        /*0020*/ 	.word	0x00000000
        /*0024*/ 	.short	0x0000
        /*0026*/ 	.short	0x0000
        /*0028*/ 	.byte	0x00, 0xf0, 0x01, 0x0a


	//----- nvinfo : EIATTR_MAXREG_COUNT
	.align		4
.L_442:
        /*002c*/ 	.byte	0x03, 0x1b
        /*002e*/ 	.short	0x00ff


	//----- nvinfo : EIATTR_NUM_BARRIERS
	.align		4
        /*0030*/ 	.byte	0x02, 0x4c
        /*0032*/ 	.byte	0x01
	.zero		1


	//----- nvinfo : EIATTR_ANNOTATIONS
	.align		4
        /*0034*/ 	.byte	0x04, 0x55
        /*0036*/ 	.short	(.L_444 - .L_443)


	//   ....[0]....
.L_443:
        /* <DEDUP_REMOVED lines=61> */


	//----- nvinfo : EIATTR_MERCURY_ISA_VERSION
	.align		4
.L_444:
        /*03f8*/ 	.byte	0x03, 0x5f
        /*03fa*/ 	.short	0x0000


	//----- nvinfo : EIATTR_EXIT_INSTR_OFFSETS
	.align		4
        /*03fc*/ 	.byte	0x04, 0x1c
        /*03fe*/ 	.short	(.L_446 - .L_445)


	//   ....[0]....
.L_445:
        /*0400*/ 	.word	0x000000a0


	//   ....[1]....
        /*0404*/ 	.word	0x00009e90


	//----- nvinfo : EIATTR_CTAIDZ_USED
	.align		4
.L_446:
        /*0408*/ 	.byte	0x01, 0x04
	.zero		2


	//----- nvinfo : EIATTR_CRS_STACK_SIZE
	.align		4
        /*040c*/ 	.byte	0x04, 0x1e
        /*040e*/ 	.short	(.L_448 - .L_447)
.L_447:
        /*0410*/ 	.word	0x00000000
.L_448:


//--------------------- .nv.info._ZN5flash44flash_bwd_dq_dk_dv_loop_seqk_parallel_kernelI23Flash_bwd_kernel_traitsILi192ELi64ELi64ELi8ELi4ELi2ELi2ELb1ELb1EN7cutlass10bfloat16_tE19Flash_kernel_traitsILi192ELi64ELi64ELi8ES3_EELb0ELb0ELb1ELb0ELb0ELb0ELb1EEEvNS_16Flash_bwd_paramsE --------------------------
	.section	.nv.info._ZN5flash44flash_bwd_dq_dk_dv_loop_seqk_parallel_kernelI23Flash_bwd_kernel_traitsILi192ELi64ELi64ELi8ELi4ELi2ELi2ELb1ELb1EN7cutlass10bfloat16_tE19Flash_kernel_traitsILi192ELi64ELi64ELi8ES3_EELb0ELb0ELb1ELb0ELb0ELb0ELb1EEEvNS_16Flash_bwd_paramsE,"",@"SHT_CUDA_INFO"
	.sectionflags	@""
	.align	4


	//----- nvinfo : EIATTR_CUDA_API_VERSION
	.align		4
        /*0000*/ 	.byte	0x04, 0x37
        /*0002*/ 	.short	(.L_450 - .L_449)
.L_449:
        /*0004*/ 	.word	0x00000082


	//----- nvinfo : EIATTR_SW2861232_WAR
	.align		4
.L_450:
        /*0008*/ 	.byte	0x01, 0x35
	.zero		2


	//----- nvinfo : EIATTR_PARAM_CBANK
	.align		4
        /*000c*/ 	.byte	0x04, 0x0a
        /*000e*/ 	.short	(.L_452 - .L_451)
	.align		4
.L_451:
        /*0010*/ 	.word	index@(.nv.constant0._ZN5flash44flash_bwd_dq_dk_dv_loop_seqk_parallel_kernelI23Flash_bwd_kernel_traitsILi192ELi64ELi64ELi8ELi4ELi2ELi2ELb1ELb1EN7cutlass10bfloat16_tE19Flash_kernel_traitsILi192ELi64ELi64ELi8ES3_EELb0ELb0ELb1ELb0ELb0ELb0ELb1EEEvNS_16Flash_bwd_paramsE)
        /*0014*/ 	.short	0x0160
        /*0016*/ 	.short	0x0280


	//----- nvinfo : EIATTR_CBANK_PARAM_SIZE
	.align		4
.L_452:
        /*0018*/ 	.byte	0x03, 0x19
        /*001a*/ 	.short	0x0280


	//----- nvinfo : EIATTR_KPARAM_INFO
	.align		4
        /*001c*/ 	.byte	0x04, 0x17
        /*001e*/ 	.short	(.L_454 - .L_453)
.L_453:
        /*0020*/ 	.word	0x00000000
        /*0024*/ 	.short	0x0000
        /*0026*/ 	.short	0x0000
        /*0028*/ 	.byte	0x00, 0xf0, 0x01, 0x0a


	//----- nvinfo : EIATTR_MAXREG_COUNT
	.align		4
.L_454:
        /*002c*/ 	.byte	0x03, 0x1b
        /*002e*/ 	.short	0x00ff


	//----- nvinfo : EIATTR_NUM_BARRIERS
	.align		4
        /*0030*/ 	.byte	0x02, 0x4c
        /*0032*/ 	.byte	0x01
	.zero		1


	//----- nvinfo : EIATTR_ANNOTATIONS
	.align		4
        /*0034*/ 	.byte	0x04, 0x55
        /*0036*/ 	.short	(.L_456 - .L_455)


	//   ....[0]....
.L_455:
        /* <DEDUP_REMOVED lines=68> */


	//----- nvinfo : EIATTR_MERCURY_ISA_VERSION
	.align		4
.L_456:
        /*0460*/ 	.byte	0x03, 0x5f
        /*0462*/ 	.short	0x0000


	//----- nvinfo : EIATTR_EXIT_INSTR_OFFSETS
	.align		4
        /*0464*/ 	.byte	0x04, 0x1c
        /*0466*/ 	.short	(.L_458 - .L_457)


	//   ....[0]....
.L_457:
        /*0468*/ 	.word	0x000000a0


	//   ....[1]....
        /*046c*/ 	.word	0x00009890


	//----- nvinfo : EIATTR_CTAIDZ_USED
	.align		4
.L_458:
        /*0470*/ 	.byte	0x01, 0x04
	.zero		2


	//----- nvinfo : EIATTR_CRS_STACK_SIZE
	.align		4
        /*0474*/ 	.byte	0x04, 0x1e
        /*0476*/ 	.short	(.L_460 - .L_459)
.L_459:
        /*0478*/ 	.word	0x00000000
.L_460:


//--------------------- .nv.info._ZN5flash44flash_bwd_dq_dk_dv_loop_seqk_parallel_kernelI23Flash_bwd_kernel_traitsILi192ELi64ELi64ELi8ELi4ELi2ELi2ELb1ELb1EN7cutlass10bfloat16_tE19Flash_kernel_traitsILi192ELi64ELi64ELi8ES3_EELb1ELb0ELb0ELb0ELb0ELb1ELb0EEEvNS_16Flash_bwd_paramsE --------------------------
	.section	.nv.info._ZN5flash44flash_bwd_dq_dk_dv_loop_seqk_parallel_kernelI23Flash_bwd_kernel_traitsILi192ELi64ELi64ELi8ELi4ELi2ELi2ELb1ELb1EN7cutlass10bfloat16_tE19Flash_kernel_traitsILi192ELi64ELi64ELi8ES3_EELb1ELb0ELb0ELb0ELb0ELb1ELb0EEEvNS_16Flash_bwd_paramsE,"",@"SHT_CUDA_INFO"
	.sectionflags	@""
	.align	4


	//----- nvinfo : EIATTR_CUDA_API_VERSION
	.align		4
        /*0000*/ 	.byte	0x04, 0x37
        /*0002*/ 	.short	(.L_462 - .L_461)
.L_461:
        /*0004*/ 	.word	0x00000082


	//----- nvinfo : EIATTR_SW2861232_WAR
	.align		4
.L_462:
        /*0008*/ 	.byte	0x01, 0x35
	.zero		2


	//----- nvinfo : EIATTR_PARAM_CBANK
	.align		4
        /*000c*/ 	.byte	0x04, 0x0a
        /*000e*/ 	.short	(.L_464 - .L_463)
	.align		4
.L_463:
        /*0010*/ 	.word	index@(.nv.constant0._ZN5flash44flash_bwd_dq_dk_dv_loop_seqk_parallel_kernelI23Flash_bwd_kernel_traitsILi192ELi64ELi64ELi8ELi4ELi2ELi2ELb1ELb1EN7cutlass10bfloat16_tE19Flash_kernel_traitsILi192ELi64ELi64ELi8ES3_EELb1ELb0ELb0ELb0ELb0ELb1ELb0EEEvNS_16Flash_bwd_paramsE)
        /*0014*/ 	.short	0x0160
        /*0016*/ 	.short	0x0280


	//----- nvinfo : EIATTR_CBANK_PARAM_SIZE
	.align		4
.L_464:
        /*0018*/ 	.byte	0x03, 0x19
        /*001a*/ 	.short	0x0280


	//----- nvinfo : EIATTR_KPARAM_INFO
	.align		4
        /*001c*/ 	.byte	0x04, 0x17
        /*001e*/ 	.short	(.L_466 - .L_465)
.L_465:
        /*0020*/ 	.word	0x00000000
        /*0024*/ 	.short	0x0000
        /*0026*/ 	.short	0x0000
        /*0028*/ 	.byte	0x00, 0xf0, 0x01, 0x0a


	//----- nvinfo : EIATTR_MAXREG_COUNT
	.align		4
.L_466:
        /*002c*/ 	.byte	0x03, 0x1b
        /*002e*/ 	.short	0x00ff


	//----- nvinfo : EIATTR_NUM_BARRIERS
	.align		4
        /*0030*/ 	.byte	0x02, 0x4c
        /*0032*/ 	.byte	0x01
	.zero		1


	//----- nvinfo : EIATTR_ANNOTATIONS
	.align		4
        /*0034*/ 	.byte	0x04, 0x55
        /*0036*/ 	.short	(.L_468 - .L_467)


	//   ....[0]....
.L_467:
        /* <DEDUP_REMOVED lines=49> */


	//----- nvinfo : EIATTR_MERCURY_ISA_VERSION
	.align		4
.L_468:
        /*0338*/ 	.byte	0x03, 0x5f
        /*033a*/ 	.short	0x0000


	//----- nvinfo : EIATTR_EXIT_INSTR_OFFSETS
	.align		4
        /*033c*/ 	.byte	0x04, 0x1c
        /*033e*/ 	.short	(.L_470 - .L_469)


	//   ....[0]....
.L_469:
        /*0340*/ 	.word	0x000000a0


	//   ....[1]....
        /*0344*/ 	.word	0x00008a20


	//----- nvinfo : EIATTR_CTAIDZ_USED
	.align		4
.L_470:
        /*0348*/ 	.byte	0x01, 0x04
	.zero		2


	//----- nvinfo : EIATTR_CRS_STACK_SIZE
	.align		4
        /*034c*/ 	.byte	0x04, 0x1e
        /*034e*/ 	.short	(.L_472 - .L_471)
.L_471:
        /*0350*/ 	.word	0x00000000
.L_472:


//--------------------- .nv.info._ZN5flash44flash_bwd_dq_dk_dv_loop_seqk_parallel_kernelI23Flash_bwd_kernel_traitsILi192ELi64ELi64ELi8ELi4ELi2ELi2ELb1ELb1EN7cutlass10bfloat16_tE19Flash_kernel_traitsILi192ELi64ELi64ELi8ES3_EELb0ELb0ELb0ELb0ELb0ELb1ELb1EEEvNS_16Flash_bwd_paramsE --------------------------
	.section	.nv.info._ZN5flash44flash_bwd_dq_dk_dv_loop_seqk_parallel_kernelI23Flash_bwd_kernel_traitsILi192ELi64ELi64ELi8ELi4ELi2ELi2ELb1ELb1EN7cutlass10bfloat16_tE19Flash_kernel_traitsILi192ELi64ELi64ELi8ES3_EELb0ELb0ELb0ELb0ELb0ELb1ELb1EEEvNS_16Flash_bwd_paramsE,"",@"SHT_CUDA_INFO"
	.sectionflags	@""
	.align	4


	//----- nvinfo : EIATTR_CUDA_API_VERSION
	.align		4
        /*0000*/ 	.byte	0x04, 0x37
        /*0002*/ 	.short	(.L_474 - .L_473)
.L_473:
        /*0004*/ 	.word	0x00000082


	//----- nvinfo : EIATTR_SW2861232_WAR
	.align		4
.L_474:
        /*0008*/ 	.byte	0x01, 0x35
	.zero		2


	//----- nvinfo : EIATTR_PARAM_CBANK
	.align		4
        /*000c*/ 	.byte	0x04, 0x0a
        /*000e*/ 	.short	(.L_476 - .L_475)
	.align		4
.L_475:
        /*0010*/ 	.word	index@(.nv.constant0._ZN5flash44flash_bwd_dq_dk_dv_loop_seqk_parallel_kernelI23Flash_bwd_kernel_traitsILi192ELi64ELi64ELi8ELi4ELi2ELi2ELb1ELb1EN7cutlass10bfloat16_tE19Flash_kernel_traitsILi192ELi64ELi64ELi8ES3_EELb0ELb0ELb0ELb0ELb0ELb1ELb1EEEvNS_16Flash_bwd_paramsE)
        /*0014*/ 	.short	0x0160
        /*0016*/ 	.short	0x0280


	//----- nvinfo : EIATTR_CBANK_PARAM_SIZE
	.align		4
.L_476:
        /*0018*/ 	.byte	0x03, 0x19
        /*001a*/ 	.short	0x0280


	//----- nvinfo : EIATTR_KPARAM_INFO
	.align		4
        /*001c*/ 	.byte	0x04, 0x17
        /*001e*/ 	.short	(.L_478 - .L_477)
.L_477:
        /*0020*/ 	.word	0x00000000
        /*0024*/ 	.short	0x0000
        /*0026*/ 	.short	0x0000
        /*0028*/ 	.byte	0x00, 0xf0, 0x01, 0x0a


	//----- nvinfo : EIATTR_MAXREG_COUNT
	.align		4
.L_478:
        /*002c*/ 	.byte	0x03, 0x1b
        /*002e*/ 	.short	0x00ff


	//----- nvinfo : EIATTR_NUM_BARRIERS
	.align		4
        /*0030*/ 	.byte	0x02, 0x4c
        /*0032*/ 	.byte	0x01
	.zero		1


	//----- nvinfo : EIATTR_ANNOTATIONS
	.align		4
        /*0034*/ 	.byte	0x04, 0x55
        /*0036*/ 	.short	(.L_480 - .L_479)


	//   ....[0]....
.L_479:
        /* <DEDUP_REMOVED lines=56> */


	//----- nvinfo : EIATTR_MERCURY_ISA_VERSION
	.align		4
.L_480:
        /*03a8*/ 	.byte	0x03, 0x5f
        /*03aa*/ 	.short	0x0000


	//----- nvinfo : EIATTR_EXIT_INSTR_OFFSETS
	.align		4
        /*03ac*/ 	.byte	0x04, 0x1c
        /*03ae*/ 	.short	(.L_482 - .L_481)


	//   ....[0]....
.L_481:
        /*03b0*/ 	.word	0x000000a0


	//   ....[1]....
        /*03b4*/ 	.word	0x00008460


	//----- nvinfo : EIATTR_CTAIDZ_USED
	.align		4
.L_482:
        /*03b8*/ 	.byte	0x01, 0x04
	.zero		2


	//----- nvinfo : EIATTR_CRS_STACK_SIZE
	.align		4
        /*03bc*/ 	.byte	0x04, 0x1e
        /*03be*/ 	.short	(.L_484 - .L_483)
.L_483:
        /*03c0*/ 	.word	0x00000000
.L_484:


//--------------------- .nv.info._ZN5flash44flash_bwd_dq_dk_dv_loop_seqk_parallel_kernelI23Flash_bwd_kernel_traitsILi192ELi64ELi64ELi8ELi4ELi2ELi2ELb1ELb1EN7cutlass10bfloat16_tE19Flash_kernel_traitsILi192ELi64ELi64ELi8ES3_EELb1ELb0ELb0ELb1ELb0ELb0ELb0EEEvNS_16Flash_bwd_paramsE --------------------------
	.section	.nv.info._ZN5flash44flash_bwd_dq_dk_dv_loop_seqk_parallel_kernelI23Flash_bwd_kernel_traitsILi192ELi64ELi64ELi8ELi4ELi2ELi2ELb1ELb1EN7cutlass10bfloat16_tE19Flash_kernel_traitsILi192ELi64ELi64ELi8ES3_EELb1ELb0ELb0ELb1ELb0ELb0ELb0EEEvNS_16Flash_bwd_paramsE,"",@"SHT_CUDA_INFO"
	.sectionflags	@""
	.align	4


	//----- nvinfo : EIATTR_CUDA_API_VERSION
	.align		4
        /*0000*/ 	.byte	0x04, 0x37
        /*0002*/ 	.short	(.L_486 - .L_485)
.L_485:
        /*0004*/ 	.word	0x00000082


	//----- nvinfo : EIATTR_SW2861232_WAR
	.align		4
.L_486:
        /*0008*/ 	.byte	0x01, 0x35
	.zero		2


	//----- nvinfo : EIATTR_PARAM_CBANK
	.align		4
        /*000c*/ 	.byte	0x04, 0x0a
        /*000e*/ 	.short	(.L_488 - .L_487)
	.align		4
.L_487:
        /*0010*/ 	.word	index@(.nv.constant0._ZN5flash44flash_bwd_dq_dk_dv_loop_seqk_parallel_kernelI23Flash_bwd_kernel_traitsILi192ELi64ELi64ELi8ELi4ELi2ELi2ELb1ELb1EN7cutlass10bfloat16_tE19Flash_kernel_traitsILi192ELi64ELi64ELi8ES3_EELb1ELb0ELb0ELb1ELb0ELb0ELb0EEEvNS_16Flash_bwd_paramsE)
        /*0014*/ 	.short	0x0160
        /*0016*/ 	.short	0x0280


	//----- nvinfo : EIATTR_CBANK_PARAM_SIZE
	.align		4
.L_488:
        /*0018*/ 	.byte	0x03, 0x19
        /*001a*/ 	.short	0x0280


	//----- nvinfo : EIATTR_KPARAM_INFO
	.align		4
        /*001c*/ 	.byte	0x04, 0x17
        /*001e*/ 	.short	(.L_490 - .L_489)
.L_489:
        /*0020*/ 	.word	0x00000000
        /*0024*/ 	.short	0x0000
        /*0026*/ 	.short	0x0000
        /*0028*/ 	.byte	0x00, 0xf0, 0x01, 0x0a


	//----- nvinfo : EIATTR_MAXREG_COUNT
	.align		4
.L_490:
        /*002c*/ 	.byte	0x03, 0x1b
        /*002e*/ 	.short	0x00ff


	//----- nvinfo : EIATTR_NUM_BARRIERS
	.align		4
        /*0030*/ 	.byte	0x02, 0x4c
        /*0032*/ 	.byte	0x01
	.zero		1


	//----- nvinfo : EIATTR_ANNOTATIONS
	.align		4
        /*0034*/ 	.byte	0x04, 0x55
        /*0036*/ 	.short	(.L_492 - .L_491)


	//   ....[0]....
.L_491:
        /* <DEDUP_REMOVED lines=63> */


	//----- nvinfo : EIATTR_MERCURY_ISA_VERSION
	.align		4
.L_492:
        /*0410*/ 	.byte	0x03, 0x5f
        /*0412*/ 	.short	0x0000


	//----- nvinfo : EIATTR_EXIT_INSTR_OFFSETS
	.align		4
        /*0414*/ 	.byte	0x04, 0x1c
        /*0416*/ 	.short	(.L_494 - .L_493)


	//   ....[0]....
.L_493:
        /*0418*/ 	.word	0x000000a0


	//   ....[1]....
        /*041c*/ 	.word	0x0000a170


	//----- nvinfo : EIATTR_CTAIDZ_USED
	.align		4
.L_494:
        /*0420*/ 	.byte	0x01, 0x04
	.zero		2


	//----- nvinfo : EIATTR_CRS_STACK_SIZE
	.align		4
        /*0424*/ 	.byte	0x04, 0x1e
        /*0426*/ 	.short	(.L_496 - .L_495)
.L_495:
        /*0428*/ 	.word	0x00000000
.L_496:


//--------------------- .nv.info._ZN5flash44flash_bwd_dq_dk_dv_loop_seqk_parallel_kernelI23Flash_bwd_kernel_traitsILi192ELi64ELi64ELi8ELi4ELi2ELi2ELb1ELb1EN7cutlass10bfloat16_tE19Flash_kernel_traitsILi192ELi64ELi64ELi8ES3_EELb0ELb0ELb0ELb1ELb0ELb0ELb1EEEvNS_16Flash_bwd_paramsE --------------------------
	.section	.nv.info._ZN5flash44flash_bwd_dq_dk_dv_loop_seqk_parallel_kernelI23Flash_bwd_kernel_traitsILi192ELi64ELi64ELi8ELi4ELi2ELi2ELb1ELb1EN7cutlass10bfloat16_tE19Flash_kernel_traitsILi192ELi64ELi64ELi8ES3_EELb0ELb0ELb0ELb1ELb0ELb0ELb1EEEvNS_16Flash_bwd_paramsE,"",@"SHT_CUDA_INFO"
	.sectionflags	@""
	.align	4


	//----- nvinfo : EIATTR_CUDA_API_VERSION
	.align		4
        /*0000*/ 	.byte	0x04, 0x37
        /*0002*/ 	.short	(.L_498 - .L_497)
.L_497:
        /*0004*/ 	.word	0x00000082


	//----- nvinfo : EIATTR_SW2861232_WAR
	.align		4
.L_498:
        /*0008*/ 	.byte	0x01, 0x35
	.zero		2


	//----- nvinfo : EIATTR_PARAM_CBANK
	.align		4
        /*000c*/ 	.byte	0x04, 0x0a
        /*000e*/ 	.short	(.L_500 - .L_499)
	.align		4
.L_499:
        /*0010*/ 	.word	index@(.nv.constant0._ZN5flash44flash_bwd_dq_dk_dv_loop_seqk_parallel_kernelI23Flash_bwd_kernel_traitsILi192ELi64ELi64ELi8ELi4ELi2ELi2ELb1ELb1EN7cutlass10bfloat16_tE19Flash_kernel_traitsILi192ELi64ELi64ELi8ES3_EELb0ELb0ELb0ELb1ELb0ELb0ELb1EEEvNS_16Flash_bwd_paramsE)
        /*0014*/ 	.short	0x0160
        /*0016*/ 	.short	0x0280


	//----- nvinfo : EIATTR_CBANK_PARAM_SIZE
	.align		4
.L_500:
        /*0018*/ 	.byte	0x03, 0x19
        /*001a*/ 	.short	0x0280


	//----- nvinfo : EIATTR_KPARAM_INFO
	.align		4
        /*001c*/ 	.byte	0x04, 0x17
        /*001e*/ 	.short	(.L_502 - .L_501)
.L_501:
        /*0020*/ 	.word	0x00000000
        /*0024*/ 	.short	0x0000
        /*0026*/ 	.short	0x0000
        /*0028*/ 	.byte	0x00, 0xf0, 0x01, 0x0a


	//----- nvinfo : EIATTR_MAXREG_COUNT
	.align		4
.L_502:
        /*002c*/ 	.byte	0x03, 0x1b
        /*002e*/ 	.short	0x00ff


	//----- nvinfo : EIATTR_NUM_BARRIERS
	.align		4
        /*0030*/ 	.byte	0x02, 0x4c
        /*0032*/ 	.byte	0x01
	.zero		1


	//----- nvinfo : EIATTR_ANNOTATIONS
	.align		4
        /*0034*/ 	.byte	0x04, 0x55
        /*0036*/ 	.short	(.L_504 - .L_503)


	//   ....[0]....
.L_503:
        /* <DEDUP_REMOVED lines=69> */


	//----- nvinfo : EIATTR_MERCURY_ISA_VERSION
	.align		4
.L_504:
        /*0470*/ 	.byte	0x03, 0x5f
        /*0472*/ 	.short	0x0000


	//----- nvinfo : EIATTR_EXIT_INSTR_OFFSETS
	.align		4
        /*0474*/ 	.byte	0x04, 0x1c
        /*0476*/ 	.short	(.L_506 - .L_505)


	//   ....[0]....
.L_505:
        /*0478*/ 	.word	0x000000a0


	//   ....[1]....
        /*047c*/ 	.word	0x00009aa0


	//----- nvinfo : EIATTR_CTAIDZ_USED
	.align		4
.L_506:
        /*0480*/ 	.byte	0x01, 0x04
	.zero		2


	//----- nvinfo : EIATTR_CRS_STACK_SIZE
	.align		4
        /*0484*/ 	.byte	0x04, 0x1e
        /*0486*/ 	.short	(.L_508 - .L_507)
.L_507:
        /*0488*/ 	.word	0x00000000
.L_508:


//--------------------- .nv.info._ZN5flash44flash_bwd_dq_dk_dv_loop_seqk_parallel_kernelI23Flash_bwd_kernel_traitsILi192ELi64ELi64ELi8ELi4ELi2ELi2ELb1ELb1EN7cutlass10bfloat16_tE19Flash_kernel_traitsILi192ELi64ELi64ELi8ES3_EELb1ELb0ELb1ELb0ELb0ELb1ELb0EEEvNS_16Flash_bwd_paramsE --------------------------
	.section	.nv.info._ZN5flash44flash_bwd_dq_dk_dv_loop_seqk_parallel_kernelI23Flash_bwd_kernel_traitsILi192ELi64ELi64ELi8ELi4ELi2ELi2ELb1ELb1EN7cutlass10bfloat16_tE19Flash_kernel_traitsILi192ELi64ELi64ELi8ES3_EELb1ELb0ELb1ELb0ELb0ELb1ELb0EEEvNS_16Flash_bwd_paramsE,"",@"SHT_CUDA_INFO"
	.sectionflags	@""
	.align	4


	//----- nvinfo : EIATTR_CUDA_API_VERSION
	.align		4
        /*0000*/ 	.byte	0x04, 0x37
        /*0002*/ 	.short	(.L_510 - .L_509)
.L_509:
        /*0004*/ 	.word	0x00000082


	//----- nvinfo : EIATTR_SW2861232_WAR
	.align		4
.L_510:
        /*0008*/ 	.byte	0x01, 0x35
	.zero		2


	//----- nvinfo : EIATTR_PARAM_CBANK
	.align		4
        /*000c*/ 	.byte	0x04, 0x0a
        /*000e*/ 	.short	(.L_512 - .L_511)
	.align		4
.L_511:
        /*0010*/ 	.word	index@(.nv.constant0._ZN5flash44flash_bwd_dq_dk_dv_loop_seqk_parallel_kernelI23Flash_bwd_kernel_traitsILi192ELi64ELi64ELi8ELi4ELi2ELi2ELb1ELb1EN7cutlass10bfloat16_tE19Flash_kernel_traitsILi192ELi64ELi64ELi8ES3_EELb1ELb0ELb1ELb0ELb0ELb1ELb0EEEvNS_16Flash_bwd_paramsE)
        /*0014*/ 	.short	0x0160
        /*0016*/ 	.short	0x0280


	//----- nvinfo : EIATTR_CBANK_PARAM_SIZE
	.align		4
.L_512:
        /*0018*/ 	.byte	0x03, 0x19
        /*001a*/ 	.short	0x0280


	//----- nvinfo : EIATTR_KPARAM_INFO
	.align		4
        /*001c*/ 	.byte	0x04, 0x17
        /*001e*/ 	.short	(.L_514 - .L_513)
.L_513:
        /*0020*/ 	.word	0x00000000
        /*0024*/ 	.short	0x0000
        /*0026*/ 	.short	0x0000
        /*0028*/ 	.byte	0x00, 0xf0, 0x01, 0x0a


	//----- nvinfo : EIATTR_MAXREG_COUNT
	.align		4
.L_514:
        /*002c*/ 	.byte	0x03, 0x1b
        /*002e*/ 	.short	0x00ff


	//----- nvinfo : EIATTR_NUM_BARRIERS
	.align		4
        /*0030*/ 	.byte	0x02, 0x4c
        /*0032*/ 	.byte	0x01
	.zero		1


	//----- nvinfo : EIATTR_ANNOTATIONS
	.align		4
        /*0034*/ 	.byte	0x04, 0x55
        /*0036*/ 	.short	(.L_516 - .L_515)


	//   ....[0]....
.L_515:
        /* <DEDUP_REMOVED lines=50> */


	//----- nvinfo : EIATTR_MERCURY_ISA_VERSION
	.align		4
.L_516:
        /*0340*/ 	.byte	0x03, 0x5f
        /*0342*/ 	.short	0x0000


	//----- nvinfo : EIATTR_EXIT_INSTR_OFFSETS
	.align		4
        /*0344*/ 	.byte	0x04, 0x1c
        /*0346*/ 	.short	(.L_518 - .L_517)


	//   ....[0]....
.L_517:
        /*0348*/ 	.word	0x000000a0


	//   ....[1]....
        /*034c*/ 	.word	0x00008c20


	//----- nvinfo : EIATTR_CTAIDZ_USED
	.align		4
.L_518:
        /*0350*/ 	.byte	0x01, 0x04
	.zero		2


	//----- nvinfo : EIATTR_CRS_STACK_SIZE
	.align		4
        /*0354*/ 	.byte	0x04, 0x1e
        /*0356*/ 	.short	(.L_520 - .L_519)
.L_519:
        /*0358*/ 	.word	0x00000000
.L_520:


//--------------------- .nv.info._ZN5flash44flash_bwd_dq_dk_dv_loop_seqk_parallel_kernelI23Flash_bwd_kernel_traitsILi192ELi64ELi64ELi8ELi4ELi2ELi2ELb1ELb1EN7cutlass10bfloat16_tE19Flash_kernel_traitsILi192ELi64ELi64ELi8ES3_EELb0ELb0ELb1ELb0ELb0ELb1ELb1EEEvNS_16Flash_bwd_paramsE --------------------------
	.section	.nv.info._ZN5flash44flash_bwd_dq_dk_dv_loop_seqk_parallel_kernelI23Flash_bwd_kernel_traitsILi192ELi64ELi64ELi8ELi4ELi2ELi2ELb1ELb1EN7cutlass10bfloat16_tE19Flash_kernel_traitsILi192ELi64ELi64ELi8ES3_EELb0ELb0ELb1ELb0ELb0ELb1ELb1EEEvNS_16Flash_bwd_paramsE,"",@"SHT_CUDA_INFO"
	.sectionflags	@""
	.align	4


	//----- nvinfo : EIATTR_CUDA_API_VERSION
	.align		4
        /*0000*/ 	.byte	0x04, 0x37
        /*0002*/ 	.short	(.L_522 - .L_521)
.L_521:
        /*0004*/ 	.word	0x00000082


	//----- nvinfo : EIATTR_SW2861232_WAR
	.align		4
.L_522:
        /*0008*/ 	.byte	0x01, 0x35
	.zero		2


	//----- nvinfo : EIATTR_PARAM_CBANK
	.align		4
        /*000c*/ 	.byte	0x04, 0x0a
        /*000e*/ 	.short	(.L_524 - .L_523)
	.align		4
.L_523:
        /*0010*/ 	.word	index@(.nv.constant0._ZN5flash44flash_bwd_dq_dk_dv_loop_seqk_parallel_kernelI23Flash_bwd_kernel_traitsILi192ELi64ELi64ELi8ELi4ELi2ELi2ELb1ELb1EN7cutlass10bfloat16_tE19Flash_kernel_traitsILi192ELi64ELi64ELi8ES3_EELb0ELb0ELb1ELb0ELb0ELb1ELb1EEEvNS_16Flash_bwd_paramsE)
        /*0014*/ 	.short	0x0160
        /*0016*/ 	.short	0x0280


	//----- nvinfo : EIATTR_CBANK_PARAM_SIZE
	.align		4
.L_524:
        /*0018*/ 	.byte	0x03, 0x19
        /*001a*/ 	.short	0x0280


	//----- nvinfo : EIATTR_KPARAM_INFO
	.align		4
        /*001c*/ 	.byte	0x04, 0x17
        /*001e*/ 	.short	(.L_526 - .L_525)
.L_525:
        /*0020*/ 	.word	0x00000000
        /*0024*/ 	.short	0x0000
        /*0026*/ 	.short	0x0000
        /*0028*/ 	.byte	0x00, 0xf0, 0x01, 0x0a


	//----- nvinfo : EIATTR_MAXREG_COUNT
	.align		4
.L_526:
        /*002c*/ 	.byte	0x03, 0x1b
        /*002e*/ 	.short	0x00ff


	//----- nvinfo : EIATTR_NUM_BARRIERS
	.align		4
        /*0030*/ 	.byte	0x02, 0x4c
        /*0032*/ 	.byte	0x01
	.zero		1


	//----- nvinfo : EIATTR_ANNOTATIONS
	.align		4
        /*0034*/ 	.byte	0x04, 0x55
        /*0036*/ 	.short	(.L_528 - .L_527)


	//   ....[0]....
.L_527:
        /* <DEDUP_REMOVED lines=56> */


	//----- nvinfo : EIATTR_MERCURY_ISA_VERSION
	.align		4
.L_528:
        /*03a8*/ 	.byte	0x03, 0x5f
        /*03aa*/ 	.short	0x0000


	//----- nvinfo : EIATTR_EXIT_INSTR_OFFSETS
	.align		4
        /*03ac*/ 	.byte	0x04, 0x1c
        /*03ae*/ 	.short	(.L_530 - .L_529)


	//   ....[0]....
.L_529:
        /*03b0*/ 	.word	0x000000a0


	//   ....[1]....
        /*03b4*/ 	.word	0x000085f0


	//----- nvinfo : EIATTR_CTAIDZ_USED
	.align		4
.L_530:
        /*03b8*/ 	.byte	0x01, 0x04
	.zero		2


	//----- nvinfo : EIATTR_CRS_STACK_SIZE
	.align		4
        /*03bc*/ 	.byte	0x04, 0x1e
        /*03be*/ 	.short	(.L_532 - .L_531)
.L_531:
        /*03c0*/ 	.word	0x00000000
.L_532:


//--------------------- .nv.info._ZN5flash44flash_bwd_dq_dk_dv_loop_seqk_parallel_kernelI23Flash_bwd_kernel_traitsILi192ELi64ELi64ELi8ELi4ELi2ELi2ELb1ELb1EN7cutlass10bfloat16_tE19Flash_kernel_traitsILi192ELi64ELi64ELi8ES3_EELb1ELb0ELb1ELb1ELb0ELb0ELb0EEEvNS_16Flash_bwd_paramsE --------------------------
	.section	.nv.info._ZN5flash44flash_bwd_dq_dk_dv_loop_seqk_parallel_kernelI23Flash_bwd_kernel_traitsILi192ELi64ELi64ELi8ELi4ELi2ELi2ELb1ELb1EN7cutlass10bfloat16_tE19Flash_kernel_traitsILi192ELi64ELi64ELi8ES3_EELb1ELb0ELb1ELb1ELb0ELb0ELb0EEEvNS_16Flash_bwd_paramsE,"",@"SHT_CUDA_INFO"
	.sectionflags	@""
	.align	4


	//----- nvinfo : EIATTR_CUDA_API_VERSION
	.align		4
        /*0000*/ 	.byte	0x04, 0x37
        /*0002*/ 	.short	(.L_534 - .L_533)
.L_533:
        /*0004*/ 	.word	0x00000082


	//----- nvinfo : EIATTR_SW2861232_WAR
	.align		4
.L_534:
        /*0008*/ 	.byte	0x01, 0x35
	.zero		2


	//----- nvinfo : EIATTR_PARAM_CBANK
	.align		4
        /*000c*/ 	.byte	0x04, 0x0a
        /*000e*/ 	.short	(.L_536 - .L_535)
	.align		4
.L_535:
        /*0010*/ 	.word	index@(.nv.constant0._ZN5flash44flash_bwd_dq_dk_dv_loop_seqk_parallel_kernelI23Flash_bwd_kernel_traitsILi192ELi64ELi64ELi8ELi4ELi2ELi2ELb1ELb1EN7cutlass10bfloat16_tE19Flash_kernel_traitsILi192ELi64ELi64ELi8ES3_EELb1ELb0ELb1ELb1ELb0ELb0ELb0EEEvNS_16Flash_bwd_paramsE)
        /*0014*/ 	.short	0x0160
        /*0016*/ 	.short	0x0280


	//----- nvinfo : EIATTR_CBANK_PARAM_SIZE
	.align		4
.L_536:
        /*0018*/ 	.byte	0x03, 0x19
        /*001a*/ 	.short	0x0280


	//----- nvinfo : EIATTR_KPARAM_INFO
	.align		4
        /*001c*/ 	.byte	0x04, 0x17
        /*001e*/ 	.short	(.L_538 - .L_537)
.L_537:
        /*0020*/ 	.word	0x00000000
        /*0024*/ 	.short	0x0000
        /*0026*/ 	.short	0x0000
        /*0028*/ 	.byte	0x00, 0xf0, 0x01, 0x0a


	//----- nvinfo : EIATTR_MAXREG_COUNT
	.align		4
.L_538:
        /*002c*/ 	.byte	0x03, 0x1b
        /*002e*/ 	.short	0x00ff


	//----- nvinfo : EIATTR_NUM_BARRIERS
	.align		4
        /*0030*/ 	.byte	0x02, 0x4c
        /*0032*/ 	.byte	0x01
	.zero		1


	//----- nvinfo : EIATTR_ANNOTATIONS
	.align		4
        /*0034*/ 	.byte	0x04, 0x55
        /*0036*/ 	.short	(.L_540 - .L_539)


	//   ....[0]....
.L_539:
        /* <DEDUP_REMOVED lines=62> */


	//----- nvinfo : EIATTR_MERCURY_ISA_VERSION
	.align		4
.L_540:
        /*0408*/ 	.byte	0x03, 0x5f
        /*040a*/ 	.short	0x0000


	//----- nvinfo : EIATTR_EXIT_INSTR_OFFSETS
	.align		4
        /*040c*/ 	.byte	0x04, 0x1c
        /*040e*/ 	.short	(.L_542 - .L_541)


	//   ....[0]....
.L_541:
        /*0410*/ 	.word	0x000000a0


	//   ....[1]....
        /*0414*/ 	.word	0x0000a2b0


	//----- nvinfo : EIATTR_CTAIDZ_USED
	.align		4
.L_542:
        /*0418*/ 	.byte	0x01, 0x04
	.zero		2


	//----- nvinfo : EIATTR_CRS_STACK_SIZE
	.align		4
        /*041c*/ 	.byte	0x04, 0x1e
        /*041e*/ 	.short	(.L_544 - .L_543)
.L_543:
        /*0420*/ 	.word	0x00000000
.L_544:


//--------------------- .nv.info._ZN5flash44flash_bwd_dq_dk_dv_loop_seqk_parallel_kernelI23Flash_bwd_kernel_traitsILi192ELi64ELi64ELi8ELi4ELi2ELi2ELb1ELb1EN7cutlass10bfloat16_tE19Flash_kernel_traitsILi192ELi64ELi64ELi8ES3_EELb0ELb0ELb1ELb1ELb0ELb0ELb1EEEvNS_16Flash_bwd_paramsE --------------------------
	.section	.nv.info._ZN5flash44flash_bwd_dq_dk_dv_loop_seqk_parallel_kernelI23Flash_bwd_kernel_traitsILi192ELi64ELi64ELi8ELi4ELi2ELi2ELb1ELb1EN7cutlass10bfloat16_tE19Flash_kernel_traitsILi192ELi64ELi64ELi8ES3_EELb0ELb0ELb1ELb1ELb0ELb0ELb1EEEvNS_16Flash_bwd_paramsE,"",@"SHT_CUDA_INFO"
	.sectionflags	@""
	.align	4


	//----- nvinfo : EIATTR_CUDA_API_VERSION
	.align		4
        /*0000*/ 	.byte	0x04, 0x37
        /*0002*/ 	.short	(.L_546 - .L_545)
.L_545:
        /*0004*/ 	.word	0x00000082


	//----- nvinfo : EIATTR_SW2861232_WAR
	.align		4
.L_546:
        /*0008*/ 	.byte	0x01, 0x35
	.zero		2


	//----- nvinfo : EIATTR_PARAM_CBANK
	.align		4
        /*000c*/ 	.byte	0x04, 0x0a
        /*000e*/ 	.short	(.L_548 - .L_547)
	.align		4
.L_547:
        /*0010*/ 	.word	index@(.nv.constant0._ZN5flash44flash_bwd_dq_dk_dv_loop_seqk_parallel_kernelI23Flash_bwd_kernel_traitsILi192ELi64ELi64ELi8ELi4ELi2ELi2ELb1ELb1EN7cutlass10bfloat16_tE19Flash_kernel_traitsILi192ELi64ELi64ELi8ES3_EELb0ELb0ELb1ELb1ELb0ELb0ELb1EEEvNS_16Flash_bwd_paramsE)
        /*0014*/ 	.short	0x0160
        /*0016*/ 	.short	0x0280


	//----- nvinfo : EIATTR_CBANK_PARAM_SIZE
	.align		4
.L_548:
        /*0018*/ 	.byte	0x03, 0x19
        /*001a*/ 	.short	0x0280


	//----- nvinfo : EIATTR_KPARAM_INFO
	.align		4
        /*001c*/ 	.byte	0x04, 0x17
        /*001e*/ 	.short	(.L_550 - .L_549)
.L_549:
        /*0020*/ 	.word	0x00000000
        /*0024*/ 	.short	0x0000
        /*0026*/ 	.short	0x0000
        /*0028*/ 	.byte	0x00, 0xf0, 0x01, 0x0a


	//----- nvinfo : EIATTR_MAXREG_COUNT
	.align		4
.L_550:
        /*002c*/ 	.byte	0x03, 0x1b
        /*002e*/ 	.short	0x00ff


	//----- nvinfo : EIATTR_NUM_BARRIERS
	.align		4
        /*0030*/ 	.byte	0x02, 0x4c
        /*0032*/ 	.byte	0x01
	.zero		1


	//----- nvinfo : EIATTR_ANNOTATIONS
	.align		4
        /*0034*/ 	.byte	0x04, 0x55
        /*0036*/ 	.short	(.L_552 - .L_551)


	//   ....[0]....
.L_551:
        /* <DEDUP_REMOVED lines=69> */


	//----- nvinfo : EIATTR_MERCURY_ISA_VERSION
	.align		4
.L_552:
        /*0470*/ 	.byte	0x03, 0x5f
        /*0472*/ 	.short	0x0000


	//----- nvinfo : EIATTR_EXIT_INSTR_OFFSETS
	.align		4
        /*0474*/ 	.byte	0x04, 0x1c
        /*0476*/ 	.short	(.L_554 - .L_553)


	//   ....[0]....
.L_553:
        /*0478*/ 	.word	0x000000a0


	//   ....[1]....
        /*047c*/ 	.word	0x00009c80


	//----- nvinfo : EIATTR_CTAIDZ_USED
	.align		4
.L_554:
        /*0480*/ 	.byte	0x01, 0x04
	.zero		2


	//----- nvinfo : EIATTR_CRS_STACK_SIZE
	.align		4
        /*0484*/ 	.byte	0x04, 0x1e
        /*0486*/ 	.short	(.L_556 - .L_555)
.L_555:
        /*0488*/ 	.word	0x00000000
.L_556:


//--------------------- .nv.info._ZN5flash25flash_bwd_dot_do_o_kernelILb0E23Flash_bwd_kernel_traitsILi192ELi64ELi64ELi8ELi4ELi2ELi2ELb1ELb1EN7cutlass10bfloat16_tE19Flash_kernel_traitsILi192ELi64ELi64ELi8ES3_EEEEvNS_16Flash_bwd_paramsE --------------------------
	.section	.nv.info._ZN5flash25flash_bwd_dot_do_o_kernelILb0E23Flash_bwd_kernel_traitsILi192ELi64ELi64ELi8ELi4ELi2ELi2ELb1ELb1EN7cutlass10bfloat16_tE19Flash_kernel_traitsILi192ELi64ELi64ELi8ES3_EEEEvNS_16Flash_bwd_paramsE,"",@"SHT_CUDA_INFO"
	.sectionflags	@""
	.align	4


	//----- nvinfo : EIATTR_CUDA_API_VERSION
	.align		4
        /*0000*/ 	.byte	0x04, 0x37
        /*0002*/ 	.short	(.L_558 - .L_557)
.L_557:
        /*0004*/ 	.word	0x00000082


	//----- nvinfo : EIATTR_SW2861232_WAR
	.align		4
.L_558:
        /*0008*/ 	.byte	0x01, 0x35
	.zero		2


	//----- nvinfo : EIATTR_PARAM_CBANK
	.align		4
        /*000c*/ 	.byte	0x04, 0x0a
        /*000e*/ 	.short	(.L_560 - .L_559)
	.align		4
.L_559:
        /*0010*/ 	.word	index@(.nv.constant0._ZN5flash25flash_bwd_dot_do_o_kernelILb0E23Flash_bwd_kernel_traitsILi192ELi64ELi64ELi8ELi4ELi2ELi2ELb1ELb1EN7cutlass10bfloat16_tE19Flash_kernel_traitsILi192ELi64ELi64ELi8ES3_EEEEvNS_16Flash_bwd_paramsE)
        /*0014*/ 	.short	0x0160
        /*0016*/ 	.short	0x0280


	//----- nvinfo : EIATTR_CBANK_PARAM_SIZE
	.align		4
.L_560:
        /*0018*/ 	.byte	0x03, 0x19
        /*001a*/ 	.short	0x0280


	//----- nvinfo : EIATTR_KPARAM_INFO
	.align		4
        /*001c*/ 	.byte	0x04, 0x17
        /*001e*/ 	.short	(.L_562 - .L_561)
.L_561:
        /*0020*/ 	.word	0x00000000
        /*0024*/ 	.short	0x0000
        /*0026*/ 	.short	0x0000
        /*0028*/ 	.byte	0x00, 0xf0, 0x01, 0x0a


	//----- nvinfo : EIATTR_MAXREG_COUNT
	.align		4
.L_562:
        /*002c*/ 	.byte	0x03, 0x1b
        /*002e*/ 	.short	0x00ff


	//----- nvinfo : EIATTR_MERCURY_ISA_VERSION
	.align		4
        /*0030*/ 	.byte	0x03, 0x5f
        /*0032*/ 	.short	0x0000


	//----- nvinfo : EIATTR_COOP_GROUP_MASK_REGIDS
	.align		4
        /*0034*/ 	.byte	0x04, 0x29
        /*0036*/ 	.short	(.L_564 - .L_563)


	//   ....[0]....
.L_563:
        /*0038*/ 	.word	0xffffffff


	//   ....[1]....
        /*003c*/ 	.word	0xffffffff


	//   ....[2]....
        /*0040*/ 	.word	0xffffffff


	//   ....[3]....
        /*0044*/ 	.word	0xffffffff


	//   ....[4]....
        /*0048*/ 	.word	0xffffffff


	//   ....[5]....
        /*004c*/ 	.word	0xffffffff


	//----- nvinfo : EIATTR_COOP_GROUP_INSTR_OFFSETS
	.align		4
.L_564:
        /*0050*/ 	.byte	0x04, 0x28
        /*0052*/ 	.short	(.L_566 - .L_565)


	//   ....[0]....
.L_565:
        /*0054*/ 	.word	0x00001470


	//   ....[1]....
        /*0058*/ 	.word	0x00001490


	//   ....[2]....
        /*005c*/ 	.word	0x000014b0


	//   ....[3]....
        /*0060*/ 	.word	0x000014d0


	//   ....[4]....
        /*0064*/ 	.word	0x00001510


	//   ....[5]....
        /*0068*/ 	.word	0x00001550


	//----- nvinfo : EIATTR_EXIT_INSTR_OFFSETS
	.align		4
.L_566:
        /*006c*/ 	.byte	0x04, 0x1c
        /*006e*/ 	.short	(.L_568 - .L_567)


	//   ....[0]....
.L_567:
        /*0070*/ 	.word	0x00000120


	//   ....[1]....
        /*0074*/ 	.word	0x000015b0


	//   ....[2]....
        /*0078*/ 	.word	0x000015e0


	//----- nvinfo : EIATTR_CTAIDZ_USED
	.align		4
.L_568:
        /*007c*/ 	.byte	0x01, 0x04
	.zero		2


	//----- nvinfo : EIATTR_CRS_STACK_SIZE
	.align		4
        /*0080*/ 	.byte	0x04, 0x1e
        /*0082*/ 	.short	(.L_570 - .L_569)
.L_569:
        /*0084*/ 	.word	0x00000000
.L_570:


//--------------------- .nv.info._ZN5flash25flash_bwd_dot_do_o_kernelILb1E23Flash_bwd_kernel_traitsILi192ELi64ELi64ELi8ELi4ELi2ELi2ELb1ELb1EN7cutlass10bfloat16_tE19Flash_kernel_traitsILi192ELi64ELi64ELi8ES3_EEEEvNS_16Flash_bwd_paramsE --------------------------
	.section	.nv.info._ZN5flash25flash_bwd_dot_do_o_kernelILb1E23Flash_bwd_kernel_traitsILi192ELi64ELi64ELi8ELi4ELi2ELi2ELb1ELb1EN7cutlass10bfloat16_tE19Flash_kernel_traitsILi192ELi64ELi64ELi8ES3_EEEEvNS_16Flash_bwd_paramsE,"",@"SHT_CUDA_INFO"
	.sectionflags	@""
	.align	4


	//----- nvinfo : EIATTR_CUDA_API_VERSION
	.align		4
        /*0000*/ 	.byte	0x04, 0x37
        /*0002*/ 	.short	(.L_572 - .L_571)
.L_571:
        /*0004*/ 	.word	0x00000082


	//----- nvinfo : EIATTR_SW2861232_WAR
	.align		4
.L_572:
        /*0008*/ 	.byte	0x01, 0x35
	.zero		2


	//----- nvinfo : EIATTR_PARAM_CBANK
	.align		4
        /*000c*/ 	.byte	0x04, 0x0a
        /*000e*/ 	.short	(.L_574 - .L_573)
	.align		4
.L_573:
        /*0010*/ 	.word	index@(.nv.constant0._ZN5flash25flash_bwd_dot_do_o_kernelILb1E23Flash_bwd_kernel_traitsILi192ELi64ELi64ELi8ELi4ELi2ELi2ELb1ELb1EN7cutlass10bfloat16_tE19Flash_kernel_traitsILi192ELi64ELi64ELi8ES3_EEEEvNS_16Flash_bwd_paramsE)
        /*0014*/ 	.short	0x0160
        /*0016*/ 	.short	0x0280


	//----- nvinfo : EIATTR_CBANK_PARAM_SIZE
	.align		4
.L_574:
        /*0018*/ 	.byte	0x03, 0x19
        /*001a*/ 	.short	0x0280


	//----- nvinfo : EIATTR_KPARAM_INFO
	.align		4
        /*001c*/ 	.byte	0x04, 0x17
        /*001e*/ 	.short	(.L_576 - .L_575)
.L_575:
        /*0020*/ 	.word	0x00000000
        /*0024*/ 	.short	0x0000
        /*0026*/ 	.short	0x0000
        /*0028*/ 	.byte	0x00, 0xf0, 0x01, 0x0a


	//----- nvinfo : EIATTR_MAXREG_COUNT
	.align		4
.L_576:
        /*002c*/ 	.byte	0x03, 0x1b
        /*002e*/ 	.short	0x00ff


	//----- nvinfo : EIATTR_MERCURY_ISA_VERSION
	.align		4
        /*0030*/ 	.byte	0x03, 0x5f
        /*0032*/ 	.short	0x0000


	//----- nvinfo : EIATTR_COOP_GROUP_MASK_REGIDS
	.align		4
        /*0034*/ 	.byte	0x04, 0x29
        /*0036*/ 	.short	(.L_578 - .L_577)


	//   ....[0]....
.L_577:
        /*0038*/ 	.word	0xffffffff


	//   ....[1]....
        /*003c*/ 	.word	0xffffffff


	//   ....[2]....
        /*0040*/ 	.word	0xffffffff


	//   ....[3]....
        /*0044*/ 	.word	0xffffffff


	//   ....[4]....
        /*0048*/ 	.word	0xffffffff


	//   ....[5]....
        /*004c*/ 	.word	0xffffffff


	//----- nvinfo : EIATTR_COOP_GROUP_INSTR_OFFSETS
	.align		4
.L_578:
        /*0050*/ 	.byte	0x04, 0x28
        /*0052*/ 	.short	(.L_580 - .L_579)


	//   ....[0]....
.L_579:
        /*0054*/ 	.word	0x000017b0


	//   ....[1]....
        /*0058*/ 	.word	0x000017c0


	//   ....[2]....
        /*005c*/ 	.word	0x000017f0


	//   ....[3]....
        /*0060*/ 	.word	0x00001800


	//   ....[4]....
        /*0064*/ 	.word	0x00001830


	//   ....[5]....
        /*0068*/ 	.word	0x00001860


	//----- nvinfo : EIATTR_EXIT_INSTR_OFFSETS
	.align		4
.L_580:
        /*006c*/ 	.byte	0x04, 0x1c
        /*006e*/ 	.short	(.L_582 - .L_581)


	//   ....[0]....
.L_581:
        /*0070*/ 	.word	0x00000120


	//   ....[1]....
        /*0074*/ 	.word	0x000019f0


	//----- nvinfo : EIATTR_CTAIDZ_USED
	.align		4
.L_582:
        /*0078*/ 	.byte	0x01, 0x04
	.zero		2


	//----- nvinfo : EIATTR_CRS_STACK_SIZE
	.align		4
        /*007c*/ 	.byte	0x04, 0x1e
        /*007e*/ 	.short	(.L_584 - .L_583)
.L_583:
        /*0080*/ 	.word	0x00000000
.L_584:


//--------------------- .nv.info._ZN5flash27flash_bwd_convert_dq_kernelI23Flash_bwd_kernel_traitsILi192ELi64ELi64ELi8ELi4ELi2ELi2ELb0ELb0EN7cutlass10bfloat16_tE19Flash_kernel_traitsILi192ELi64ELi64ELi8ES3_EEEEvNS_16Flash_bwd_paramsEi --------------------------
	.section	.nv.info._ZN5flash27flash_bwd_convert_dq_kernelI23Flash_bwd_kernel_traitsILi192ELi64ELi64ELi8ELi4ELi2ELi2ELb0ELb0EN7cutlass10bfloat16_tE19Flash_kernel_traitsILi192ELi64ELi64ELi8ES3_EEEEvNS_16Flash_bwd_paramsEi,"",@"SHT_CUDA_INFO"
	.sectionflags	@""
	.align	4


	//----- nvinfo : EIATTR_CUDA_API_VERSION
	.align		4
        /*0000*/ 	.byte	0x04, 0x37
        /*0002*/ 	.short	(.L_586 - .L_585)
.L_585:
        /*0004*/ 	.word	0x00000082


	//----- nvinfo : EIATTR_SW2861232_WAR
	.align		4
.L_586:
        /*0008*/ 	.byte	0x01, 0x35
	.zero		2


	//----- nvinfo : EIATTR_PARAM_CBANK
	.align		4
        /*000c*/ 	.byte	0x04, 0x0a
        /*000e*/ 	.short	(.L_588 - .L_587)
	.align		4
.L_587:
        /*0010*/ 	.word	index@(.nv.constant0._ZN5flash27flash_bwd_convert_dq_kernelI23Flash_bwd_kernel_traitsILi192ELi64ELi64ELi8ELi4ELi2ELi2ELb0ELb0EN7cutlass10bfloat16_tE19Flash_kernel_traitsILi192ELi64ELi64ELi8ES3_EEEEvNS_16Flash_bwd_paramsEi)
        /*0014*/ 	.short	0x0160
        /*0016*/ 	.short	0x0284


	//----- nvinfo : EIATTR_CBANK_PARAM_SIZE
	.align		4
.L_588:
        /*0018*/ 	.byte	0x03, 0x19
        /*001a*/ 	.short	0x0284


	//----- nvinfo : EIATTR_KPARAM_INFO
	.align		4
        /*001c*/ 	.byte	0x04, 0x17
        /*001e*/ 	.short	(.L_590 - .L_589)
.L_589:
        /*0020*/ 	.word	0x00000000
        /*0024*/ 	.short	0x0001
        /*0026*/ 	.short	0x0280
        /*0028*/ 	.byte	0x00, 0xf0, 0x11, 0x00


	//----- nvinfo : EIATTR_KPARAM_INFO
	.align		4
.L_590:
        /*002c*/ 	.byte	0x04, 0x17
        /*002e*/ 	.short	(.L_592 - .L_591)
.L_591:
        /*0030*/ 	.word	0x00000000
        /*0034*/ 	.short	0x0000
        /*0036*/ 	.short	0x0000
        /*0038*/ 	.byte	0x00, 0xf0, 0x01, 0x0a


	//----- nvinfo : EIATTR_MAXREG_COUNT
	.align		4
.L_592:
        /*003c*/ 	.byte	0x03, 0x1b
        /*003e*/ 	.short	0x00ff


	//----- nvinfo : EIATTR_NUM_BARRIERS
	.align		4
        /*0040*/ 	.byte	0x02, 0x4c
        /*0042*/ 	.byte	0x01
	.zero		1


	//----- nvinfo : EIATTR_MERCURY_ISA_VERSION
	.align		4
        /*0044*/ 	.byte	0x03, 0x5f
        /*0046*/ 	.short	0x0000


	//----- nvinfo : EIATTR_EXIT_INSTR_OFFSETS
	.align		4
        /*0048*/ 	.byte	0x04, 0x1c
        /*004a*/ 	.short	(.L_594 - .L_593)


	//   ....[0]....
.L_593:
        /*004c*/ 	.word	0x000000f0


	//   ....[1]....
        /*0050*/ 	.word	0x00001b80


	//   ....[2]....
        /*0054*/ 	.word	0x00001c80


	//   ....[3]....
        /*0058*/ 	.word	0x00001ca0


	//----- nvinfo : EIATTR_CTAIDZ_USED
	.align		4
.L_594:
        /*005c*/ 	.byte	0x01, 0x04
	.zero		2


	//----- nvinfo : EIATTR_CRS_STACK_SIZE
	.align		4
        /*0060*/ 	.byte	0x04, 0x1e
        /*0062*/ 	.short	(.L_596 - .L_595)
.L_595:
        /*0064*/ 	.word	0x00000000
.L_596:


//--------------------- .nv.info._ZN5flash44flash_bwd_dq_dk_dv_loop_seqk_parallel_kernelI23Flash_bwd_kernel_traitsILi192ELi64ELi64ELi8ELi4ELi2ELi2ELb0ELb0EN7cutlass10bfloat16_tE19Flash_kernel_traitsILi192ELi64ELi64ELi8ES3_EELb1ELb0ELb0ELb0ELb0ELb0ELb0EEEvNS_16Flash_bwd_paramsE --------------------------
	.section	.nv.info._ZN5flash44flash_bwd_dq_dk_dv_loop_seqk_parallel_kernelI23Flash_bwd_kernel_traitsILi192ELi64ELi64ELi8ELi4ELi2ELi2ELb0ELb0EN7cutlass10bfloat16_tE19Flash_kernel_traitsILi192ELi64ELi64ELi8ES3_EELb1ELb0ELb0ELb0ELb0ELb0ELb0EEEvNS_16Flash_bwd_paramsE,"",@"SHT_CUDA_INFO"
	.sectionflags	@""
	.align	4


	//----- nvinfo : EIATTR_CUDA_API_VERSION
	.align		4
        /*0000*/ 	.byte	0x04, 0x37
        /*0002*/ 	.short	(.L_598 - .L_597)
.L_597:
        /*0004*/ 	.word	0x00000082


	//----- nvinfo : EIATTR_SW2861232_WAR
	.align		4
.L_598:
        /*0008*/ 	.byte	0x01, 0x35
	.zero		2


	//----- nvinfo : EIATTR_PARAM_CBANK
	.align		4
        /*000c*/ 	.byte	0x04, 0x0a
        /*000e*/ 	.short	(.L_600 - .L_599)
	.align		4
.L_599:
        /*0010*/ 	.word	index@(.nv.constant0._ZN5flash44flash_bwd_dq_dk_dv_loop_seqk_parallel_kernelI23Flash_bwd_kernel_traitsILi192ELi64ELi64ELi8ELi4ELi2ELi2ELb0ELb0EN7cutlass10bfloat16_tE19Flash_kernel_traitsILi192ELi64ELi64ELi8ES3_EELb1ELb0ELb0ELb0ELb0ELb0ELb0EEEvNS_16Flash_bwd_paramsE)
        /*0014*/ 	.short	0x0160
        /*0016*/ 	.short	0x0280


	//----- nvinfo : EIATTR_CBANK_PARAM_SIZE
	.align		4
.L_600:
        /*0018*/ 	.byte	0x03, 0x19
        /*001a*/ 	.short	0x0280


	//----- nvinfo : EIATTR_KPARAM_INFO
	.align		4
        /*001c*/ 	.byte	0x04, 0x17
        /*001e*/ 	.short	(.L_602 - .L_601)
.L_601:
        /*0020*/ 	.word	0x00000000
        /*0024*/ 	.short	0x0000
        /*0026*/ 	.short	0x0000
        /*0028*/ 	.byte	0x00, 0xf0, 0x01, 0x0a


	//----- nvinfo : EIATTR_MAXREG_COUNT
	.align		4
.L_602:
        /*002c*/ 	.byte	0x03, 0x1b
        /*002e*/ 	.short	0x00ff


	//----- nvinfo : EIATTR_NUM_BARRIERS
	.align		4
        /*0030*/ 	.byte	0x02, 0x4c
        /*0032*/ 	.byte	0x01
	.zero		1


	//----- nvinfo : EIATTR_ANNOTATIONS
	.align		4
        /*0034*/ 	.byte	0x04, 0x55
        /*0036*/ 	.short	(.L_604 - .L_603)


	//   ....[0]....
.L_603:
        /*0038*/ 	.word	0x00000001
        /*003c*/ 	.byte	0x10, 0x03, 0x00, 0x00, 0x01, 0x00, 0x00, 0x00, 0x40, 0x05, 0x00, 0x00, 0x01, 0x00, 0x00, 0x00
        /*004c*/ 	.byte	0x80, 0x05, 0x00, 0x00, 0x01, 0x00, 0x00, 0x00, 0x90, 0x0a, 0x00, 0x00, 0x01, 0x00, 0x00, 0x00
        /*005c*/ 	.byte	0x10, 0x14, 0x00, 0x00, 0x01, 0x00, 0x00, 0x00, 0xc0, 0x1c, 0x00, 0x00, 0x01, 0x00, 0x00, 0x00
        /*006c*/ 	.byte	0x70, 0x2e, 0x00, 0x00, 0x01, 0x00, 0x00, 0x00, 0xd0, 0x71, 0x00, 0x00, 0x01, 0x00, 0x00, 0x00
        /*007c*/ 	.byte	0x30, 0x87, 0x00, 0x00


	//----- nvinfo : EIATTR_MERCURY_ISA_VERSION
	.align		4
.L_604:
        /*0080*/ 	.byte	0x03, 0x5f
        /*0082*/ 	.short	0x0000


	//----- nvinfo : EIATTR_EXIT_INSTR_OFFSETS
	.align		4
        /*0084*/ 	.byte	0x04, 0x1c
        /*0086*/ 	.short	(.L_606 - .L_605)


	//   ....[0]....
.L_605:
        /*0088*/ 	.word	0x00000090


	//   ....[1]....
        /*008c*/ 	.word	0x00008fb0


	//----- nvinfo : EIATTR_CTAIDZ_USED
	.align		4
.L_606:
        /*0090*/ 	.byte	0x01, 0x04
	.zero		2


	//----- nvinfo : EIATTR_CRS_STACK_SIZE
	.align		4
        /*0094*/ 	.byte	0x04, 0x1e
        /*0096*/ 	.short	(.L_608 - .L_607)
.L_607:
        /*0098*/ 	.word	0x00000000
.L_608:


//--------------------- .nv.info._ZN5flash44flash_bwd_dq_dk_dv_loop_seqk_parallel_kernelI23Flash_bwd_kernel_traitsILi192ELi64ELi64ELi8ELi4ELi2ELi2ELb0ELb0EN7cutlass10bfloat16_tE19Flash_kernel_traitsILi192ELi64ELi64ELi8ES3_EELb0ELb0ELb0ELb0ELb0ELb0ELb1EEEvNS_16Flash_bwd_paramsE --------------------------
	.section	.nv.info._ZN5flash44flash_bwd_dq_dk_dv_loop_seqk_parallel_kernelI23Flash_bwd_kernel_traitsILi192ELi64ELi64ELi8ELi4ELi2ELi2ELb0ELb0EN7cutlass10bfloat16_tE19Flash_kernel_traitsILi192ELi64ELi64ELi8ES3_EELb0ELb0ELb0ELb0ELb0ELb0ELb1EEEvNS_16Flash_bwd_paramsE,"",@"SHT_CUDA_INFO"
	.sectionflags	@""
	.align	4


	//----- nvinfo : EIATTR_CUDA_API_VERSION
	.align		4
        /*0000*/ 	.byte	0x04, 0x37
        /*0002*/ 	.short	(.L_610 - .L_609)
.L_609:
        /*0004*/ 	.word	0x00000082


	//----- nvinfo : EIATTR_SW2861232_WAR
	.align		4
.L_610:
        /*0008*/ 	.byte	0x01, 0x35
	.zero		2


	//----- nvinfo : EIATTR_PARAM_CBANK
	.align		4
        /*000c*/ 	.byte	0x04, 0x0a
        /*000e*/ 	.short	(.L_612 - .L_611)
	.align		4
.L_611:
        /*0010*/ 	.word	index@(.nv.constant0._ZN5flash44flash_bwd_dq_dk_dv_loop_seqk_parallel_kernelI23Flash_bwd_kernel_traitsILi192ELi64ELi64ELi8ELi4ELi2ELi2ELb0ELb0EN7cutlass10bfloat16_tE19Flash_kernel_traitsILi192ELi64ELi64ELi8ES3_EELb0ELb0ELb0ELb0ELb0ELb0ELb1EEEvNS_16Flash_bwd_paramsE)
        /*0014*/ 	.short	0x0160
        /*0016*/ 	.short	0x0280


	//----- nvinfo : EIATTR_CBANK_PARAM_SIZE
	.align		4
.L_612:
        /*0018*/ 	.byte	0x03, 0x19
        /*001a*/ 	.short	0x0280


	//----- nvinfo : EIATTR_KPARAM_INFO
	.align		4
        /*001c*/ 	.byte	0x04, 0x17
        /*001e*/ 	.short	(.L_614 - .L_613)
.L_613:
        /*0020*/ 	.word	0x00000000
        /*0024*/ 	.short	0x0000
        /*0026*/ 	.short	0x0000
        /*0028*/ 	.byte	0x00, 0xf0, 0x01, 0x0a


	//----- nvinfo : EIATTR_MAXREG_COUNT
	.align		4
.L_614:
        /*002c*/ 	.byte	0x03, 0x1b
        /*002e*/ 	.short	0x00ff


	//----- nvinfo : EIATTR_NUM_BARRIERS
	.align		4
        /*0030*/ 	.byte	0x02, 0x4c
        /*0032*/ 	.byte	0x01
	.zero		1


	//----- nvinfo : EIATTR_ANNOTATIONS
	.align		4
        /*0034*/ 	.byte	0x04, 0x55
        /*0036*/ 	.short	(.L_616 - .L_615)


	//   ....[0]....
.L_615:
        /*0038*/ 	.word	0x00000001
        /*003c*/ 	.byte	0x50, 0x04, 0x00, 0x00, 0x01, 0x00, 0x00, 0x00, 0x90, 0x05, 0x00, 0x00, 0x01, 0x00, 0x00, 0x00
        /*004c*/ 	.byte	0xd0, 0x05, 0x00, 0x00, 0x01, 0x00, 0x00, 0x00, 0xa0, 0x07, 0x00, 0x00, 0x01, 0x00, 0x00, 0x00
        /*005c*/ 	.byte	0x00, 0x08, 0x00, 0x00, 0x01, 0x00, 0x00, 0x00, 0x40, 0x14, 0x00, 0x00, 0x01, 0x00, 0x00, 0x00
        /*006c*/ 	.byte	0xf0, 0x1c, 0x00, 0x00, 0x01, 0x00, 0x00, 0x00, 0x70, 0x23, 0x00, 0x00, 0x01, 0x00, 0x00, 0x00
        /*007c*/ 	.byte	0x80, 0x23, 0x00, 0x00, 0x01, 0x00, 0x00, 0x00, 0xf0, 0x2e, 0x00, 0x00


	//----- nvinfo : EIATTR_MERCURY_ISA_VERSION
	.align		4
.L_616:
        /*0088*/ 	.byte	0x03, 0x5f
        /*008a*/ 	.short	0x0000


	//----- nvinfo : EIATTR_EXIT_INSTR_OFFSETS
	.align		4
        /*008c*/ 	.byte	0x04, 0x1c
        /*008e*/ 	.short	(.L_618 - .L_617)


	//   ....[0]....
.L_617:
        /*0090*/ 	.word	0x00000090


	//   ....[1]....
        /*0094*/ 	.word	0x000088b0


	//----- nvinfo : EIATTR_CTAIDZ_USED
	.align		4
.L_618:
        /*0098*/ 	.byte	0x01, 0x04
	.zero		2


	//----- nvinfo : EIATTR_CRS_STACK_SIZE
	.align		4
        /*009c*/ 	.byte	0x04, 0x1e
        /*009e*/ 	.short	(.L_620 - .L_619)
.L_619:
        /*00a0*/ 	.word	0x00000000
.L_620:


//--------------------- .nv.info._ZN5flash44flash_bwd_dq_dk_dv_loop_seqk_parallel_kernelI23Flash_bwd_kernel_traitsILi192ELi64ELi64ELi8ELi4ELi2ELi2ELb0ELb0EN7cutlass10bfloat16_tE19Flash_kernel_traitsILi192ELi64ELi64ELi8ES3_EELb1ELb0ELb1ELb0ELb0ELb0ELb0EEEvNS_16Flash_bwd_paramsE --------------------------
	.section	.nv.info._ZN5flash44flash_bwd_dq_dk_dv_loop_seqk_parallel_kernelI23Flash_bwd_kernel_traitsILi192ELi64ELi64ELi8ELi4ELi2ELi2ELb0ELb0EN7cutlass10bfloat16_tE19Flash_kernel_traitsILi192ELi64ELi64ELi8ES3_EELb1ELb0ELb1ELb0ELb0ELb0ELb0EEEvNS_16Flash_bwd_paramsE,"",@"SHT_CUDA_INFO"
	.sectionflags	@""
	.align	4


	//----- nvinfo : EIATTR_CUDA_API_VERSION
	.align		4
        /*0000*/ 	.byte	0x04, 0x37
        /*0002*/ 	.short	(.L_622 - .L_621)
.L_621:
        /*0004*/ 	.word	0x00000082


	//----- nvinfo : EIATTR_SW2861232_WAR
	.align		4
.L_622:
        /*0008*/ 	.byte	0x01, 0x35
	.zero		2


	//----- nvinfo : EIATTR_PARAM_CBANK
	.align		4
        /*000c*/ 	.byte	0x04, 0x0a
        /*000e*/ 	.short	(.L_624 - .L_623)
	.align		4
.L_623:
        /*0010*/ 	.word	index@(.nv.constant0._ZN5flash44flash_bwd_dq_dk_dv_loop_seqk_parallel_kernelI23Flash_bwd_kernel_traitsILi192ELi64ELi64ELi8ELi4ELi2ELi2ELb0ELb0EN7cutlass10bfloat16_tE19Flash_kernel_traitsILi192ELi64ELi64ELi8ES3_EELb1ELb0ELb1ELb0ELb0ELb0ELb0EEEvNS_16Flash_bwd_paramsE)
        /*0014*/ 	.short	0x0160
        /*0016*/ 	.short	0x0280


	//----- nvinfo : EIATTR_CBANK_PARAM_SIZE
	.align		4
.L_624:
        /*0018*/ 	.byte	0x03, 0x19
        /*001a*/ 	.short	0x0280


	//----- nvinfo : EIATTR_KPARAM_INFO
	.align		4
        /*001c*/ 	.byte	0x04, 0x17
        /*001e*/ 	.short	(.L_626 - .L_625)
.L_625:
        /*0020*/ 	.word	0x00000000
        /*0024*/ 	.short	0x0000
        /*0026*/ 	.short	0x0000
        /*0028*/ 	.byte	0x00, 0xf0, 0x01, 0x0a


	//----- nvinfo : EIATTR_MAXREG_COUNT
	.align		4
.L_626:
        /*002c*/ 	.byte	0x03, 0x1b
        /*002e*/ 	.short	0x00ff


	//----- nvinfo : EIATTR_NUM_BARRIERS
	.align		4
        /*0030*/ 	.byte	0x02, 0x4c
        /*0032*/ 	.byte	0x01
	.zero		1


	//----- nvinfo : EIATTR_MERCURY_ISA_VERSION
	.align		4
        /*0034*/ 	.byte	0x03, 0x5f
        /*0036*/ 	.short	0x0000


	//----- nvinfo : EIATTR_EXIT_INSTR_OFFSETS
	.align		4
        /*0038*/ 	.byte	0x04, 0x1c
        /*003a*/ 	.short	(.L_628 - .L_627)


	//   ....[0]....
.L_627:
        /*003c*/ 	.word	0x00000080


	//   ....[1]....
        /*0040*/ 	.word	0x00008e70


	//----- nvinfo : EIATTR_CTAIDZ_USED
	.align		4
.L_628:
        /*0044*/ 	.byte	0x01, 0x04
	.zero		2


	//----- nvinfo : EIATTR_CRS_STACK_SIZE
	.align		4
        /*0048*/ 	.byte	0x04, 0x1e
        /*004a*/ 	.short	(.L_630 - .L_629)
.L_629:
        /*004c*/ 	.word	0x00000000
.L_630:


//--------------------- .nv.info._ZN5flash44flash_bwd_dq_dk_dv_loop_seqk_parallel_kernelI23Flash_bwd_kernel_traitsILi192ELi64ELi64ELi8ELi4ELi2ELi2ELb0ELb0EN7cutlass10bfloat16_tE19Flash_kernel_traitsILi192ELi64ELi64ELi8ES3_EELb0ELb0ELb1ELb0ELb0ELb0ELb1EEEvNS_16Flash_bwd_paramsE --------------------------
	.section	.nv.info._ZN5flash44flash_bwd_dq_dk_dv_loop_seqk_parallel_kernelI23Flash_bwd_kernel_traitsILi192ELi64ELi64ELi8ELi4ELi2ELi2ELb0ELb0EN7cutlass10bfloat16_tE19Flash_kernel_traitsILi192ELi64ELi64ELi8ES3_EELb0ELb0ELb1ELb0ELb0ELb0ELb1EEEvNS_16Flash_bwd_paramsE,"",@"SHT_CUDA_INFO"
	.sectionflags	@""
	.align	4


	//----- nvinfo : EIATTR_CUDA_API_VERSION
	.align		4
        /*0000*/ 	.byte	0x04, 0x37
        /*0002*/ 	.short	(.L_632 - .L_631)
.L_631:
        /*0004*/ 	.word	0x00000082


	//----- nvinfo : EIATTR_SW2861232_WAR
	.align		4
.L_632:
        /*0008*/ 	.byte	0x01, 0x35
	.zero		2


	//----- nvinfo : EIATTR_PARAM_CBANK
	.align		4
        /*000c*/ 	.byte	0x04, 0x0a
        /*000e*/ 	.short	(.L_634 - .L_633)
	.align		4
.L_633:
        /*0010*/ 	.word	index@(.nv.constant0._ZN5flash44flash_bwd_dq_dk_dv_loop_seqk_parallel_kernelI23Flash_bwd_kernel_traitsILi192ELi64ELi64ELi8ELi4ELi2ELi2ELb0ELb0EN7cutlass10bfloat16_tE19Flash_kernel_traitsILi192ELi64ELi64ELi8ES3_EELb0ELb0ELb1ELb0ELb0ELb0ELb1EEEvNS_16Flash_bwd_paramsE)
        /*0014*/ 	.short	0x0160
        /*0016*/ 	.short	0x0280


	//----- nvinfo : EIATTR_CBANK_PARAM_SIZE
	.align		4
.L_634:
        /*0018*/ 	.byte	0x03, 0x19
        /*001a*/ 	.short	0x0280


	//----- nvinfo : EIATTR_KPARAM_INFO
	.align		4
        /*001c*/ 	.byte	0x04, 0x17
        /*001e*/ 	.short	(.L_636 - .L_635)
.L_635:
        /*0020*/ 	.word	0x00000000
        /*0024*/ 	.short	0x0000
        /*0026*/ 	.short	0x0000
        /*0028*/ 	.byte	0x00, 0xf0, 0x01, 0x0a


	//----- nvinfo : EIATTR_MAXREG_COUNT
	.align		4
.L_636:
        /*002c*/ 	.byte	0x03, 0x1b
        /*002e*/ 	.short	0x00ff


	//----- nvinfo : EIATTR_NUM_BARRIERS
	.align		4
        /*0030*/ 	.byte	0x02, 0x4c
        /*0032*/ 	.byte	0x01
	.zero		1


	//----- nvinfo : EIATTR_MERCURY_ISA_VERSION
	.align		4
        /*0034*/ 	.byte	0x03, 0x5f
        /*0036*/ 	.short	0x0000


	//----- nvinfo : EIATTR_EXIT_INSTR_OFFSETS
	.align		4
        /*0038*/ 	.byte	0x04, 0x1c
        /*003a*/ 	.short	(.L_638 - .L_637)


	//   ....[0]....
.L_637:
        /*003c*/ 	.word	0x00000080


	//   ....[1]....
        /*0040*/ 	.word	0x00008870


	//----- nvinfo : EIATTR_CTAIDZ_USED
	.align		4
.L_638:
        /*0044*/ 	.byte	0x01, 0x04
	.zero		2


	//----- nvinfo : EIATTR_CRS_STACK_SIZE
	.align		4
        /*0048*/ 	.byte	0x04, 0x1e
        /*004a*/ 	.short	(.L_640 - .L_639)
.L_639:
        /*004c*/ 	.word	0x00000000
.L_640:


//--------------------- .nv.info._ZN5flash44flash_bwd_dq_dk_dv_loop_seqk_parallel_kernelI23Flash_bwd_kernel_traitsILi192ELi64ELi64ELi8ELi4ELi2ELi2ELb0ELb0EN7cutlass10bfloat16_tE19Flash_kernel_traitsILi192ELi64ELi64ELi8ES3_EELb1ELb0ELb0ELb0ELb0ELb1ELb0EEEvNS_16Flash_bwd_paramsE --------------------------
	.section	.nv.info._ZN5flash44flash_bwd_dq_dk_dv_loop_seqk_parallel_kernelI23Flash_bwd_kernel_traitsILi192ELi64ELi64ELi8ELi4ELi2ELi2ELb0ELb0EN7cutlass10bfloat16_tE19Flash_kernel_traitsILi192ELi64ELi64ELi8ES3_EELb1ELb0ELb0ELb0ELb0ELb1ELb0EEEvNS_16Flash_bwd_paramsE,"",@"SHT_CUDA_INFO"
	.sectionflags	@""
	.align	4


	//----- nvinfo : EIATTR_CUDA_API_VERSION
	.align		4
        /*0000*/ 	.byte	0x04, 0x37
        /*0002*/ 	.short	(.L_642 - .L_641)
.L_641:
        /*0004*/ 	.word	0x00000082


	//----- nvinfo : EIATTR_SW2861232_WAR
	.align		4
.L_642:
        /*0008*/ 	.byte	0x01, 0x35
	.zero		2


	//----- nvinfo : EIATTR_PARAM_CBANK
	.align		4
        /*000c*/ 	.byte	0x04, 0x0a
        /*000e*/ 	.short	(.L_644 - .L_643)
	.align		4
.L_643:
        /*0010*/ 	.word	index@(.nv.constant0._ZN5flash44flash_bwd_dq_dk_dv_loop_seqk_parallel_kernelI23Flash_bwd_kernel_traitsILi192ELi64ELi64ELi8ELi4ELi2ELi2ELb0ELb0EN7cutlass10bfloat16_tE19Flash_kernel_traitsILi192ELi64ELi64ELi8ES3_EELb1ELb0ELb0ELb0ELb0ELb1ELb0EEEvNS_16Flash_bwd_paramsE)
        /*0014*/ 	.short	0x0160
        /*0016*/ 	.short	0x0280


	//----- nvinfo : EIATTR_CBANK_PARAM_SIZE
	.align		4
.L_644:
        /*0018*/ 	.byte	0x03, 0x19
        /*001a*/ 	.short	0x0280


	//----- nvinfo : EIATTR_KPARAM_INFO
	.align		4
        /*001c*/ 	.byte	0x04, 0x17
        /*001e*/ 	.short	(.L_646 - .L_645)
.L_645:
        /*0020*/ 	.word	0x00000000
        /*0024*/ 	.short	0x0000
        /*0026*/ 	.short	0x0000
        /*0028*/ 	.byte	0x00, 0xf0, 0x01, 0x0a


	//----- nvinfo : EIATTR_MAXREG_COUNT
	.align		4
.L_646:
        /*002c*/ 	.byte	0x03, 0x1b
        /*002e*/ 	.short	0x00ff


	//----- nvinfo : EIATTR_NUM_BARRIERS
	.align		4
        /*0030*/ 	.byte	0x02, 0x4c
        /*0032*/ 	.byte	0x01
	.zero		1


	//----- nvinfo : EIATTR_ANNOTATIONS
	.align		4
        /*0034*/ 	.byte	0x04, 0x55
        /*0036*/ 	.short	(.L_648 - .L_647)


	//   ....[0]....
.L_647:
        /*0038*/ 	.word	0x00000001
        /*003c*/ 	.byte	0xc0, 0x02, 0x00, 0x00, 0x01, 0x00, 0x00, 0x00, 0x40, 0x05, 0x00, 0x00, 0x01, 0x00, 0x00, 0x00
        /*004c*/ 	.byte	0x80, 0x05, 0x00, 0x00, 0x01, 0x00, 0x00, 0x00, 0x90, 0x06, 0x00, 0x00, 0x01, 0x00, 0x00, 0x00
        /*005c*/ 	.byte	0xf0, 0x13, 0x00, 0x00, 0x01, 0x00, 0x00, 0x00, 0x00, 0x14, 0x00, 0x00, 0x01, 0x00, 0x00, 0x00
        /*006c*/ 	.byte	0x90, 0x17, 0x00, 0x00, 0x01, 0x00, 0x00, 0x00, 0x50, 0x1c, 0x00, 0x00, 0x01, 0x00, 0x00, 0x00
        /*007c*/ 	.byte	0x10, 0x6f, 0x00, 0x00, 0x01, 0x00, 0x00, 0x00, 0x80, 0x77, 0x00, 0x00


	//----- nvinfo : EIATTR_MERCURY_ISA_VERSION
	.align		4
.L_648:
        /*0088*/ 	.byte	0x03, 0x5f
        /*008a*/ 	.short	0x0000


	//----- nvinfo : EIATTR_EXIT_INSTR_OFFSETS
	.align		4
        /*008c*/ 	.byte	0x04, 0x1c
        /*008e*/ 	.short	(.L_650 - .L_649)


	//   ....[0]....
.L_649:
        /*0090*/ 	.word	0x00000090


	//   ....[1]....
        /*0094*/ 	.word	0x00007d00


	//----- nvinfo : EIATTR_CTAIDZ_USED
	.align		4
.L_650:
        /*0098*/ 	.byte	0x01, 0x04
	.zero		2


	//----- nvinfo : EIATTR_CRS_STACK_SIZE
	.align		4
        /*009c*/ 	.byte	0x04, 0x1e
        /*009e*/ 	.short	(.L_652 - .L_651)
.L_651:
        /*00a0*/ 	.word	0x00000000
.L_652:


//--------------------- .nv.info._ZN5flash44flash_bwd_dq_dk_dv_loop_seqk_parallel_kernelI23Flash_bwd_kernel_traitsILi192ELi64ELi64ELi8ELi4ELi2ELi2ELb0ELb0EN7cutlass10bfloat16_tE19Flash_kernel_traitsILi192ELi64ELi64ELi8ES3_EELb0ELb0ELb0ELb0ELb0ELb1ELb1EEEvNS_16Flash_bwd_paramsE --------------------------
	.section	.nv.info._ZN5flash44flash_bwd_dq_dk_dv_loop_seqk_parallel_kernelI23Flash_bwd_kernel_traitsILi192ELi64ELi64ELi8ELi4ELi2ELi2ELb0ELb0EN7cutlass10bfloat16_tE19Flash_kernel_traitsILi192ELi64ELi64ELi8ES3_EELb0ELb0ELb0ELb0ELb0ELb1ELb1EEEvNS_16Flash_bwd_paramsE,"",@"SHT_CUDA_INFO"
	.sectionflags	@""
	.align	4


	//----- nvinfo : EIATTR_CUDA_API_VERSION
	.align		4
        /*0000*/ 	.byte	0x04, 0x37
        /*0002*/ 	.short	(.L_654 - .L_653)
.L_653:
        /*0004*/ 	.word	0x00000082


	//----- nvinfo : EIATTR_SW2861232_WAR
	.align		4
.L_654:
        /*0008*/ 	.byte	0x01, 0x35
	.zero		2


	//----- nvinfo : EIATTR_PARAM_CBANK
	.align		4
        /*000c*/ 	.byte	0x04, 0x0a
        /*000e*/ 	.short	(.L_656 - .L_655)
	.align		4
.L_655:
        /*0010*/ 	.word	index@(.nv.constant0._ZN5flash44flash_bwd_dq_dk_dv_loop_seqk_parallel_kernelI23Flash_bwd_kernel_traitsILi192ELi64ELi64ELi8ELi4ELi2ELi2ELb0ELb0EN7cutlass10bfloat16_tE19Flash_kernel_traitsILi192ELi64ELi64ELi8ES3_EELb0ELb0ELb0ELb0ELb0ELb1ELb1EEEvNS_16Flash_bwd_paramsE)
        /*0014*/ 	.short	0x0160
        /*0016*/ 	.short	0x0280


	//----- nvinfo : EIATTR_CBANK_PARAM_SIZE
	.align		4
.L_656:
        /*0018*/ 	.byte	0x03, 0x19
        /*001a*/ 	.short	0x0280


	//----- nvinfo : EIATTR_KPARAM_INFO
	.align		4
        /*001c*/ 	.byte	0x04, 0x17
        /*001e*/ 	.short	(.L_658 - .L_657)
.L_657:
        /*0020*/ 	.word	0x00000000
        /*0024*/ 	.short	0x0000
        /*0026*/ 	.short	0x0000
        /*0028*/ 	.byte	0x00, 0xf0, 0x01, 0x0a


	//----- nvinfo : EIATTR_MAXREG_COUNT
	.align		4
.L_658:
        /*002c*/ 	.byte	0x03, 0x1b
        /*002e*/ 	.short	0x00ff


	//----- nvinfo : EIATTR_NUM_BARRIERS
	.align		4
        /*0030*/ 	.byte	0x02, 0x4c
        /*0032*/ 	.byte	0x01
	.zero		1


	//----- nvinfo : EIATTR_ANNOTATIONS
	.align		4
        /*0034*/ 	.byte	0x04, 0x55
        /*0036*/ 	.short	(.L_660 - .L_659)


	//   ....[0]....
.L_659:
        /*0038*/ 	.word	0x00000001
        /*003c*/ 	.byte	0x80, 0x05, 0x00, 0x00, 0x01, 0x00, 0x00, 0x00, 0xe0, 0x05, 0x00, 0x00, 0x01, 0x00, 0x00, 0x00
        /*004c*/ 	.byte	0x40, 0x06, 0x00, 0x00, 0x01, 0x00, 0x00, 0x00, 0xc0, 0x07, 0x00, 0x00, 0x01, 0x00, 0x00, 0x00
        /*005c*/ 	.byte	0x00, 0x08, 0x00, 0x00, 0x01, 0x00, 0x00, 0x00, 0x00, 0x09, 0x00, 0x00, 0x01, 0x00, 0x00, 0x00
        /*006c*/ 	.byte	0x80, 0x14, 0x00, 0x00, 0x01, 0x00, 0x00, 0x00, 0x10, 0x18, 0x00, 0x00, 0x01, 0x00, 0x00, 0x00
        /*007c*/ 	.byte	0x20, 0x18, 0x00, 0x00, 0x01, 0x00, 0x00, 0x00, 0x00, 0x19, 0x00, 0x00, 0x01, 0x00, 0x00, 0x00
        /*008c*/ 	.byte	0xa0, 0x19, 0x00, 0x00, 0x01, 0x00, 0x00, 0x00, 0x50, 0x20, 0x00, 0x00


	//----- nvinfo : EIATTR_MERCURY_ISA_VERSION
	.align		4
.L_660:
        /*0098*/ 	.byte	0x03, 0x5f
        /*009a*/ 	.short	0x0000


	//----- nvinfo : EIATTR_EXIT_INSTR_OFFSETS
	.align		4
        /*009c*/ 	.byte	0x04, 0x1c
        /*009e*/ 	.short	(.L_662 - .L_661)


	//   ....[0]....
.L_661:
        /*00a0*/ 	.word	0x00000090


	//   ....[1]....
        /*00a4*/ 	.word	0x00007630


	//----- nvinfo : EIATTR_CTAIDZ_USED
	.align		4
.L_662:
        /*00a8*/ 	.byte	0x01, 0x04
	.zero		2


	//----- nvinfo : EIATTR_CRS_STACK_SIZE
	.align		4
        /*00ac*/ 	.byte	0x04, 0x1e
        /*00ae*/ 	.short	(.L_664 - .L_663)
.L_663:
        /*00b0*/ 	.word	0x00000000
.L_664:


//--------------------- .nv.info._ZN5flash44flash_bwd_dq_dk_dv_loop_seqk_parallel_kernelI23Flash_bwd_kernel_traitsILi192ELi64ELi64ELi8ELi4ELi2ELi2ELb0ELb0EN7cutlass10bfloat16_tE19Flash_kernel_traitsILi192ELi64ELi64ELi8ES3_EELb1ELb0ELb0ELb1ELb0ELb0ELb0EEEvNS_16Flash_bwd_paramsE --------------------------
	.section	.nv.info._ZN5flash44flash_bwd_dq_dk_dv_loop_seqk_parallel_kernelI23Flash_bwd_kernel_traitsILi192ELi64ELi64ELi8ELi4ELi2ELi2ELb0ELb0EN7cutlass10bfloat16_tE19Flash_kernel_traitsILi192ELi64ELi64ELi8ES3_EELb1ELb0ELb0ELb1ELb0ELb0ELb0EEEvNS_16Flash_bwd_paramsE,"",@"SHT_CUDA_INFO"
	.sectionflags	@""
	.align	4


	//----- nvinfo : EIATTR_CUDA_API_VERSION
	.align		4
        /*0000*/ 	.byte	0x04, 0x37
        /*0002*/ 	.short	(.L_666 - .L_665)
.L_665:
        /*0004*/ 	.word	0x00000082


	//----- nvinfo : EIATTR_SW2861232_WAR
	.align		4
.L_666:
        /*0008*/ 	.byte	0x01, 0x35
	.zero		2


	//----- nvinfo : EIATTR_PARAM_CBANK
	.align		4
        /*000c*/ 	.byte	0x04, 0x0a
        /*000e*/ 	.short	(.L_668 - .L_667)
	.align		4
.L_667:
        /*0010*/ 	.word	index@(.nv.constant0._ZN5flash44flash_bwd_dq_dk_dv_loop_seqk_parallel_kernelI23Flash_bwd_kernel_traitsILi192ELi64ELi64ELi8ELi4ELi2ELi2ELb0ELb0EN7cutlass10bfloat16_tE19Flash_kernel_traitsILi192ELi64ELi64ELi8ES3_EELb1ELb0ELb0ELb1ELb0ELb0ELb0EEEvNS_16Flash_bwd_paramsE)
        /*0014*/ 	.short	0x0160
        /*0016*/ 	.short	0x0280


	//----- nvinfo : EIATTR_CBANK_PARAM_SIZE
	.align		4
.L_668:
        /*0018*/ 	.byte	0x03, 0x19
        /*001a*/ 	.short	0x0280


	//----- nvinfo : EIATTR_KPARAM_INFO
	.align		4
        /*001c*/ 	.byte	0x04, 0x17
        /*001e*/ 	.short	(.L_670 - .L_669)
.L_669:
        /*0020*/ 	.word	0x00000000
        /*0024*/ 	.short	0x0000
        /*0026*/ 	.short	0x0000
        /*0028*/ 	.byte	0x00, 0xf0, 0x01, 0x0a


	//----- nvinfo : EIATTR_MAXREG_COUNT
	.align		4
.L_670:
        /*002c*/ 	.byte	0x03, 0x1b
        /*002e*/ 	.short	0x00ff


	//----- nvinfo : EIATTR_NUM_BARRIERS
	.align		4
        /*0030*/ 	.byte	0x02, 0x4c
        /*0032*/ 	.byte	0x01
	.zero		1


	//----- nvinfo : EIATTR_ANNOTATIONS
	.align		4
        /*0034*/ 	.byte	0x04, 0x55
        /*0036*/ 	.short	(.L_672 - .L_671)


	//   ....[0]....
.L_671:
        /* <DEDUP_REMOVED lines=16> */


	//----- nvinfo : EIATTR_MERCURY_ISA_VERSION
	.align		4
.L_672:
        /*0120*/ 	.byte	0x03, 0x5f
        /*0122*/ 	.short	0x0000


	//----- nvinfo : EIATTR_EXIT_INSTR_OFFSETS
	.align		4
        /*0124*/ 	.byte	0x04, 0x1c
        /*0126*/ 	.short	(.L_674 - .L_673)


	//   ....[0]....
.L_673:
        /*0128*/ 	.word	0x00000090


	//   ....[1]....
        /*012c*/ 	.word	0x00009650


	//----- nvinfo : EIATTR_CTAIDZ_USED
	.align		4
.L_674:
        /*0130*/ 	.byte	0x01, 0x04
	.zero		2


	//----- nvinfo : EIATTR_CRS_STACK_SIZE
	.align		4
        /*0134*/ 	.byte	0x04, 0x1e
        /*0136*/ 	.short	(.L_676 - .L_675)
.L_675:
        /*0138*/ 	.word	0x00000000
.L_676:


//--------------------- .nv.info._ZN5flash44flash_bwd_dq_dk_dv_loop_seqk_parallel_kernelI23Flash_bwd_kernel_traitsILi192ELi64ELi64ELi8ELi4ELi2ELi2ELb0ELb0EN7cutlass10bfloat16_tE19Flash_kernel_traitsILi192ELi64ELi64ELi8ES3_EELb0ELb0ELb0ELb1ELb0ELb0ELb1EEEvNS_16Flash_bwd_paramsE --------------------------
	.section	.nv.info._ZN5flash44flash_bwd_dq_dk_dv_loop_seqk_parallel_kernelI23Flash_bwd_kernel_traitsILi192ELi64ELi64ELi8ELi4ELi2ELi2ELb0ELb0EN7cutlass10bfloat16_tE19Flash_kernel_traitsILi192ELi64ELi64ELi8ES3_EELb0ELb0ELb0ELb1ELb0ELb0ELb1EEEvNS_16Flash_bwd_paramsE,"",@"SHT_CUDA_INFO"
	.sectionflags	@""
	.align	4


	//----- nvinfo : EIATTR_CUDA_API_VERSION
	.align		4
        /*0000*/ 	.byte	0x04, 0x37
        /*0002*/ 	.short	(.L_678 - .L_677)
.L_677:
        /*0004*/ 	.word	0x00000082


	//----- nvinfo : EIATTR_SW2861232_WAR
	.align		4
.L_678:
        /*0008*/ 	.byte	0x01, 0x35
	.zero		2


	//----- nvinfo : EIATTR_PARAM_CBANK
	.align		4
        /*000c*/ 	.byte	0x04, 0x0a
        /*000e*/ 	.short	(.L_680 - .L_679)
	.align		4
.L_679:
        /*0010*/ 	.word	index@(.nv.constant0._ZN5flash44flash_bwd_dq_dk_dv_loop_seqk_parallel_kernelI23Flash_bwd_kernel_traitsILi192ELi64ELi64ELi8ELi4ELi2ELi2ELb0ELb0EN7cutlass10bfloat16_tE19Flash_kernel_traitsILi192ELi64ELi64ELi8ES3_EELb0ELb0ELb0ELb1ELb0ELb0ELb1EEEvNS_16Flash_bwd_paramsE)
        /*0014*/ 	.short	0x0160
        /*0016*/ 	.short	0x0280


	//----- nvinfo : EIATTR_CBANK_PARAM_SIZE
	.align		4
.L_680:
        /*0018*/ 	.byte	0x03, 0x19
        /*001a*/ 	.short	0x0280


	//----- nvinfo : EIATTR_KPARAM_INFO
	.align		4
        /*001c*/ 	.byte	0x04, 0x17
        /*001e*/ 	.short	(.L_682 - .L_681)
.L_681:
        /*0020*/ 	.word	0x00000000
        /*0024*/ 	.short	0x0000
        /*0026*/ 	.short	0x0000
        /*0028*/ 	.byte	0x00, 0xf0, 0x01, 0x0a


	//----- nvinfo : EIATTR_MAXREG_COUNT
	.align		4
.L_682:
        /*002c*/ 	.byte	0x03, 0x1b
        /*002e*/ 	.short	0x00ff


	//----- nvinfo : EIATTR_NUM_BARRIERS
	.align		4
        /*0030*/ 	.byte	0x02, 0x4c
        /*0032*/ 	.byte	0x01
	.zero		1


	//----- nvinfo : EIATTR_ANNOTATIONS
	.align		4
        /*0034*/ 	.byte	0x04, 0x55
        /*0036*/ 	.short	(.L_684 - .L_683)


	//   ....[0]....
.L_683:
        /*0038*/ 	.word	0x00000001
        /*003c*/ 	.byte	0xc0, 0x05, 0x00, 0x00, 0x01, 0x00, 0x00, 0x00, 0x40, 0x06, 0x00, 0x00, 0x01, 0x00, 0x00, 0x00
        /*004c*/ 	.byte	0x90, 0x06, 0x00, 0x00, 0x01, 0x00, 0x00, 0x00, 0x30, 0x14, 0x00, 0x00, 0x01, 0x00, 0x00, 0x00
        /*005c*/ 	.byte	0xe0, 0x1c, 0x00, 0x00, 0x01, 0x00, 0x00, 0x00, 0xe0, 0x2e, 0x00, 0x00


	//----- nvinfo : EIATTR_MERCURY_ISA_VERSION
	.align		4
.L_684:
        /*0068*/ 	.byte	0x03, 0x5f
        /*006a*/ 	.short	0x0000


	//----- nvinfo : EIATTR_EXIT_INSTR_OFFSETS
	.align		4
        /*006c*/ 	.byte	0x04, 0x1c
        /*006e*/ 	.short	(.L_686 - .L_685)


	//   ....[0]....
.L_685:
        /*0070*/ 	.word	0x00000090


	//   ....[1]....
        /*0074*/ 	.word	0x00008bb0


	//----- nvinfo : EIATTR_CTAIDZ_USED
	.align		4
.L_686:
        /*0078*/ 	.byte	0x01, 0x04
	.zero		2


	//----- nvinfo : EIATTR_CRS_STACK_SIZE
	.align		4
        /*007c*/ 	.byte	0x04, 0x1e
        /*007e*/ 	.short	(.L_688 - .L_687)
.L_687:
        /*0080*/ 	.word	0x00000000
.L_688:


//--------------------- .nv.info._ZN5flash44flash_bwd_dq_dk_dv_loop_seqk_parallel_kernelI23Flash_bwd_kernel_traitsILi192ELi64ELi64ELi8ELi4ELi2ELi2ELb0ELb0EN7cutlass10bfloat16_tE19Flash_kernel_traitsILi192ELi64ELi64ELi8ES3_EELb1ELb0ELb1ELb0ELb0ELb1ELb0EEEvNS_16Flash_bwd_paramsE --------------------------
	.section	.nv.info._ZN5flash44flash_bwd_dq_dk_dv_loop_seqk_parallel_kernelI23Flash_bwd_kernel_traitsILi192ELi64ELi64ELi8ELi4ELi2ELi2ELb0ELb0EN7cutlass10bfloat16_tE19Flash_kernel_traitsILi192ELi64ELi64ELi8ES3_EELb1ELb0ELb1ELb0ELb0ELb1ELb0EEEvNS_16Flash_bwd_paramsE,"",@"SHT_CUDA_INFO"
	.sectionflags	@""
	.align	4


	//----- nvinfo : EIATTR_CUDA_API_VERSION
	.align		4
        /*0000*/ 	.byte	0x04, 0x37
        /*0002*/ 	.short	(.L_690 - .L_689)
.L_689:
        /*0004*/ 	.word	0x00000082


	//----- nvinfo : EIATTR_SW2861232_WAR
	.align		4
.L_690:
        /*0008*/ 	.byte	0x01, 0x35
	.zero		2


	//----- nvinfo : EIATTR_PARAM_CBANK
	.align		4
        /*000c*/ 	.byte	0x04, 0x0a
        /*000e*/ 	.short	(.L_692 - .L_691)
	.align		4
.L_691:
        /*0010*/ 	.word	index@(.nv.constant0._ZN5flash44flash_bwd_dq_dk_dv_loop_seqk_parallel_kernelI23Flash_bwd_kernel_traitsILi192ELi64ELi64ELi8ELi4ELi2ELi2ELb0ELb0EN7cutlass10bfloat16_tE19Flash_kernel_traitsILi192ELi64ELi64ELi8ES3_EELb1ELb0ELb1ELb0ELb0ELb1ELb0EEEvNS_16Flash_bwd_paramsE)
        /*0014*/ 	.short	0x0160
        /*0016*/ 	.short	0x0280


	//----- nvinfo : EIATTR_CBANK_PARAM_SIZE
	.align		4
.L_692:
        /*0018*/ 	.byte	0x03, 0x19
        /*001a*/ 	.short	0x0280


	//----- nvinfo : EIATTR_KPARAM_INFO
	.align		4
        /*001c*/ 	.byte	0x04, 0x17
        /*001e*/ 	.short	(.L_694 - .L_693)
.L_693:
        /*0020*/ 	.word	0x00000000
        /*0024*/ 	.short	0x0000
        /*0026*/ 	.short	0x0000
        /*0028*/ 	.byte	0x00, 0xf0, 0x01, 0x0a


	//----- nvinfo : EIATTR_MAXREG_COUNT
	.align		4
.L_694:
        /*002c*/ 	.byte	0x03, 0x1b
        /*002e*/ 	.short	0x00ff


	//----- nvinfo : EIATTR_NUM_BARRIERS
	.align		4
        /*0030*/ 	.byte	0x02, 0x4c
        /*0032*/ 	.byte	0x01
	.zero		1


	//----- nvinfo : EIATTR_MERCURY_ISA_VERSION
	.align		4
        /*0034*/ 	.byte	0x03, 0x5f
        /*0036*/ 	.short	0x0000


	//----- nvinfo : EIATTR_EXIT_INSTR_OFFSETS
	.align		4
        /*0038*/ 	.byte	0x04, 0x1c
        /*003a*/ 	.short	(.L_696 - .L_695)


	//   ....[0]....
.L_695:
        /*003c*/ 	.word	0x00000080


	//   ....[1]....
        /*0040*/ 	.word	0x00007bb0


	//----- nvinfo : EIATTR_CTAIDZ_USED
	.align		4
.L_696:
        /*0044*/ 	.byte	0x01, 0x04
	.zero		2


	//----- nvinfo : EIATTR_CRS_STACK_SIZE
	.align		4
        /*0048*/ 	.byte	0x04, 0x1e
        /*004a*/ 	.short	(.L_698 - .L_697)
.L_697:
        /*004c*/ 	.word	0x00000000
.L_698:


//--------------------- .nv.info._ZN5flash44flash_bwd_dq_dk_dv_loop_seqk_parallel_kernelI23Flash_bwd_kernel_traitsILi192ELi64ELi64ELi8ELi4ELi2ELi2ELb0ELb0EN7cutlass10bfloat16_tE19Flash_kernel_traitsILi192ELi64ELi64ELi8ES3_EELb0ELb0ELb1ELb0ELb0ELb1ELb1EEEvNS_16Flash_bwd_paramsE --------------------------
	.section	.nv.info._ZN5flash44flash_bwd_dq_dk_dv_loop_seqk_parallel_kernelI23Flash_bwd_kernel_traitsILi192ELi64ELi64ELi8ELi4ELi2ELi2ELb0ELb0EN7cutlass10bfloat16_tE19Flash_kernel_traitsILi192ELi64ELi64ELi8ES3_EELb0ELb0ELb1ELb0ELb0ELb1ELb1EEEvNS_16Flash_bwd_paramsE,"",@"SHT_CUDA_INFO"
	.sectionflags	@""
	.align	4


	//----- nvinfo : EIATTR_CUDA_API_VERSION
	.align		4
        /*0000*/ 	.byte	0x04, 0x37
        /*0002*/ 	.short	(.L_700 - .L_699)
.L_699:
        /*0004*/ 	.word	0x00000082


	//----- nvinfo : EIATTR_SW2861232_WAR
	.align		4
.L_700:
        /*0008*/ 	.byte	0x01, 0x35
	.zero		2


	//----- nvinfo : EIATTR_PARAM_CBANK
	.align		4
        /*000c*/ 	.byte	0x04, 0x0a
        /*000e*/ 	.short	(.L_702 - .L_701)
	.align		4
.L_701:
        /*0010*/ 	.word	index@(.nv.constant0._ZN5flash44flash_bwd_dq_dk_dv_loop_seqk_parallel_kernelI23Flash_bwd_kernel_traitsILi192ELi64ELi64ELi8ELi4ELi2ELi2ELb0ELb0EN7cutlass10bfloat16_tE19Flash_kernel_traitsILi192ELi64ELi64ELi8ES3_EELb0ELb0ELb1ELb0ELb0ELb1ELb1EEEvNS_16Flash_bwd_paramsE)
        /*0014*/ 	.short	0x0160
        /*0016*/ 	.short	0x0280


	//----- nvinfo : EIATTR_CBANK_PARAM_SIZE
	.align		4
.L_702:
        /*0018*/ 	.byte	0x03, 0x19
        /*001a*/ 	.short	0x0280


	//----- nvinfo : EIATTR_KPARAM_INFO
	.align		4
        /*001c*/ 	.byte	0x04, 0x17
        /*001e*/ 	.short	(.L_704 - .L_703)
.L_703:
        /*0020*/ 	.word	0x00000000
        /*0024*/ 	.short	0x0000
        /*0026*/ 	.short	0x0000
        /*0028*/ 	.byte	0x00, 0xf0, 0x01, 0x0a


	//----- nvinfo : EIATTR_MAXREG_COUNT
	.align		4
.L_704:
        /*002c*/ 	.byte	0x03, 0x1b
        /*002e*/ 	.short	0x00ff


	//----- nvinfo : EIATTR_NUM_BARRIERS
	.align		4
        /*0030*/ 	.byte	0x02, 0x4c
        /*0032*/ 	.byte	0x01
	.zero		1


	//----- nvinfo : EIATTR_MERCURY_ISA_VERSION
	.align		4
        /*0034*/ 	.byte	0x03, 0x5f
        /*0036*/ 	.short	0x0000


	//----- nvinfo : EIATTR_EXIT_INSTR_OFFSETS
	.align		4
        /*0038*/ 	.byte	0x04, 0x1c
        /*003a*/ 	.short	(.L_706 - .L_705)


	//   ....[0]....
.L_705:
        /*003c*/ 	.word	0x00000080


	//   ....[1]....
        /*0040*/ 	.word	0x000075c0


	//----- nvinfo : EIATTR_CTAIDZ_USED
	.align		4
.L_706:
        /*0044*/ 	.byte	0x01, 0x04
	.zero		2


	//----- nvinfo : EIATTR_CRS_STACK_SIZE
	.align		4
        /*0048*/ 	.byte	0x04, 0x1e
        /*004a*/ 	.short	(.L_708 - .L_707)
.L_707:
        /*004c*/ 	.word	0x00000000
.L_708:


//--------------------- .nv.info._ZN5flash44flash_bwd_dq_dk_dv_loop_seqk_parallel_kernelI23Flash_bwd_kernel_traitsILi192ELi64ELi64ELi8ELi4ELi2ELi2ELb0ELb0EN7cutlass10bfloat16_tE19Flash_kernel_traitsILi192ELi64ELi64ELi8ES3_EELb1ELb0ELb1ELb1ELb0ELb0ELb0EEEvNS_16Flash_bwd_paramsE --------------------------
	.section	.nv.info._ZN5flash44flash_bwd_dq_dk_dv_loop_seqk_parallel_kernelI23Flash_bwd_kernel_traitsILi192ELi64ELi64ELi8ELi4ELi2ELi2ELb0ELb0EN7cutlass10bfloat16_tE19Flash_kernel_traitsILi192ELi64ELi64ELi8ES3_EELb1ELb0ELb1ELb1ELb0ELb0ELb0EEEvNS_16Flash_bwd_paramsE,"",@"SHT_CUDA_INFO"
	.sectionflags	@""
	.align	4


	//----- nvinfo : EIATTR_CUDA_API_VERSION
	.align		4
        /*0000*/ 	.byte	0x04, 0x37
        /*0002*/ 	.short	(.L_710 - .L_709)
.L_709:
        /*0004*/ 	.word	0x00000082


	//----- nvinfo : EIATTR_SW2861232_WAR
	.align		4
.L_710:
        /*0008*/ 	.byte	0x01, 0x35
	.zero		2


	//----- nvinfo : EIATTR_PARAM_CBANK
	.align		4
        /*000c*/ 	.byte	0x04, 0x0a
        /*000e*/ 	.short	(.L_712 - .L_711)
	.align		4
.L_711:
        /*0010*/ 	.word	index@(.nv.constant0._ZN5flash44flash_bwd_dq_dk_dv_loop_seqk_parallel_kernelI23Flash_bwd_kernel_traitsILi192ELi64ELi64ELi8ELi4ELi2ELi2ELb0ELb0EN7cutlass10bfloat16_tE19Flash_kernel_traitsILi192ELi64ELi64ELi8ES3_EELb1ELb0ELb1ELb1ELb0ELb0ELb0EEEvNS_16Flash_bwd_paramsE)
        /*0014*/ 	.short	0x0160
        /*0016*/ 	.short	0x0280


	//----- nvinfo : EIATTR_CBANK_PARAM_SIZE
	.align		4
.L_712:
        /*0018*/ 	.byte	0x03, 0x19
        /*001a*/ 	.short	0x0280


	//----- nvinfo : EIATTR_KPARAM_INFO
	.align		4
        /*001c*/ 	.byte	0x04, 0x17
        /*001e*/ 	.short	(.L_714 - .L_713)
.L_713:
        /*0020*/ 	.word	0x00000000
        /*0024*/ 	.short	0x0000
        /*0026*/ 	.short	0x0000
        /*0028*/ 	.byte	0x00, 0xf0, 0x01, 0x0a


	//----- nvinfo : EIATTR_MAXREG_COUNT
	.align		4
.L_714:
        /*002c*/ 	.byte	0x03, 0x1b
        /*002e*/ 	.short	0x00ff


	//----- nvinfo : EIATTR_NUM_BARRIERS
	.align		4
        /*0030*/ 	.byte	0x02, 0x4c
        /*0032*/ 	.byte	0x01
	.zero		1


	//----- nvinfo : EIATTR_ANNOTATIONS
	.align		4
        /*0034*/ 	.byte	0x04, 0x55
        /*0036*/ 	.short	(.L_716 - .L_715)


	//   ....[0]....
.L_715:
        /*0038*/ 	.word	0x00000001
        /*003c*/ 	.byte	0x60, 0x05, 0x00, 0x00, 0x01, 0x00, 0x00, 0x00, 0xd0, 0x05, 0x00, 0x00, 0x01, 0x00, 0x00, 0x00
        /*004c*/ 	.byte	0x60, 0x0a, 0x00, 0x00, 0x01, 0x00, 0x00, 0x00, 0xc0, 0x0a, 0x00, 0x00, 0x01, 0x00, 0x00, 0x00
        /*005c*/ 	.byte	0xa0, 0x24, 0x00, 0x00, 0x01, 0x00, 0x00, 0x00, 0xe0, 0x7f, 0x00, 0x00, 0x01, 0x00, 0x00, 0x00
        /*006c*/ 	.byte	0x10, 0x8e, 0x00, 0x00, 0x01, 0x00, 0x00, 0x00, 0x10, 0x95, 0x00, 0x00, 0x01, 0x00, 0x00, 0x00
        /*007c*/ 	.byte	0x90, 0x95, 0x00, 0x00


	//----- nvinfo : EIATTR_MERCURY_ISA_VERSION
	.align		4
.L_716:
        /*0080*/ 	.byte	0x03, 0x5f
        /*0082*/ 	.short	0x0000


	//----- nvinfo : EIATTR_EXIT_INSTR_OFFSETS
	.align		4
        /*0084*/ 	.byte	0x04, 0x1c
        /*0086*/ 	.short	(.L_718 - .L_717)


	//   ....[0]....
.L_717:
        /*0088*/ 	.word	0x00000090


	//   ....[1]....
        /*008c*/ 	.word	0x000095c0


	//----- nvinfo : EIATTR_CTAIDZ_USED
	.align		4
.L_718:
        /*0090*/ 	.byte	0x01, 0x04
	.zero		2


	//----- nvinfo : EIATTR_CRS_STACK_SIZE
	.align		4
        /*0094*/ 	.byte	0x04, 0x1e
        /*0096*/ 	.short	(.L_720 - .L_719)
.L_719:
        /*0098*/ 	.word	0x00000000
.L_720:


//--------------------- .nv.info._ZN5flash44flash_bwd_dq_dk_dv_loop_seqk_parallel_kernelI23Flash_bwd_kernel_traitsILi192ELi64ELi64ELi8ELi4ELi2ELi2ELb0ELb0EN7cutlass10bfloat16_tE19Flash_kernel_traitsILi192ELi64ELi64ELi8ES3_EELb0ELb0ELb1ELb1ELb0ELb0ELb1EEEvNS_16Flash_bwd_paramsE --------------------------
	.section	.nv.info._ZN5flash44flash_bwd_dq_dk_dv_loop_seqk_parallel_kernelI23Flash_bwd_kernel_traitsILi192ELi64ELi64ELi8ELi4ELi2ELi2ELb0ELb0EN7cutlass10bfloat16_tE19Flash_kernel_traitsILi192ELi64ELi64ELi8ES3_EELb0ELb0ELb1ELb1ELb0ELb0ELb1EEEvNS_16Flash_bwd_paramsE,"",@"SHT_CUDA_INFO"
	.sectionflags	@""
	.align	4


	//----- nvinfo : EIATTR_CUDA_API_VERSION
	.align		4
        /*0000*/ 	.byte	0x04, 0x37
        /*0002*/ 	.short	(.L_722 - .L_721)
.L_721:
        /*0004*/ 	.word	0x00000082


	//----- nvinfo : EIATTR_SW2861232_WAR
	.align		4
.L_722:
        /*0008*/ 	.byte	0x01, 0x35
	.zero		2


	//----- nvinfo : EIATTR_PARAM_CBANK
	.align		4
        /*000c*/ 	.byte	0x04, 0x0a
        /*000e*/ 	.short	(.L_724 - .L_723)
	.align		4
.L_723:
        /*0010*/ 	.word	index@(.nv.constant0._ZN5flash44flash_bwd_dq_dk_dv_loop_seqk_parallel_kernelI23Flash_bwd_kernel_traitsILi192ELi64ELi64ELi8ELi4ELi2ELi2ELb0ELb0EN7cutlass10bfloat16_tE19Flash_kernel_traitsILi192ELi64ELi64ELi8ES3_EELb0ELb0ELb1ELb1ELb0ELb0ELb1EEEvNS_16Flash_bwd_paramsE)
        /*0014*/ 	.short	0x0160
        /*0016*/ 	.short	0x0280


	//----- nvinfo : EIATTR_CBANK_PARAM_SIZE
	.align		4
.L_724:
        /*0018*/ 	.byte	0x03, 0x19
        /*001a*/ 	.short	0x0280


	//----- nvinfo : EIATTR_KPARAM_INFO
	.align		4
        /*001c*/ 	.byte	0x04, 0x17
        /*001e*/ 	.short	(.L_726 - .L_725)
.L_725:
        /*0020*/ 	.word	0x00000000
        /*0024*/ 	.short	0x0000
        /*0026*/ 	.short	0x0000
        /*0028*/ 	.byte	0x00, 0xf0, 0x01, 0x0a


	//----- nvinfo : EIATTR_MAXREG_COUNT
	.align		4
.L_726:
        /*002c*/ 	.byte	0x03, 0x1b
        /*002e*/ 	.short	0x00ff


	//----- nvinfo : EIATTR_NUM_BARRIERS
	.align		4
        /*0030*/ 	.byte	0x02, 0x4c
        /*0032*/ 	.byte	0x01
	.zero		1


	//----- nvinfo : EIATTR_MERCURY_ISA_VERSION
	.align		4
        /*0034*/ 	.byte	0x03, 0x5f
        /*0036*/ 	.short	0x0000


	//----- nvinfo : EIATTR_EXIT_INSTR_OFFSETS
	.align		4
        /*0038*/ 	.byte	0x04, 0x1c
        /*003a*/ 	.short	(.L_728 - .L_727)


	//   ....[0]....
.L_727:
        /*003c*/ 	.word	0x00000080


	//   ....[1]....
        /*0040*/ 	.word	0x00008d80


	//----- nvinfo : EIATTR_CTAIDZ_USED
	.align		4
.L_728:
        /*0044*/ 	.byte	0x01, 0x04
	.zero		2


	//----- nvinfo : EIATTR_CRS_STACK_SIZE
	.align		4
        /*0048*/ 	.byte	0x04, 0x1e
        /*004a*/ 	.short	(.L_730 - .L_729)
.L_729:
        /*004c*/ 	.word	0x00000000
.L_730:


//--------------------- .nv.info._ZN5flash25flash_bwd_dot_do_o_kernelILb0E23Flash_bwd_kernel_traitsILi192ELi64ELi64ELi8ELi4ELi2ELi2ELb0ELb0EN7cutlass10bfloat16_tE19Flash_kernel_traitsILi192ELi64ELi64ELi8ES3_EEEEvNS_16Flash_bwd_paramsE --------------------------
	.section	.nv.info._ZN5flash25flash_bwd_dot_do_o_kernelILb0E23Flash_bwd_kernel_traitsILi192ELi64ELi64ELi8ELi4ELi2ELi2ELb0ELb0EN7cutlass10bfloat16_tE19Flash_kernel_traitsILi192ELi64ELi64ELi8ES3_EEEEvNS_16Flash_bwd_paramsE,"",@"SHT_CUDA_INFO"
	.sectionflags	@""
	.align	4


	//----- nvinfo : EIATTR_CUDA_API_VERSION
	.align		4
        /*0000*/ 	.byte	0x04, 0x37
        /*0002*/ 	.short	(.L_732 - .L_731)
.L_731:
        /*0004*/ 	.word	0x00000082


	//----- nvinfo : EIATTR_SW2861232_WAR
	.align		4
.L_732:
        /*0008*/ 	.byte	0x01, 0x35
	.zero		2


	//----- nvinfo : EIATTR_PARAM_CBANK
	.align		4
        /*000c*/ 	.byte	0x04, 0x0a
        /*000e*/ 	.short	(.L_734 - .L_733)
	.align		4
.L_733:
        /*0010*/ 	.word	index@(.nv.constant0._ZN5flash25flash_bwd_dot_do_o_kernelILb0E23Flash_bwd_kernel_traitsILi192ELi64ELi64ELi8ELi4ELi2ELi2ELb0ELb0EN7cutlass10bfloat16_tE19Flash_kernel_traitsILi192ELi64ELi64ELi8ES3_EEEEvNS_16Flash_bwd_paramsE)
        /*0014*/ 	.short	0x0160
        /*0016*/ 	.short	0x0280


	//----- nvinfo : EIATTR_CBANK_PARAM_SIZE
	.align		4
.L_734:
        /*0018*/ 	.byte	0x03, 0x19
        /*001a*/ 	.short	0x0280


	//----- nvinfo : EIATTR_KPARAM_INFO
	.align		4
        /*001c*/ 	.byte	0x04, 0x17
        /*001e*/ 	.short	(.L_736 - .L_735)
.L_735:
        /*0020*/ 	.word	0x00000000
        /*0024*/ 	.short	0x0000
        /*0026*/ 	.short	0x0000
        /*0028*/ 	.byte	0x00, 0xf0, 0x01, 0x0a


	//----- nvinfo : EIATTR_MAXREG_COUNT
	.align		4
.L_736:
        /*002c*/ 	.byte	0x03, 0x1b
        /*002e*/ 	.short	0x00ff


	//----- nvinfo : EIATTR_MERCURY_ISA_VERSION
	.align		4
        /*0030*/ 	.byte	0x03, 0x5f
        /*0032*/ 	.short	0x0000


	//----- nvinfo : EIATTR_COOP_GROUP_MASK_REGIDS
	.align		4
        /*0034*/ 	.byte	0x04, 0x29
        /*0036*/ 	.short	(.L_738 - .L_737)


	//   ....[0]....
.L_737:
        /*0038*/ 	.word	0xffffffff


	//   ....[1]....
        /*003c*/ 	.word	0xffffffff


	//   ....[2]....
        /*0040*/ 	.word	0xffffffff


	//   ....[3]....
        /*0044*/ 	.word	0xffffffff


	//   ....[4]....
        /*0048*/ 	.word	0xffffffff


	//   ....[5]....
        /*004c*/ 	.word	0xffffffff


	//----- nvinfo : EIATTR_COOP_GROUP_INSTR_OFFSETS
	.align		4
.L_738:
        /*0050*/ 	.byte	0x04, 0x28
        /*0052*/ 	.short	(.L_740 - .L_739)


	//   ....[0]....
.L_739:
        /*0054*/ 	.word	0x00001470


	//   ....[1]....
        /*0058*/ 	.word	0x00001490


	//   ....[2]....
        /*005c*/ 	.word	0x000014b0


	//   ....[3]....
        /*0060*/ 	.word	0x000014d0


	//   ....[4]....
        /*0064*/ 	.word	0x00001510


	//   ....[5]....
        /*0068*/ 	.word	0x00001550


	//----- nvinfo : EIATTR_EXIT_INSTR_OFFSETS
	.align		4
.L_740:
        /*006c*/ 	.byte	0x04, 0x1c
        /*006e*/ 	.short	(.L_742 - .L_741)


	//   ....[0]....
.L_741:
        /*0070*/ 	.word	0x00000120


	//   ....[1]....
        /*0074*/ 	.word	0x000015b0


	//   ....[2]....
        /*0078*/ 	.word	0x000015e0


	//----- nvinfo : EIATTR_CTAIDZ_USED
	.align		4
.L_742:
        /*007c*/ 	.byte	0x01, 0x04
	.zero		2


	//----- nvinfo : EIATTR_CRS_STACK_SIZE
	.align		4
        /*0080*/ 	.byte	0x04, 0x1e
        /*0082*/ 	.short	(.L_744 - .L_743)
.L_743:
        /*0084*/ 	.word	0x00000000
.L_744:


//--------------------- .nv.info._ZN5flash25flash_bwd_dot_do_o_kernelILb1E23Flash_bwd_kernel_traitsILi192ELi64ELi64ELi8ELi4ELi2ELi2ELb0ELb0EN7cutlass10bfloat16_tE19Flash_kernel_traitsILi192ELi64ELi64ELi8ES3_EEEEvNS_16Flash_bwd_paramsE --------------------------
	.section	.nv.info._ZN5flash25flash_bwd_dot_do_o_kernelILb1E23Flash_bwd_kernel_traitsILi192ELi64ELi64ELi8ELi4ELi2ELi2ELb0ELb0EN7cutlass10bfloat16_tE19Flash_kernel_traitsILi192ELi64ELi64ELi8ES3_EEEEvNS_16Flash_bwd_paramsE,"",@"SHT_CUDA_INFO"
	.sectionflags	@""
	.align	4


	//----- nvinfo : EIATTR_CUDA_API_VERSION
	.align		4
        /*0000*/ 	.byte	0x04, 0x37
        /*0002*/ 	.short	(.L_746 - .L_745)
.L_745:
        /*0004*/ 	.word	0x00000082


	//----- nvinfo : EIATTR_SW2861232_WAR
	.align		4
.L_746:
        /*0008*/ 	.byte	0x01, 0x35
	.zero		2


	//----- nvinfo : EIATTR_PARAM_CBANK
	.align		4
        /*000c*/ 	.byte	0x04, 0x0a
        /*000e*/ 	.short	(.L_748 - .L_747)
	.align		4
.L_747:
        /*0010*/ 	.word	index@(.nv.constant0._ZN5flash25flash_bwd_dot_do_o_kernelILb1E23Flash_bwd_kernel_traitsILi192ELi64ELi64ELi8ELi4ELi2ELi2ELb0ELb0EN7cutlass10bfloat16_tE19Flash_kernel_traitsILi192ELi64ELi64ELi8ES3_EEEEvNS_16Flash_bwd_paramsE)
        /*0014*/ 	.short	0x0160
        /*0016*/ 	.short	0x0280


	//----- nvinfo : EIATTR_CBANK_PARAM_SIZE
	.align		4
.L_748:
        /*0018*/ 	.byte	0x03, 0x19
        /*001a*/ 	.short	0x0280


	//----- nvinfo : EIATTR_KPARAM_INFO
	.align		4
        /*001c*/ 	.byte	0x04, 0x17
        /*001e*/ 	.short	(.L_750 - .L_749)
.L_749:
        /*0020*/ 	.word	0x00000000
        /*0024*/ 	.short	0x0000
        /*0026*/ 	.short	0x0000
        /*0028*/ 	.byte	0x00, 0xf0, 0x01, 0x0a


	//----- nvinfo : EIATTR_MAXREG_COUNT
	.align		4
.L_750:
        /*002c*/ 	.byte	0x03, 0x1b
        /*002e*/ 	.short	0x00ff


	//----- nvinfo : EIATTR_MERCURY_ISA_VERSION
	.align		4
        /*0030*/ 	.byte	0x03, 0x5f
        /*0032*/ 	.short	0x0000


	//----- nvinfo : EIATTR_COOP_GROUP_MASK_REGIDS
	.align		4
        /*0034*/ 	.byte	0x04, 0x29
        /*0036*/ 	.short	(.L_752 - .L_751)


	//   ....[0]....
.L_751:
        /*0038*/ 	.word	0xffffffff


	//   ....[1]....
        /*003c*/ 	.word	0xffffffff


	//   ....[2]....
        /*0040*/ 	.word	0xffffffff


	//   ....[3]....
        /*0044*/ 	.word	0xffffffff


	//   ....[4]....
        /*0048*/ 	.word	0xffffffff


	//   ....[5]....
        /*004c*/ 	.word	0xffffffff


	//----- nvinfo : EIATTR_COOP_GROUP_INSTR_OFFSETS
	.align		4
.L_752:
        /*0050*/ 	.byte	0x04, 0x28
        /*0052*/ 	.short	(.L_754 - .L_753)


	//   ....[0]....
.L_753:
        /*0054*/ 	.word	0x000017b0


	//   ....[1]....
        /*0058*/ 	.word	0x000017c0


	//   ....[2]....
        /*005c*/ 	.word	0x000017f0


	//   ....[3]....
        /*0060*/ 	.word	0x00001800


	//   ....[4]....
        /*0064*/ 	.word	0x00001830


	//   ....[5]....
        /*0068*/ 	.word	0x00001860


	//----- nvinfo : EIATTR_EXIT_INSTR_OFFSETS
	.align		4
.L_754:
        /*006c*/ 	.byte	0x04, 0x1c
        /*006e*/ 	.short	(.L_756 - .L_755)


	//   ....[0]....
.L_755:
        /*0070*/ 	.word	0x00000120


	//   ....[1]....
        /*0074*/ 	.word	0x000019f0


	//----- nvinfo : EIATTR_CTAIDZ_USED
	.align		4
.L_756:
        /*0078*/ 	.byte	0x01, 0x04
	.zero		2


	//----- nvinfo : EIATTR_CRS_STACK_SIZE
	.align		4
        /*007c*/ 	.byte	0x04, 0x1e
        /*007e*/ 	.short	(.L_758 - .L_757)
.L_757:
        /*0080*/ 	.word	0x00000000
.L_758:


//--------------------- .nv.callgraph             --------------------------
	.section	.nv.callgraph,"",@"SHT_CUDA_CALLGRAPH"
	.align	4
	.sectionentsize	8
	.align		4
        /*0000*/ 	.word	0x00000000
	.align		4
        /*0004*/ 	.word	0xffffffff
	.align		4
        /*0008*/ 	.word	0x00000000
	.align		4
        /*000c*/ 	.word	0xfffffffe
	.align		4
        /*0010*/ 	.word	0x00000000
	.align		4
        /*0014*/ 	.word	0xfffffffd
	.align		4
        /*0018*/ 	.word	0x00000000
	.align		4
        /*001c*/ 	.word	0xfffffffc


//--------------------- .nv.rel.action            --------------------------
	.section	.nv.rel.action,"",@"SHT_CUDA_RELOCINFO"
	.align	8
	.sectionentsize	8
        /*0000*/ 	.byte	0x73, 0x00, 0x00, 0x00, 0x00, 0x00, 0x00, 0x00, 0x00, 0x00, 0x00, 0x11, 0x25, 0x00, 0x05, 0x36


//--------------------- .nv.constant4             --------------------------
	.section	.nv.constant4,"a",@progbits
	.align	8
	.align		8
.nv.constant4:
        /*0000*/ 	.dword	_ZN66_INTERNAL_f8426be4_30_flash_bwd_hdim192_bf16_sm80_cu_a6473388_29284cuda3std3__45__cpo5beginE
	.align		8
        /*0008*/ 	.dword	_ZN66_INTERNAL_f8426be4_30_flash_bwd_hdim192_bf16_sm80_cu_a6473388_29284cuda3std3__45__cpo3endE
	.align		8
        /*0010*/ 	.dword	_ZN66_INTERNAL_f8426be4_30_flash_bwd_hdim192_bf16_sm80_cu_a6473388_29284cuda3std3__45__cpo6cbeginE
	.align		8
        /*0018*/ 	.dword	_ZN66_INTERNAL_f8426be4_30_flash_bwd_hdim192_bf16_sm80_cu_a6473388_29284cuda3std3__45__cpo4cendE
	.align		8
        /*0020*/ 	.dword	_ZN66_INTERNAL_f8426be4_30_flash_bwd_hdim192_bf16_sm80_cu_a6473388_29284cuda3std3__468_GLOBAL__N__f8426be4_30_flash_bwd_hdim192_bf16_sm80_cu_a6473388_29286ignoreE
	.align		8
        /*0028*/ 	.dword	_ZN66_INTERNAL_f8426be4_30_flash_bwd_hdim192_bf16_sm80_cu_a6473388_29284cuda3std3__419piecewise_constructE
	.align		8
        /*0030*/ 	.dword	_ZN66_INTERNAL_f8426be4_30_flash_bwd_hdim192_bf16_sm80_cu_a6473388_29284cuda3std3__48in_placeE
	.align		8
        /*0038*/ 	.dword	_ZN66_INTERNAL_f8426be4_30_flash_bwd_hdim192_bf16_sm80_cu_a6473388_29284cuda3std6ranges3__45__cpo4swapE
	.align		8
        /*0040*/ 	.dword	_ZN66_INTERNAL_f8426be4_30_flash_bwd_hdim192_bf16_sm80_cu_a6473388_29284cuda3std6ranges3__45__cpo9iter_moveE
	.align		8
        /*0048*/ 	.dword	_ZN66_INTERNAL_f8426be4_30_flash_bwd_hdim192_bf16_sm80_cu_a6473388_29284cute7productE
	.align		8
        /*0050*/ 	.dword	_ZN66_INTERNAL_f8426be4_30_flash_bwd_hdim192_bf16_sm80_cu_a6473388_29284cute1_E


//--------------------- .nv.constant0._ZN5flash44flash_bwd_dq_dk_dv_loop_seqk_parallel_kernelI23Flash_bwd_kernel_traitsILi192ELi64ELi64ELi8ELi4ELi2ELi2ELb1ELb1EN7cutlass10bfloat16_tE19Flash_kernel_traitsILi192ELi64ELi64ELi8ES3_EELb0ELb0ELb0ELb0ELb0ELb0ELb0EEEvNS_16Flash_bwd_paramsE --------------------------
	.section	.nv.constant0._ZN5flash44flash_bwd_dq_dk_dv_loop_seqk_parallel_kernelI23Flash_bwd_kernel_traitsILi192ELi64ELi64ELi8ELi4ELi2ELi2ELb1ELb1EN7cutlass10bfloat16_tE19Flash_kernel_traitsILi192ELi64ELi64ELi8ES3_EELb0ELb0ELb0ELb0ELb0ELb0ELb0EEEvNS_16Flash_bwd_paramsE,"a",@progbits
	.sectionflags	@""
	.align	4
.nv.constant0._ZN5flash44flash_bwd_dq_dk_dv_loop_seqk_parallel_kernelI23Flash_bwd_kernel_traitsILi192ELi64ELi64ELi8ELi4ELi2ELi2ELb1ELb1EN7cutlass10bfloat16_tE19Flash_kernel_traitsILi192ELi64ELi64ELi8ES3_EELb0ELb0ELb0ELb0ELb0ELb0ELb0EEEvNS_16Flash_bwd_paramsE:
	.zero		992


//--------------------- .nv.constant0._ZN5flash44flash_bwd_dq_dk_dv_loop_seqk_parallel_kernelI23Flash_bwd_kernel_traitsILi192ELi64ELi64ELi8ELi4ELi2ELi2ELb1ELb1EN7cutlass10bfloat16_tE19Flash_kernel_traitsILi192ELi64ELi64ELi8ES3_EELb0ELb0ELb1ELb0ELb0ELb0ELb0EEEvNS_16Flash_bwd_paramsE --------------------------
	.section	.nv.constant0._ZN5flash44flash_bwd_dq_dk_dv_loop_seqk_parallel_kernelI23Flash_bwd_kernel_traitsILi192ELi64ELi64ELi8ELi4ELi2ELi2ELb1ELb1EN7cutlass10bfloat16_tE19Flash_kernel_traitsILi192ELi64ELi64ELi8ES3_EELb0ELb0ELb1ELb0ELb0ELb0ELb0EEEvNS_16Flash_bwd_paramsE,"a",@progbits
	.sectionflags	@""
	.align	4
.nv.constant0._ZN5flash44flash_bwd_dq_dk_dv_loop_seqk_parallel_kernelI23Flash_bwd_kernel_traitsILi192ELi64ELi64ELi8ELi4ELi2ELi2ELb1ELb1EN7cutlass10bfloat16_tE19Flash_kernel_traitsILi192ELi64ELi64ELi8ES3_EELb0ELb0ELb1ELb0ELb0ELb0ELb0EEEvNS_16Flash_bwd_paramsE:
	.zero		992


//--------------------- .nv.constant0._ZN5flash44flash_bwd_dq_dk_dv_loop_seqk_parallel_kernelI23Flash_bwd_kernel_traitsILi192ELi64ELi64ELi8ELi4ELi2ELi2ELb1ELb1EN7cutlass10bfloat16_tE19Flash_kernel_traitsILi192ELi64ELi64ELi8ES3_EELb0ELb0ELb0ELb0ELb0ELb1ELb0EEEvNS_16Flash_bwd_paramsE --------------------------
	.section	.nv.constant0._ZN5flash44flash_bwd_dq_dk_dv_loop_seqk_parallel_kernelI23Flash_bwd_kernel_traitsILi192ELi64ELi64ELi8ELi4ELi2ELi2ELb1ELb1EN7cutlass10bfloat16_tE19Flash_kernel_traitsILi192ELi64ELi64ELi8ES3_EELb0ELb0ELb0ELb0ELb0ELb1ELb0EEEvNS_16Flash_bwd_paramsE,"a",@progbits
	.sectionflags	@""
	.align	4
.nv.constant0._ZN5flash44flash_bwd_dq_dk_dv_loop_seqk_parallel_kernelI23Flash_bwd_kernel_traitsILi192ELi64ELi64ELi8ELi4ELi2ELi2ELb1ELb1EN7cutlass10bfloat16_tE19Flash_kernel_traitsILi192ELi64ELi64ELi8ES3_EELb0ELb0ELb0ELb0ELb0ELb1ELb0EEEvNS_16Flash_bwd_paramsE:
	.zero		992


//--------------------- .nv.constant0._ZN5flash44flash_bwd_dq_dk_dv_loop_seqk_parallel_kernelI23Flash_bwd_kernel_traitsILi192ELi64ELi64ELi8ELi4ELi2ELi2ELb1ELb1EN7cutlass10bfloat16_tE19Flash_kernel_traitsILi192ELi64ELi64ELi8ES3_EELb0ELb0ELb0ELb1ELb0ELb0ELb0EEEvNS_16Flash_bwd_paramsE --------------------------
	.section	.nv.constant0._ZN5flash44flash_bwd_dq_dk_dv_loop_seqk_parallel_kernelI23Flash_bwd_kernel_traitsILi192ELi64ELi64ELi8ELi4ELi2ELi2ELb1ELb1EN7cutlass10bfloat16_tE19Flash_kernel_traitsILi192ELi64ELi64ELi8ES3_EELb0ELb0ELb0ELb1ELb0ELb0ELb0EEEvNS_16Flash_bwd_paramsE,"a",@progbits
	.sectionflags	@""
	.align	4
.nv.constant0._ZN5flash44flash_bwd_dq_dk_dv_loop_seqk_parallel_kernelI23Flash_bwd_kernel_traitsILi192ELi64ELi64ELi8ELi4ELi2ELi2ELb1ELb1EN7cutlass10bfloat16_tE19Flash_kernel_traitsILi192ELi64ELi64ELi8ES3_EELb0ELb0ELb0ELb1ELb0ELb0ELb0EEEvNS_16Flash_bwd_paramsE:
	.zero		992


//--------------------- .nv.constant0._ZN5flash44flash_bwd_dq_dk_dv_loop_seqk_parallel_kernelI23Flash_bwd_kernel_traitsILi192ELi64ELi64ELi8ELi4ELi2ELi2ELb1ELb1EN7cutlass10bfloat16_tE19Flash_kernel_traitsILi192ELi64ELi64ELi8ES3_EELb0ELb0ELb1ELb0ELb0ELb1ELb0EEEvNS_16Flash_bwd_paramsE --------------------------
	.section	.nv.constant0._ZN5flash44flash_bwd_dq_dk_dv_loop_seqk_parallel_kernelI23Flash_bwd_kernel_traitsILi192ELi64ELi64ELi8ELi4ELi2ELi2ELb1ELb1EN7cutlass10bfloat16_tE19Flash_kernel_traitsILi192ELi64ELi64ELi8ES3_EELb0ELb0ELb1ELb0ELb0ELb1ELb0EEEvNS_16Flash_bwd_paramsE,"a",@progbits
	.sectionflags	@""
	.align	4
.nv.constant0._ZN5flash44flash_bwd_dq_dk_dv_loop_seqk_parallel_kernelI23Flash_bwd_kernel_traitsILi192ELi64ELi64ELi8ELi4ELi2ELi2ELb1ELb1EN7cutlass10bfloat16_tE19Flash_kernel_traitsILi192ELi64ELi64ELi8ES3_EELb0ELb0ELb1ELb0ELb0ELb1ELb0EEEvNS_16Flash_bwd_paramsE:
	.zero		992


//--------------------- .nv.constant0._ZN5flash44flash_bwd_dq_dk_dv_loop_seqk_parallel_kernelI23Flash_bwd_kernel_traitsILi192ELi64ELi64ELi8ELi4ELi2ELi2ELb1ELb1EN7cutlass10bfloat16_tE19Flash_kernel_traitsILi192ELi64ELi64ELi8ES3_EELb0ELb0ELb1ELb1ELb0ELb0ELb0EEEvNS_16Flash_bwd_paramsE --------------------------
	.section	.nv.constant0._ZN5flash44flash_bwd_dq_dk_dv_loop_seqk_parallel_kernelI23Flash_bwd_kernel_traitsILi192ELi64ELi64ELi8ELi4ELi2ELi2ELb1ELb1EN7cutlass10bfloat16_tE19Flash_kernel_traitsILi192ELi64ELi64ELi8ES3_EELb0ELb0ELb1ELb1ELb0ELb0ELb0EEEvNS_16Flash_bwd_paramsE,"a",@progbits
	.sectionflags	@""
	.align	4
.nv.constant0._ZN5flash44flash_bwd_dq_dk_dv_loop_seqk_parallel_kernelI23Flash_bwd_kernel_traitsILi192ELi64ELi64ELi8ELi4ELi2ELi2ELb1ELb1EN7cutlass10bfloat16_tE19Flash_kernel_traitsILi192ELi64ELi64ELi8ES3_EELb0ELb0ELb1ELb1ELb0ELb0ELb0EEEvNS_16Flash_bwd_paramsE:
	.zero		992


//--------------------- .nv.constant0._ZN5flash44flash_bwd_dq_dk_dv_loop_seqk_parallel_kernelI23Flash_bwd_kernel_traitsILi192ELi64ELi64ELi8ELi4ELi2ELi2ELb0ELb0EN7cutlass10bfloat16_tE19Flash_kernel_traitsILi192ELi64ELi64ELi8ES3_EELb0ELb0ELb0ELb0ELb0ELb0ELb0EEEvNS_16Flash_bwd_paramsE --------------------------
	.section	.nv.constant0._ZN5flash44flash_bwd_dq_dk_dv_loop_seqk_parallel_kernelI23Flash_bwd_kernel_traitsILi192ELi64ELi64ELi8ELi4ELi2ELi2ELb0ELb0EN7cutlass10bfloat16_tE19Flash_kernel_traitsILi192ELi64ELi64ELi8ES3_EELb0ELb0ELb0ELb0ELb0ELb0ELb0EEEvNS_16Flash_bwd_paramsE,"a",@progbits
	.sectionflags	@""
	.align	4
.nv.constant0._ZN5flash44flash_bwd_dq_dk_dv_loop_seqk_parallel_kernelI23Flash_bwd_kernel_traitsILi192ELi64ELi64ELi8ELi4ELi2ELi2ELb0ELb0EN7cutlass10bfloat16_tE19Flash_kernel_traitsILi192ELi64ELi64ELi8ES3_EELb0ELb0ELb0ELb0ELb0ELb0ELb0EEEvNS_16Flash_bwd_paramsE:
	.zero		992


//--------------------- .nv.constant0._ZN5flash44flash_bwd_dq_dk_dv_loop_seqk_parallel_kernelI23Flash_bwd_kernel_traitsILi192ELi64ELi64ELi8ELi4ELi2ELi2ELb0ELb0EN7cutlass10bfloat16_tE19Flash_kernel_traitsILi192ELi64ELi64ELi8ES3_EELb0ELb0ELb1ELb0ELb0ELb0ELb0EEEvNS_16Flash_bwd_paramsE --------------------------
	.section	.nv.constant0._ZN5flash44flash_bwd_dq_dk_dv_loop_seqk_parallel_kernelI23Flash_bwd_kernel_traitsILi192ELi64ELi64ELi8ELi4ELi2ELi2ELb0ELb0EN7cutlass10bfloat16_tE19Flash_kernel_traitsILi192ELi64ELi64ELi8ES3_EELb0ELb0ELb1ELb0ELb0ELb0ELb0EEEvNS_16Flash_bwd_paramsE,"a",@progbits
	.sectionflags	@""
	.align	4
.nv.constant0._ZN5flash44flash_bwd_dq_dk_dv_loop_seqk_parallel_kernelI23Flash_bwd_kernel_traitsILi192ELi64ELi64ELi8ELi4ELi2ELi2ELb0ELb0EN7cutlass10bfloat16_tE19Flash_kernel_traitsILi192ELi64ELi64ELi8ES3_EELb0ELb0ELb1ELb0ELb0ELb0ELb0EEEvNS_16Flash_bwd_paramsE:
	.zero		992


//--------------------- .nv.constant0._ZN5flash44flash_bwd_dq_dk_dv_loop_seqk_parallel_kernelI23Flash_bwd_kernel_traitsILi192ELi64ELi64ELi8ELi4ELi2ELi2ELb0ELb0EN7cutlass10bfloat16_tE19Flash_kernel_traitsILi192ELi64ELi64ELi8ES3_EELb0ELb0ELb0ELb0ELb0ELb1ELb0EEEvNS_16Flash_bwd_paramsE --------------------------
	.section	.nv.constant0._ZN5flash44flash_bwd_dq_dk_dv_loop_seqk_parallel_kernelI23Flash_bwd_kernel_traitsILi192ELi64ELi64ELi8ELi4ELi2ELi2ELb0ELb0EN7cutlass10bfloat16_tE19Flash_kernel_traitsILi192ELi64ELi64ELi8ES3_EELb0ELb0ELb0ELb0ELb0ELb1ELb0EEEvNS_16Flash_bwd_paramsE,"a",@progbits
	.sectionflags	@""
	.align	4
.nv.constant0._ZN5flash44flash_bwd_dq_dk_dv_loop_seqk_parallel_kernelI23Flash_bwd_kernel_traitsILi192ELi64ELi64ELi8ELi4ELi2ELi2ELb0ELb0EN7cutlass10bfloat16_tE19Flash_kernel_traitsILi192ELi64ELi64ELi8ES3_EELb0ELb0ELb0ELb0ELb0ELb1ELb0EEEvNS_16Flash_bwd_paramsE:
	.zero		992


//--------------------- .nv.constant0._ZN5flash44flash_bwd_dq_dk_dv_loop_seqk_parallel_kernelI23Flash_bwd_kernel_traitsILi192ELi64ELi64ELi8ELi4ELi2ELi2ELb0ELb0EN7cutlass10bfloat16_tE19Flash_kernel_traitsILi192ELi64ELi64ELi8ES3_EELb0ELb0ELb0ELb1ELb0ELb0ELb0EEEvNS_16Flash_bwd_paramsE --------------------------
	.section	.nv.constant0._ZN5flash44flash_bwd_dq_dk_dv_loop_seqk_parallel_kernelI23Flash_bwd_kernel_traitsILi192ELi64ELi64ELi8ELi4ELi2ELi2ELb0ELb0EN7cutlass10bfloat16_tE19Flash_kernel_traitsILi192ELi64ELi64ELi8ES3_EELb0ELb0ELb0ELb1ELb0ELb0ELb0EEEvNS_16Flash_bwd_paramsE,"a",@progbits
	.sectionflags	@""
	.align	4
.nv.constant0._ZN5flash44flash_bwd_dq_dk_dv_loop_seqk_parallel_kernelI23Flash_bwd_kernel_traitsILi192ELi64ELi64ELi8ELi4ELi2ELi2ELb0ELb0EN7cutlass10bfloat16_tE19Flash_kernel_traitsILi192ELi64ELi64ELi8ES3_EELb0ELb0ELb0ELb1ELb0ELb0ELb0EEEvNS_16Flash_bwd_paramsE:
	.zero		992


//--------------------- .nv.constant0._ZN5flash44flash_bwd_dq_dk_dv_loop_seqk_parallel_kernelI23Flash_bwd_kernel_traitsILi192ELi64ELi64ELi8ELi4ELi2ELi2ELb0ELb0EN7cutlass10bfloat16_tE19Flash_kernel_traitsILi192ELi64ELi64ELi8ES3_EELb0ELb0ELb1ELb0ELb0ELb1ELb0EEEvNS_16Flash_bwd_paramsE --------------------------
	.section	.nv.constant0._ZN5flash44flash_bwd_dq_dk_dv_loop_seqk_parallel_kernelI23Flash_bwd_kernel_traitsILi192ELi64ELi64ELi8ELi4ELi2ELi2ELb0ELb0EN7cutlass10bfloat16_tE19Flash_kernel_traitsILi192ELi64ELi64ELi8ES3_EELb0ELb0ELb1ELb0ELb0ELb1ELb0EEEvNS_16Flash_bwd_paramsE,"a",@progbits
	.sectionflags	@""
	.align	4
.nv.constant0._ZN5flash44flash_bwd_dq_dk_dv_loop_seqk_parallel_kernelI23Flash_bwd_kernel_traitsILi192ELi64ELi64ELi8ELi4ELi2ELi2ELb0ELb0EN7cutlass10bfloat16_tE19Flash_kernel_traitsILi192ELi64ELi64ELi8ES3_EELb0ELb0ELb1ELb0ELb0ELb1ELb0EEEvNS_16Flash_bwd_paramsE:
	.zero		992


//--------------------- .nv.constant0._ZN5flash44flash_bwd_dq_dk_dv_loop_seqk_parallel_kernelI23Flash_bwd_kernel_traitsILi192ELi64ELi64ELi8ELi4ELi2ELi2ELb0ELb0EN7cutlass10bfloat16_tE19Flash_kernel_traitsILi192ELi64ELi64ELi8ES3_EELb0ELb0ELb1ELb1ELb0ELb0ELb0EEEvNS_16Flash_bwd_paramsE --------------------------
	.section	.nv.constant0._ZN5flash44flash_bwd_dq_dk_dv_loop_seqk_parallel_kernelI23Flash_bwd_kernel_traitsILi192ELi64ELi64ELi8ELi4ELi2ELi2ELb0ELb0EN7cutlass10bfloat16_tE19Flash_kernel_traitsILi192ELi64ELi64ELi8ES3_EELb0ELb0ELb1ELb1ELb0ELb0ELb0EEEvNS_16Flash_bwd_paramsE,"a",@progbits
	.sectionflags	@""
	.align	4
.nv.constant0._ZN5flash44flash_bwd_dq_dk_dv_loop_seqk_parallel_kernelI23Flash_bwd_kernel_traitsILi192ELi64ELi64ELi8ELi4ELi2ELi2ELb0ELb0EN7cutlass10bfloat16_tE19Flash_kernel_traitsILi192ELi64ELi64ELi8ES3_EELb0ELb0ELb1ELb1ELb0ELb0ELb0EEEvNS_16Flash_bwd_paramsE:
	.zero		992


//--------------------- .nv.constant0._ZN5flash27flash_bwd_convert_dq_kernelI23Flash_bwd_kernel_traitsILi192ELi64ELi64ELi8ELi4ELi2ELi2ELb1ELb1EN7cutlass10bfloat16_tE19Flash_kernel_traitsILi192ELi64ELi64ELi8ES3_EEEEvNS_16Flash_bwd_paramsEi --------------------------
	.section	.nv.constant0._ZN5flash27flash_bwd_convert_dq_kernelI23Flash_bwd_kernel_traitsILi192ELi64ELi64ELi8ELi4ELi2ELi2ELb1ELb1EN7cutlass10bfloat16_tE19Flash_kernel_traitsILi192ELi64ELi64ELi8ES3_EEEEvNS_16Flash_bwd_paramsEi,"a",@progbits
	.sectionflags	@""
	.align	4
.nv.constant0._ZN5flash27flash_bwd_convert_dq_kernelI23Flash_bwd_kernel_traitsILi192ELi64ELi64ELi8ELi4ELi2ELi2ELb1ELb1EN7cutlass10bfloat16_tE19Flash_kernel_traitsILi192ELi64ELi64ELi8ES3_EEEEvNS_16Flash_bwd_paramsEi:
	.zero		996


//--------------------- .nv.constant0._ZN5flash44flash_bwd_dq_dk_dv_loop_seqk_parallel_kernelI23Flash_bwd_kernel_traitsILi192ELi64ELi64ELi8ELi4ELi2ELi2ELb1ELb1EN7cutlass10bfloat16_tE19Flash_kernel_traitsILi192ELi64ELi64ELi8ES3_EELb1ELb0ELb0ELb0ELb0ELb0ELb0EEEvNS_16Flash_bwd_paramsE --------------------------
	.section	.nv.constant0._ZN5flash44flash_bwd_dq_dk_dv_loop_seqk_parallel_kernelI23Flash_bwd_kernel_traitsILi192ELi64ELi64ELi8ELi4ELi2ELi2ELb1ELb1EN7cutlass10bfloat16_tE19Flash_kernel_traitsILi192ELi64ELi64ELi8ES3_EELb1ELb0ELb0ELb0ELb0ELb0ELb0EEEvNS_16Flash_bwd_paramsE,"a",@progbits
	.sectionflags	@""
	.align	4
.nv.constant0._ZN5flash44flash_bwd_dq_dk_dv_loop_seqk_parallel_kernelI23Flash_bwd_kernel_traitsILi192ELi64ELi64ELi8ELi4ELi2ELi2ELb1ELb1EN7cutlass10bfloat16_tE19Flash_kernel_traitsILi192ELi64ELi64ELi8ES3_EELb1ELb0ELb0ELb0ELb0ELb0ELb0EEEvNS_16Flash_bwd_paramsE:
	.zero		992


//--------------------- .nv.constant0._ZN5flash44flash_bwd_dq_dk_dv_loop_seqk_parallel_kernelI23Flash_bwd_kernel_traitsILi192ELi64ELi64ELi8ELi4ELi2ELi2ELb1ELb1EN7cutlass10bfloat16_tE19Flash_kernel_traitsILi192ELi64ELi64ELi8ES3_EELb0ELb0ELb0ELb0ELb0ELb0ELb1EEEvNS_16Flash_bwd_paramsE --------------------------
	.section	.nv.constant0._ZN5flash44flash_bwd_dq_dk_dv_loop_seqk_parallel_kernelI23Flash_bwd_kernel_traitsILi192ELi64ELi64ELi8ELi4ELi2ELi2ELb1ELb1EN7cutlass10bfloat16_tE19Flash_kernel_traitsILi192ELi64ELi64ELi8ES3_EELb0ELb0ELb0ELb0ELb0ELb0ELb1EEEvNS_16Flash_bwd_paramsE,"a",@progbits
	.sectionflags	@""
	.align	4
.nv.constant0._ZN5flash44flash_bwd_dq_dk_dv_loop_seqk_parallel_kernelI23Flash_bwd_kernel_traitsILi192ELi64ELi64ELi8ELi4ELi2ELi2ELb1ELb1EN7cutlass10bfloat16_tE19Flash_kernel_traitsILi192ELi64ELi64ELi8ES3_EELb0ELb0ELb0ELb0ELb0ELb0ELb1EEEvNS_16Flash_bwd_paramsE:
	.zero		992


//--------------------- .nv.constant0._ZN5flash44flash_bwd_dq_dk_dv_loop_seqk_parallel_kernelI23Flash_bwd_kernel_traitsILi192ELi64ELi64ELi8ELi4ELi2ELi2ELb1ELb1EN7cutlass10bfloat16_tE19Flash_kernel_traitsILi192ELi64ELi64ELi8ES3_EELb1ELb0ELb1ELb0ELb0ELb0ELb0EEEvNS_16Flash_bwd_paramsE --------------------------
	.section	.nv.constant0._ZN5flash44flash_bwd_dq_dk_dv_loop_seqk_parallel_kernelI23Flash_bwd_kernel_traitsILi192ELi64ELi64ELi8ELi4ELi2ELi2ELb1ELb1EN7cutlass10bfloat16_tE19Flash_kernel_traitsILi192ELi64ELi64ELi8ES3_EELb1ELb0ELb1ELb0ELb0ELb0ELb0EEEvNS_16Flash_bwd_paramsE,"a",@progbits
	.sectionflags	@""
	.align	4
.nv.constant0._ZN5flash44flash_bwd_dq_dk_dv_loop_seqk_parallel_kernelI23Flash_bwd_kernel_traitsILi192ELi64ELi64ELi8ELi4ELi2ELi2ELb1ELb1EN7cutlass10bfloat16_tE19Flash_kernel_traitsILi192ELi64ELi64ELi8ES3_EELb1ELb0ELb1ELb0ELb0ELb0ELb0EEEvNS_16Flash_bwd_paramsE:
	.zero		992


//--------------------- .nv.constant0._ZN5flash44flash_bwd_dq_dk_dv_loop_seqk_parallel_kernelI23Flash_bwd_kernel_traitsILi192ELi64ELi64ELi8ELi4ELi2ELi2ELb1ELb1EN7cutlass10bfloat16_tE19Flash_kernel_traitsILi192ELi64ELi64ELi8ES3_EELb0ELb0ELb1ELb0ELb0ELb0ELb1EEEvNS_16Flash_bwd_paramsE --------------------------
	.section	.nv.constant0._ZN5flash44flash_bwd_dq_dk_dv_loop_seqk_parallel_kernelI23Flash_bwd_kernel_traitsILi192ELi64ELi64ELi8ELi4ELi2ELi2ELb1ELb1EN7cutlass10bfloat16_tE19Flash_kernel_traitsILi192ELi64ELi64ELi8ES3_EELb0ELb0ELb1ELb0ELb0ELb0ELb1EEEvNS_16Flash_bwd_paramsE,"a",@progbits
	.sectionflags	@""
	.align	4
.nv.constant0._ZN5flash44flash_bwd_dq_dk_dv_loop_seqk_parallel_kernelI23Flash_bwd_kernel_traitsILi192ELi64ELi64ELi8ELi4ELi2ELi2ELb1ELb1EN7cutlass10bfloat16_tE19Flash_kernel_traitsILi192ELi64ELi64ELi8ES3_EELb0ELb0ELb1ELb0ELb0ELb0ELb1EEEvNS_16Flash_bwd_paramsE:
	.zero		992


//--------------------- .nv.constant0._ZN5flash44flash_bwd_dq_dk_dv_loop_seqk_parallel_kernelI23Flash_bwd_kernel_traitsILi192ELi64ELi64ELi8ELi4ELi2ELi2ELb1ELb1EN7cutlass10bfloat16_tE19Flash_kernel_traitsILi192ELi64ELi64ELi8ES3_EELb1ELb0ELb0ELb0ELb0ELb1ELb0EEEvNS_16Flash_bwd_paramsE --------------------------
	.section	.nv.constant0._ZN5flash44flash_bwd_dq_dk_dv_loop_seqk_parallel_kernelI23Flash_bwd_kernel_traitsILi192ELi64ELi64ELi8ELi4ELi2ELi2ELb1ELb1EN7cutlass10bfloat16_tE19Flash_kernel_traitsILi192ELi64ELi64ELi8ES3_EELb1ELb0ELb0ELb0ELb0ELb1ELb0EEEvNS_16Flash_bwd_paramsE,"a",@progbits
	.sectionflags	@""
	.align	4
.nv.constant0._ZN5flash44flash_bwd_dq_dk_dv_loop_seqk_parallel_kernelI23Flash_bwd_kernel_traitsILi192ELi64ELi64ELi8ELi4ELi2ELi2ELb1ELb1EN7cutlass10bfloat16_tE19Flash_kernel_traitsILi192ELi64ELi64ELi8ES3_EELb1ELb0ELb0ELb0ELb0ELb1ELb0EEEvNS_16Flash_bwd_paramsE:
	.zero		992


//--------------------- .nv.constant0._ZN5flash44flash_bwd_dq_dk_dv_loop_seqk_parallel_kernelI23Flash_bwd_kernel_traitsILi192ELi64ELi64ELi8ELi4ELi2ELi2ELb1ELb1EN7cutlass10bfloat16_tE19Flash_kernel_traitsILi192ELi64ELi64ELi8ES3_EELb0ELb0ELb0ELb0ELb0ELb1ELb1EEEvNS_16Flash_bwd_paramsE --------------------------
	.section	.nv.constant0._ZN5flash44flash_bwd_dq_dk_dv_loop_seqk_parallel_kernelI23Flash_bwd_kernel_traitsILi192ELi64ELi64ELi8ELi4ELi2ELi2ELb1ELb1EN7cutlass10bfloat16_tE19Flash_kernel_traitsILi192ELi64ELi64ELi8ES3_EELb0ELb0ELb0ELb0ELb0ELb1ELb1EEEvNS_16Flash_bwd_paramsE,"a",@progbits
	.sectionflags	@""
	.align	4
.nv.constant0._ZN5flash44flash_bwd_dq_dk_dv_loop_seqk_parallel_kernelI23Flash_bwd_kernel_traitsILi192ELi64ELi64ELi8ELi4ELi2ELi2ELb1ELb1EN7cutlass10bfloat16_tE19Flash_kernel_traitsILi192ELi64ELi64ELi8ES3_EELb0ELb0ELb0ELb0ELb0ELb1ELb1EEEvNS_16Flash_bwd_paramsE:
	.zero		992


//--------------------- .nv.constant0._ZN5flash44flash_bwd_dq_dk_dv_loop_seqk_parallel_kernelI23Flash_bwd_kernel_traitsILi192ELi64ELi64ELi8ELi4ELi2ELi2ELb1ELb1EN7cutlass10bfloat16_tE19Flash_kernel_traitsILi192ELi64ELi64ELi8ES3_EELb1ELb0ELb0ELb1ELb0ELb0ELb0EEEvNS_16Flash_bwd_paramsE --------------------------
	.section	.nv.constant0._ZN5flash44flash_bwd_dq_dk_dv_loop_seqk_parallel_kernelI23Flash_bwd_kernel_traitsILi192ELi64ELi64ELi8ELi4ELi2ELi2ELb1ELb1EN7cutlass10bfloat16_tE19Flash_kernel_traitsILi192ELi64ELi64ELi8ES3_EELb1ELb0ELb0ELb1ELb0ELb0ELb0EEEvNS_16Flash_bwd_paramsE,"a",@progbits
	.sectionflags	@""
	.align	4
.nv.constant0._ZN5flash44flash_bwd_dq_dk_dv_loop_seqk_parallel_kernelI23Flash_bwd_kernel_traitsILi192ELi64ELi64ELi8ELi4ELi2ELi2ELb1ELb1EN7cutlass10bfloat16_tE19Flash_kernel_traitsILi192ELi64ELi64ELi8ES3_EELb1ELb0ELb0ELb1ELb0ELb0ELb0EEEvNS_16Flash_bwd_paramsE:
	.zero		992


//--------------------- .nv.constant0._ZN5flash44flash_bwd_dq_dk_dv_loop_seqk_parallel_kernelI23Flash_bwd_kernel_traitsILi192ELi64ELi64ELi8ELi4ELi2ELi2ELb1ELb1EN7cutlass10bfloat16_tE19Flash_kernel_traitsILi192ELi64ELi64ELi8ES3_EELb0ELb0ELb0ELb1ELb0ELb0ELb1EEEvNS_16Flash_bwd_paramsE --------------------------
	.section	.nv.constant0._ZN5flash44flash_bwd_dq_dk_dv_loop_seqk_parallel_kernelI23Flash_bwd_kernel_traitsILi192ELi64ELi64ELi8ELi4ELi2ELi2ELb1ELb1EN7cutlass10bfloat16_tE19Flash_kernel_traitsILi192ELi64ELi64ELi8ES3_EELb0ELb0ELb0ELb1ELb0ELb0ELb1EEEvNS_16Flash_bwd_paramsE,"a",@progbits
	.sectionflags	@""
	.align	4
.nv.constant0._ZN5flash44flash_bwd_dq_dk_dv_loop_seqk_parallel_kernelI23Flash_bwd_kernel_traitsILi192ELi64ELi64ELi8ELi4ELi2ELi2ELb1ELb1EN7cutlass10bfloat16_tE19Flash_kernel_traitsILi192ELi64ELi64ELi8ES3_EELb0ELb0ELb0ELb1ELb0ELb0ELb1EEEvNS_16Flash_bwd_paramsE:
	.zero		992


//--------------------- .nv.constant0._ZN5flash44flash_bwd_dq_dk_dv_loop_seqk_parallel_kernelI23Flash_bwd_kernel_traitsILi192ELi64ELi64ELi8ELi4ELi2ELi2ELb1ELb1EN7cutlass10bfloat16_tE19Flash_kernel_traitsILi192ELi64ELi64ELi8ES3_EELb1ELb0ELb1ELb0ELb0ELb1ELb0EEEvNS_16Flash_bwd_paramsE --------------------------
	.section	.nv.constant0._ZN5flash44flash_bwd_dq_dk_dv_loop_seqk_parallel_kernelI23Flash_bwd_kernel_traitsILi192ELi64ELi64ELi8ELi4ELi2ELi2ELb1ELb1EN7cutlass10bfloat16_tE19Flash_kernel_traitsILi192ELi64ELi64ELi8ES3_EELb1ELb0ELb1ELb0ELb0ELb1ELb0EEEvNS_16Flash_bwd_paramsE,"a",@progbits
	.sectionflags	@""
	.align	4
.nv.constant0._ZN5flash44flash_bwd_dq_dk_dv_loop_seqk_parallel_kernelI23Flash_bwd_kernel_traitsILi192ELi64ELi64ELi8ELi4ELi2ELi2ELb1ELb1EN7cutlass10bfloat16_tE19Flash_kernel_traitsILi192ELi64ELi64ELi8ES3_EELb1ELb0ELb1ELb0ELb0ELb1ELb0EEEvNS_16Flash_bwd_paramsE:
	.zero		992


//--------------------- .nv.constant0._ZN5flash44flash_bwd_dq_dk_dv_loop_seqk_parallel_kernelI23Flash_bwd_kernel_traitsILi192ELi64ELi64ELi8ELi4ELi2ELi2ELb1ELb1EN7cutlass10bfloat16_tE19Flash_kernel_traitsILi192ELi64ELi64ELi8ES3_EELb0ELb0ELb1ELb0ELb0ELb1ELb1EEEvNS_16Flash_bwd_paramsE --------------------------
	.section	.nv.constant0._ZN5flash44flash_bwd_dq_dk_dv_loop_seqk_parallel_kernelI23Flash_bwd_kernel_traitsILi192ELi64ELi64ELi8ELi4ELi2ELi2ELb1ELb1EN7cutlass10bfloat16_tE19Flash_kernel_traitsILi192ELi64ELi64ELi8ES3_EELb0ELb0ELb1ELb0ELb0ELb1ELb1EEEvNS_16Flash_bwd_paramsE,"a",@progbits
	.sectionflags	@""
	.align	4
.nv.constant0._ZN5flash44flash_bwd_dq_dk_dv_loop_seqk_parallel_kernelI23Flash_bwd_kernel_traitsILi192ELi64ELi64ELi8ELi4ELi2ELi2ELb1ELb1EN7cutlass10bfloat16_tE19Flash_kernel_traitsILi192ELi64ELi64ELi8ES3_EELb0ELb0ELb1ELb0ELb0ELb1ELb1EEEvNS_16Flash_bwd_paramsE:
	.zero		992


//--------------------- .nv.constant0._ZN5flash44flash_bwd_dq_dk_dv_loop_seqk_parallel_kernelI23Flash_bwd_kernel_traitsILi192ELi64ELi64ELi8ELi4ELi2ELi2ELb1ELb1EN7cutlass10bfloat16_tE19Flash_kernel_traitsILi192ELi64ELi64ELi8ES3_EELb1ELb0ELb1ELb1ELb0ELb0ELb0EEEvNS_16Flash_bwd_paramsE --------------------------
	.section	.nv.constant0._ZN5flash44flash_bwd_dq_dk_dv_loop_seqk_parallel_kernelI23Flash_bwd_kernel_traitsILi192ELi64ELi64ELi8ELi4ELi2ELi2ELb1ELb1EN7cutlass10bfloat16_tE19Flash_kernel_traitsILi192ELi64ELi64ELi8ES3_EELb1ELb0ELb1ELb1ELb0ELb0ELb0EEEvNS_16Flash_bwd_paramsE,"a",@progbits
	.sectionflags	@""
	.align	4
.nv.constant0._ZN5flash44flash_bwd_dq_dk_dv_loop_seqk_parallel_kernelI23Flash_bwd_kernel_traitsILi192ELi64ELi64ELi8ELi4ELi2ELi2ELb1ELb1EN7cutlass10bfloat16_tE19Flash_kernel_traitsILi192ELi64ELi64ELi8ES3_EELb1ELb0ELb1ELb1ELb0ELb0ELb0EEEvNS_16Flash_bwd_paramsE:
	.zero		992


//--------------------- .nv.constant0._ZN5flash44flash_bwd_dq_dk_dv_loop_seqk_parallel_kernelI23Flash_bwd_kernel_traitsILi192ELi64ELi64ELi8ELi4ELi2ELi2ELb1ELb1EN7cutlass10bfloat16_tE19Flash_kernel_traitsILi192ELi64ELi64ELi8ES3_EELb0ELb0ELb1ELb1ELb0ELb0ELb1EEEvNS_16Flash_bwd_paramsE --------------------------
	.section	.nv.constant0._ZN5flash44flash_bwd_dq_dk_dv_loop_seqk_parallel_kernelI23Flash_bwd_kernel_traitsILi192ELi64ELi64ELi8ELi4ELi2ELi2ELb1ELb1EN7cutlass10bfloat16_tE19Flash_kernel_traitsILi192ELi64ELi64ELi8ES3_EELb0ELb0ELb1ELb1ELb0ELb0ELb1EEEvNS_16Flash_bwd_paramsE,"a",@progbits
	.sectionflags	@""
	.align	4
.nv.constant0._ZN5flash44flash_bwd_dq_dk_dv_loop_seqk_parallel_kernelI23Flash_bwd_kernel_traitsILi192ELi64ELi64ELi8ELi4ELi2ELi2ELb1ELb1EN7cutlass10bfloat16_tE19Flash_kernel_traitsILi192ELi64ELi64ELi8ES3_EELb0ELb0ELb1ELb1ELb0ELb0ELb1EEEvNS_16Flash_bwd_paramsE:
	.zero		992


//--------------------- .nv.constant0._ZN5flash25flash_bwd_dot_do_o_kernelILb0E23Flash_bwd_kernel_traitsILi192ELi64ELi64ELi8ELi4ELi2ELi2ELb1ELb1EN7cutlass10bfloat16_tE19Flash_kernel_traitsILi192ELi64ELi64ELi8ES3_EEEEvNS_16Flash_bwd_paramsE --------------------------
	.section	.nv.constant0._ZN5flash25flash_bwd_dot_do_o_kernelILb0E23Flash_bwd_kernel_traitsILi192ELi64ELi64ELi8ELi4ELi2ELi2ELb1ELb1EN7cutlass10bfloat16_tE19Flash_kernel_traitsILi192ELi64ELi64ELi8ES3_EEEEvNS_16Flash_bwd_paramsE,"a",@progbits
	.sectionflags	@""
	.align	4
.nv.constant0._ZN5flash25flash_bwd_dot_do_o_kernelILb0E23Flash_bwd_kernel_traitsILi192ELi64ELi64ELi8ELi4ELi2ELi2ELb1ELb1EN7cutlass10bfloat16_tE19Flash_kernel_traitsILi192ELi64ELi64ELi8ES3_EEEEvNS_16Flash_bwd_paramsE:
	.zero		992


//--------------------- .nv.constant0._ZN5flash25flash_bwd_dot_do_o_kernelILb1E23Flash_bwd_kernel_traitsILi192ELi64ELi64ELi8ELi4ELi2ELi2ELb1ELb1EN7cutlass10bfloat16_tE19Flash_kernel_traitsILi192ELi64ELi64ELi8ES3_EEEEvNS_16Flash_bwd_paramsE --------------------------
	.section	.nv.constant0._ZN5flash25flash_bwd_dot_do_o_kernelILb1E23Flash_bwd_kernel_traitsILi192ELi64ELi64ELi8ELi4ELi2ELi2ELb1ELb1EN7cutlass10bfloat16_tE19Flash_kernel_traitsILi192ELi64ELi64ELi8ES3_EEEEvNS_16Flash_bwd_paramsE,"a",@progbits
	.sectionflags	@""
	.align	4
.nv.constant0._ZN5flash25flash_bwd_dot_do_o_kernelILb1E23Flash_bwd_kernel_traitsILi192ELi64ELi64ELi8ELi4ELi2ELi2ELb1ELb1EN7cutlass10bfloat16_tE19Flash_kernel_traitsILi192ELi64ELi64ELi8ES3_EEEEvNS_16Flash_bwd_paramsE:
	.zero		992


//--------------------- .nv.constant0._ZN5flash27flash_bwd_convert_dq_kernelI23Flash_bwd_kernel_traitsILi192ELi64ELi64ELi8ELi4ELi2ELi2ELb0ELb0EN7cutlass10bfloat16_tE19Flash_kernel_traitsILi192ELi64ELi64ELi8ES3_EEEEvNS_16Flash_bwd_paramsEi --------------------------
	.section	.nv.constant0._ZN5flash27flash_bwd_convert_dq_kernelI23Flash_bwd_kernel_traitsILi192ELi64ELi64ELi8ELi4ELi2ELi2ELb0ELb0EN7cutlass10bfloat16_tE19Flash_kernel_traitsILi192ELi64ELi64ELi8ES3_EEEEvNS_16Flash_bwd_paramsEi,"a",@progbits
	.sectionflags	@""
	.align	4
.nv.constant0._ZN5flash27flash_bwd_convert_dq_kernelI23Flash_bwd_kernel_traitsILi192ELi64ELi64ELi8ELi4ELi2ELi2ELb0ELb0EN7cutlass10bfloat16_tE19Flash_kernel_traitsILi192ELi64ELi64ELi8ES3_EEEEvNS_16Flash_bwd_paramsEi:
	.zero		996


//--------------------- .nv.constant0._ZN5flash44flash_bwd_dq_dk_dv_loop_seqk_parallel_kernelI23Flash_bwd_kernel_traitsILi192ELi64ELi64ELi8ELi4ELi2ELi2ELb0ELb0EN7cutlass10bfloat16_tE19Flash_kernel_traitsILi192ELi64ELi64ELi8ES3_EELb1ELb0ELb0ELb0ELb0ELb0ELb0EEEvNS_16Flash_bwd_paramsE --------------------------
	.section	.nv.constant0._ZN5flash44flash_bwd_dq_dk_dv_loop_seqk_parallel_kernelI23Flash_bwd_kernel_traitsILi192ELi64ELi64ELi8ELi4ELi2ELi2ELb0ELb0EN7cutlass10bfloat16_tE19Flash_kernel_traitsILi192ELi64ELi64ELi8ES3_EELb1ELb0ELb0ELb0ELb0ELb0ELb0EEEvNS_16Flash_bwd_paramsE,"a",@progbits
	.sectionflags	@""
	.align	4
.nv.constant0._ZN5flash44flash_bwd_dq_dk_dv_loop_seqk_parallel_kernelI23Flash_bwd_kernel_traitsILi192ELi64ELi64ELi8ELi4ELi2ELi2ELb0ELb0EN7cutlass10bfloat16_tE19Flash_kernel_traitsILi192ELi64ELi64ELi8ES3_EELb1ELb0ELb0ELb0ELb0ELb0ELb0EEEvNS_16Flash_bwd_paramsE:
	.zero		992


//--------------------- .nv.constant0._ZN5flash44flash_bwd_dq_dk_dv_loop_seqk_parallel_kernelI23Flash_bwd_kernel_traitsILi192ELi64ELi64ELi8ELi4ELi2ELi2ELb0ELb0EN7cutlass10bfloat16_tE19Flash_kernel_traitsILi192ELi64ELi64ELi8ES3_EELb0ELb0ELb0ELb0ELb0ELb0ELb1EEEvNS_16Flash_bwd_paramsE --------------------------
	.section	.nv.constant0._ZN5flash44flash_bwd_dq_dk_dv_loop_seqk_parallel_kernelI23Flash_bwd_kernel_traitsILi192ELi64ELi64ELi8ELi4ELi2ELi2ELb0ELb0EN7cutlass10bfloat16_tE19Flash_kernel_traitsILi192ELi64ELi64ELi8ES3_EELb0ELb0ELb0ELb0ELb0ELb0ELb1EEEvNS_16Flash_bwd_paramsE,"a",@progbits
	.sectionflags	@""
	.align	4
.nv.constant0._ZN5flash44flash_bwd_dq_dk_dv_loop_seqk_parallel_kernelI23Flash_bwd_kernel_traitsILi192ELi64ELi64ELi8ELi4ELi2ELi2ELb0ELb0EN7cutlass10bfloat16_tE19Flash_kernel_traitsILi192ELi64ELi64ELi8ES3_EELb0ELb0ELb0ELb0ELb0ELb0ELb1EEEvNS_16Flash_bwd_paramsE:
	.zero		992


//--------------------- .nv.constant0._ZN5flash44flash_bwd_dq_dk_dv_loop_seqk_parallel_kernelI23Flash_bwd_kernel_traitsILi192ELi64ELi64ELi8ELi4ELi2ELi2ELb0ELb0EN7cutlass10bfloat16_tE19Flash_kernel_traitsILi192ELi64ELi64ELi8ES3_EELb1ELb0ELb1ELb0ELb0ELb0ELb0EEEvNS_16Flash_bwd_paramsE --------------------------
	.section	.nv.constant0._ZN5flash44flash_bwd_dq_dk_dv_loop_seqk_parallel_kernelI23Flash_bwd_kernel_traitsILi192ELi64ELi64ELi8ELi4ELi2ELi2ELb0ELb0EN7cutlass10bfloat16_tE19Flash_kernel_traitsILi192ELi64ELi64ELi8ES3_EELb1ELb0ELb1ELb0ELb0ELb0ELb0EEEvNS_16Flash_bwd_paramsE,"a",@progbits
	.sectionflags	@""
	.align	4
.nv.constant0._ZN5flash44flash_bwd_dq_dk_dv_loop_seqk_parallel_kernelI23Flash_bwd_kernel_traitsILi192ELi64ELi64ELi8ELi4ELi2ELi2ELb0ELb0EN7cutlass10bfloat16_tE19Flash_kernel_traitsILi192ELi64ELi64ELi8ES3_EELb1ELb0ELb1ELb0ELb0ELb0ELb0EEEvNS_16Flash_bwd_paramsE:
	.zero		992


//--------------------- .nv.constant0._ZN5flash44flash_bwd_dq_dk_dv_loop_seqk_parallel_kernelI23Flash_bwd_kernel_traitsILi192ELi64ELi64ELi8ELi4ELi2ELi2ELb0ELb0EN7cutlass10bfloat16_tE19Flash_kernel_traitsILi192ELi64ELi64ELi8ES3_EELb0ELb0ELb1ELb0ELb0ELb0ELb1EEEvNS_16Flash_bwd_paramsE --------------------------
	.section	.nv.constant0._ZN5flash44flash_bwd_dq_dk_dv_loop_seqk_parallel_kernelI23Flash_bwd_kernel_traitsILi192ELi64ELi64ELi8ELi4ELi2ELi2ELb0ELb0EN7cutlass10bfloat16_tE19Flash_kernel_traitsILi192ELi64ELi64ELi8ES3_EELb0ELb0ELb1ELb0ELb0ELb0ELb1EEEvNS_16Flash_bwd_paramsE,"a",@progbits
	.sectionflags	@""
	.align	4
.nv.constant0._ZN5flash44flash_bwd_dq_dk_dv_loop_seqk_parallel_kernelI23Flash_bwd_kernel_traitsILi192ELi64ELi64ELi8ELi4ELi2ELi2ELb0ELb0EN7cutlass10bfloat16_tE19Flash_kernel_traitsILi192ELi64ELi64ELi8ES3_EELb0ELb0ELb1ELb0ELb0ELb0ELb1EEEvNS_16Flash_bwd_paramsE:
	.zero		992


//--------------------- .nv.constant0._ZN5flash44flash_bwd_dq_dk_dv_loop_seqk_parallel_kernelI23Flash_bwd_kernel_traitsILi192ELi64ELi64ELi8ELi4ELi2ELi2ELb0ELb0EN7cutlass10bfloat16_tE19Flash_kernel_traitsILi192ELi64ELi64ELi8ES3_EELb1ELb0ELb0ELb0ELb0ELb1ELb0EEEvNS_16Flash_bwd_paramsE --------------------------
	.section	.nv.constant0._ZN5flash44flash_bwd_dq_dk_dv_loop_seqk_parallel_kernelI23Flash_bwd_kernel_traitsILi192ELi64ELi64ELi8ELi4ELi2ELi2ELb0ELb0EN7cutlass10bfloat16_tE19Flash_kernel_traitsILi192ELi64ELi64ELi8ES3_EELb1ELb0ELb0ELb0ELb0ELb1ELb0EEEvNS_16Flash_bwd_paramsE,"a",@progbits
	.sectionflags	@""
	.align	4
.nv.constant0._ZN5flash44flash_bwd_dq_dk_dv_loop_seqk_parallel_kernelI23Flash_bwd_kernel_traitsILi192ELi64ELi64ELi8ELi4ELi2ELi2ELb0ELb0EN7cutlass10bfloat16_tE19Flash_kernel_traitsILi192ELi64ELi64ELi8ES3_EELb1ELb0ELb0ELb0ELb0ELb1ELb0EEEvNS_16Flash_bwd_paramsE:
	.zero		992


//--------------------- .nv.constant0._ZN5flash44flash_bwd_dq_dk_dv_loop_seqk_parallel_kernelI23Flash_bwd_kernel_traitsILi192ELi64ELi64ELi8ELi4ELi2ELi2ELb0ELb0EN7cutlass10bfloat16_tE19Flash_kernel_traitsILi192ELi64ELi64ELi8ES3_EELb0ELb0ELb0ELb0ELb0ELb1ELb1EEEvNS_16Flash_bwd_paramsE --------------------------
	.section	.nv.constant0._ZN5flash44flash_bwd_dq_dk_dv_loop_seqk_parallel_kernelI23Flash_bwd_kernel_traitsILi192ELi64ELi64ELi8ELi4ELi2ELi2ELb0ELb0EN7cutlass10bfloat16_tE19Flash_kernel_traitsILi192ELi64ELi64ELi8ES3_EELb0ELb0ELb0ELb0ELb0ELb1ELb1EEEvNS_16Flash_bwd_paramsE,"a",@progbits
	.sectionflags	@""
	.align	4
.nv.constant0._ZN5flash44flash_bwd_dq_dk_dv_loop_seqk_parallel_kernelI23Flash_bwd_kernel_traitsILi192ELi64ELi64ELi8ELi4ELi2ELi2ELb0ELb0EN7cutlass10bfloat16_tE19Flash_kernel_traitsILi192ELi64ELi64ELi8ES3_EELb0ELb0ELb0ELb0ELb0ELb1ELb1EEEvNS_16Flash_bwd_paramsE:
	.zero		992


//--------------------- .nv.constant0._ZN5flash44flash_bwd_dq_dk_dv_loop_seqk_parallel_kernelI23Flash_bwd_kernel_traitsILi192ELi64ELi64ELi8ELi4ELi2ELi2ELb0ELb0EN7cutlass10bfloat16_tE19Flash_kernel_traitsILi192ELi64ELi64ELi8ES3_EELb1ELb0ELb0ELb1ELb0ELb0ELb0EEEvNS_16Flash_bwd_paramsE --------------------------
	.section	.nv.constant0._ZN5flash44flash_bwd_dq_dk_dv_loop_seqk_parallel_kernelI23Flash_bwd_kernel_traitsILi192ELi64ELi64ELi8ELi4ELi2ELi2ELb0ELb0EN7cutlass10bfloat16_tE19Flash_kernel_traitsILi192ELi64ELi64ELi8ES3_EELb1ELb0ELb0ELb1ELb0ELb0ELb0EEEvNS_16Flash_bwd_paramsE,"a",@progbits
	.sectionflags	@""
	.align	4
.nv.constant0._ZN5flash44flash_bwd_dq_dk_dv_loop_seqk_parallel_kernelI23Flash_bwd_kernel_traitsILi192ELi64ELi64ELi8ELi4ELi2ELi2ELb0ELb0EN7cutlass10bfloat16_tE19Flash_kernel_traitsILi192ELi64ELi64ELi8ES3_EELb1ELb0ELb0ELb1ELb0ELb0ELb0EEEvNS_16Flash_bwd_paramsE:
	.zero		992


//--------------------- .nv.constant0._ZN5flash44flash_bwd_dq_dk_dv_loop_seqk_parallel_kernelI23Flash_bwd_kernel_traitsILi192ELi64ELi64ELi8ELi4ELi2ELi2ELb0ELb0EN7cutlass10bfloat16_tE19Flash_kernel_traitsILi192ELi64ELi64ELi8ES3_EELb0ELb0ELb0ELb1ELb0ELb0ELb1EEEvNS_16Flash_bwd_paramsE --------------------------
	.section	.nv.constant0._ZN5flash44flash_bwd_dq_dk_dv_loop_seqk_parallel_kernelI23Flash_bwd_kernel_traitsILi192ELi64ELi64ELi8ELi4ELi2ELi2ELb0ELb0EN7cutlass10bfloat16_tE19Flash_kernel_traitsILi192ELi64ELi64ELi8ES3_EELb0ELb0ELb0ELb1ELb0ELb0ELb1EEEvNS_16Flash_bwd_paramsE,"a",@progbits
	.sectionflags	@""
	.align	4
.nv.constant0._ZN5flash44flash_bwd_dq_dk_dv_loop_seqk_parallel_kernelI23Flash_bwd_kernel_traitsILi192ELi64ELi64ELi8ELi4ELi2ELi2ELb0ELb0EN7cutlass10bfloat16_tE19Flash_kernel_traitsILi192ELi64ELi64ELi8ES3_EELb0ELb0ELb0ELb1ELb0ELb0ELb1EEEvNS_16Flash_bwd_paramsE:
	.zero		992


//--------------------- .nv.constant0._ZN5flash44flash_bwd_dq_dk_dv_loop_seqk_parallel_kernelI23Flash_bwd_kernel_traitsILi192ELi64ELi64ELi8ELi4ELi2ELi2ELb0ELb0EN7cutlass10bfloat16_tE19Flash_kernel_traitsILi192ELi64ELi64ELi8ES3_EELb1ELb0ELb1ELb0ELb0ELb1ELb0EEEvNS_16Flash_bwd_paramsE --------------------------
	.section	.nv.constant0._ZN5flash44flash_bwd_dq_dk_dv_loop_seqk_parallel_kernelI23Flash_bwd_kernel_traitsILi192ELi64ELi64ELi8ELi4ELi2ELi2ELb0ELb0EN7cutlass10bfloat16_tE19Flash_kernel_traitsILi192ELi64ELi64ELi8ES3_EELb1ELb0ELb1ELb0ELb0ELb1ELb0EEEvNS_16Flash_bwd_paramsE,"a",@progbits
	.sectionflags	@""
	.align	4
.nv.constant0._ZN5flash44flash_bwd_dq_dk_dv_loop_seqk_parallel_kernelI23Flash_bwd_kernel_traitsILi192ELi64ELi64ELi8ELi4ELi2ELi2ELb0ELb0EN7cutlass10bfloat16_tE19Flash_kernel_traitsILi192ELi64ELi64ELi8ES3_EELb1ELb0ELb1ELb0ELb0ELb1ELb0EEEvNS_16Flash_bwd_paramsE:
	.zero		992


//--------------------- .nv.constant0._ZN5flash44flash_bwd_dq_dk_dv_loop_seqk_parallel_kernelI23Flash_bwd_kernel_traitsILi192ELi64ELi64ELi8ELi4ELi2ELi2ELb0ELb0EN7cutlass10bfloat16_tE19Flash_kernel_traitsILi192ELi64ELi64ELi8ES3_EELb0ELb0ELb1ELb0ELb0ELb1ELb1EEEvNS_16Flash_bwd_paramsE --------------------------
	.section	.nv.constant0._ZN5flash44flash_bwd_dq_dk_dv_loop_seqk_parallel_kernelI23Flash_bwd_kernel_traitsILi192ELi64ELi64ELi8ELi4ELi2ELi2ELb0ELb0EN7cutlass10bfloat16_tE19Flash_kernel_traitsILi192ELi64ELi64ELi8ES3_EELb0ELb0ELb1ELb0ELb0ELb1ELb1EEEvNS_16Flash_bwd_paramsE,"a",@progbits
	.sectionflags	@""
	.align	4
.nv.constant0._ZN5flash44flash_bwd_dq_dk_dv_loop_seqk_parallel_kernelI23Flash_bwd_kernel_traitsILi192ELi64ELi64ELi8ELi4ELi2ELi2ELb0ELb0EN7cutlass10bfloat16_tE19Flash_kernel_traitsILi192ELi64ELi64ELi8ES3_EELb0ELb0ELb1ELb0ELb0ELb1ELb1EEEvNS_16Flash_bwd_paramsE:
	.zero		992


//--------------------- .nv.constant0._ZN5flash44flash_bwd_dq_dk_dv_loop_seqk_parallel_kernelI23Flash_bwd_kernel_traitsILi192ELi64ELi64ELi8ELi4ELi2ELi2ELb0ELb0EN7cutlass10bfloat16_tE19Flash_kernel_traitsILi192ELi64ELi64ELi8ES3_EELb1ELb0ELb1ELb1ELb0ELb0ELb0EEEvNS_16Flash_bwd_paramsE --------------------------
	.section	.nv.constant0._ZN5flash44flash_bwd_dq_dk_dv_loop_seqk_parallel_kernelI23Flash_bwd_kernel_traitsILi192ELi64ELi64ELi8ELi4ELi2ELi2ELb0ELb0EN7cutlass10bfloat16_tE19Flash_kernel_traitsILi192ELi64ELi64ELi8ES3_EELb1ELb0ELb1ELb1ELb0ELb0ELb0EEEvNS_16Flash_bwd_paramsE,"a",@progbits
	.sectionflags	@""
	.align	4
.nv.constant0._ZN5flash44flash_bwd_dq_dk_dv_loop_seqk_parallel_kernelI23Flash_bwd_kernel_traitsILi192ELi64ELi64ELi8ELi4ELi2ELi2ELb0ELb0EN7cutlass10bfloat16_tE19Flash_kernel_traitsILi192ELi64ELi64ELi8ES3_EELb1ELb0ELb1ELb1ELb0ELb0ELb0EEEvNS_16Flash_bwd_paramsE:
	.zero		992


//--------------------- .nv.constant0._ZN5flash44flash_bwd_dq_dk_dv_loop_seqk_parallel_kernelI23Flash_bwd_kernel_traitsILi192ELi64ELi64ELi8ELi4ELi2ELi2ELb0ELb0EN7cutlass10bfloat16_tE19Flash_kernel_traitsILi192ELi64ELi64ELi8ES3_EELb0ELb0ELb1ELb1ELb0ELb0ELb1EEEvNS_16Flash_bwd_paramsE --------------------------
	.section	.nv.constant0._ZN5flash44flash_bwd_dq_dk_dv_loop_seqk_parallel_kernelI23Flash_bwd_kernel_traitsILi192ELi64ELi64ELi8ELi4ELi2ELi2ELb0ELb0EN7cutlass10bfloat16_tE19Flash_kernel_traitsILi192ELi64ELi64ELi8ES3_EELb0ELb0ELb1ELb1ELb0ELb0ELb1EEEvNS_16Flash_bwd_paramsE,"a",@progbits
	.sectionflags	@""
	.align	4
.nv.constant0._ZN5flash44flash_bwd_dq_dk_dv_loop_seqk_parallel_kernelI23Flash_bwd_kernel_traitsILi192ELi64ELi64ELi8ELi4ELi2ELi2ELb0ELb0EN7cutlass10bfloat16_tE19Flash_kernel_traitsILi192ELi64ELi64ELi8ES3_EELb0ELb0ELb1ELb1ELb0ELb0ELb1EEEvNS_16Flash_bwd_paramsE:
	.zero		992


//--------------------- .nv.constant0._ZN5flash25flash_bwd_dot_do_o_kernelILb0E23Flash_bwd_kernel_traitsILi192ELi64ELi64ELi8ELi4ELi2ELi2ELb0ELb0EN7cutlass10bfloat16_tE19Flash_kernel_traitsILi192ELi64ELi64ELi8ES3_EEEEvNS_16Flash_bwd_paramsE --------------------------
	.section	.nv.constant0._ZN5flash25flash_bwd_dot_do_o_kernelILb0E23Flash_bwd_kernel_traitsILi192ELi64ELi64ELi8ELi4ELi2ELi2ELb0ELb0EN7cutlass10bfloat16_tE19Flash_kernel_traitsILi192ELi64ELi64ELi8ES3_EEEEvNS_16Flash_bwd_paramsE,"a",@progbits
	.sectionflags	@""
	.align	4
.nv.constant0._ZN5flash25flash_bwd_dot_do_o_kernelILb0E23Flash_bwd_kernel_traitsILi192ELi64ELi64ELi8ELi4ELi2ELi2ELb0ELb0EN7cutlass10bfloat16_tE19Flash_kernel_traitsILi192ELi64ELi64ELi8ES3_EEEEvNS_16Flash_bwd_paramsE:
	.zero		992


//--------------------- .nv.constant0._ZN5flash25flash_bwd_dot_do_o_kernelILb1E23Flash_bwd_kernel_traitsILi192ELi64ELi64ELi8ELi4ELi2ELi2ELb0ELb0EN7cutlass10bfloat16_tE19Flash_kernel_traitsILi192ELi64ELi64ELi8ES3_EEEEvNS_16Flash_bwd_paramsE --------------------------
	.section	.nv.constant0._ZN5flash25flash_bwd_dot_do_o_kernelILb1E23Flash_bwd_kernel_traitsILi192ELi64ELi64ELi8ELi4ELi2ELi2ELb0ELb0EN7cutlass10bfloat16_tE19Flash_kernel_traitsILi192ELi64ELi64ELi8ES3_EEEEvNS_16Flash_bwd_paramsE,"a",@progbits
	.sectionflags	@""
	.align	4
.nv.constant0._ZN5flash25flash_bwd_dot_do_o_kernelILb1E23Flash_bwd_kernel_traitsILi192ELi64ELi64ELi8ELi4ELi2ELi2ELb0ELb0EN7cutlass10bfloat16_tE19Flash_kernel_traitsILi192ELi64ELi64ELi8ES3_EEEEvNS_16Flash_bwd_paramsE:
	.zero		992


//--------------------- .text._ZN5flash44flash_bwd_dq_dk_dv_loop_seqk_parallel_kernelI23Flash_bwd_kernel_traitsILi192ELi64ELi64ELi8ELi4ELi2ELi2ELb1ELb1EN7cutlass10bfloat16_tE19Flash_kernel_traitsILi192ELi64ELi64ELi8ES3_EELb0ELb0ELb0ELb0ELb0ELb0ELb0EEEvNS_16Flash_bwd_paramsE --------------------------
	.section	.text._ZN5flash44flash_bwd_dq_dk_dv_loop_seqk_parallel_kernelI23Flash_bwd_kernel_traitsILi192ELi64ELi64ELi8ELi4ELi2ELi2ELb1ELb1EN7cutlass10bfloat16_tE19Flash_kernel_traitsILi192ELi64ELi64ELi8ES3_EELb0ELb0ELb0ELb0ELb0ELb0ELb0EEEvNS_16Flash_bwd_paramsE,"ax",@progbits
	.sectioninfo	@"SHI_REGISTERS=255"
	.align	128
        .global         _ZN5flash44flash_bwd_dq_dk_dv_loop_seqk_parallel_kernelI23Flash_bwd_kernel_traitsILi192ELi64ELi64ELi8ELi4ELi2ELi2ELb1ELb1EN7cutlass10bfloat16_tE19Flash_kernel_traitsILi192ELi64ELi64ELi8ES3_EELb0ELb0ELb0ELb0ELb0ELb0ELb0EEEvNS_16Flash_bwd_paramsE
        .type           _ZN5flash44flash_bwd_dq_dk_dv_loop_seqk_parallel_kernelI23Flash_bwd_kernel_traitsILi192ELi64ELi64ELi8ELi4ELi2ELi2ELb1ELb1EN7cutlass10bfloat16_tE19Flash_kernel_traitsILi192ELi64ELi64ELi8ES3_EELb0ELb0ELb0ELb0ELb0ELb0ELb0EEEvNS_16Flash_bwd_paramsE,@function
        .size           _ZN5flash44flash_bwd_dq_dk_dv_loop_seqk_parallel_kernelI23Flash_bwd_kernel_traitsILi192ELi64ELi64ELi8ELi4ELi2ELi2ELb1ELb1EN7cutlass10bfloat16_tE19Flash_kernel_traitsILi192ELi64ELi64ELi8ES3_EELb0ELb0ELb0ELb0ELb0ELb0ELb0EEEvNS_16Flash_bwd_paramsE,(.L_x_1578 - _ZN5flash44flash_bwd_dq_dk_dv_loop_seqk_parallel_kernelI23Flash_bwd_kernel_traitsILi192ELi64ELi64ELi8ELi4ELi2ELi2ELb1ELb1EN7cutlass10bfloat16_tE19Flash_kernel_traitsILi192ELi64ELi64ELi8ES3_EELb0ELb0ELb0ELb0ELb0ELb0ELb0EEEvNS_16Flash_bwd_paramsE)
        .other          _ZN5flash44flash_bwd_dq_dk_dv_loop_seqk_parallel_kernelI23Flash_bwd_kernel_traitsILi192ELi64ELi64ELi8ELi4ELi2ELi2ELb1ELb1EN7cutlass10bfloat16_tE19Flash_kernel_traitsILi192ELi64ELi64ELi8ES3_EELb0ELb0ELb0ELb0ELb0ELb0ELb0EEEvNS_16Flash_bwd_paramsE,@"STO_CUDA_ENTRY STV_DEFAULT"
_ZN5flash44flash_bwd_dq_dk_dv_loop_seqk_parallel_kernelI23Flash_bwd_kernel_traitsILi192ELi64ELi64ELi8ELi4ELi2ELi2ELb1ELb1EN7cutlass10bfloat16_tE19Flash_kernel_traitsILi192ELi64ELi64ELi8ES3_EELb0ELb0ELb0ELb0ELb0ELb0ELb0EEEvNS_16Flash_bwd_paramsE:
.text._ZN5flash44flash_bwd_dq_dk_dv_loop_seqk_parallel_kernelI23Flash_bwd_kernel_traitsILi192ELi64ELi64ELi8ELi4ELi2ELi2ELb1ELb1EN7cutlass10bfloat16_tE19Flash_kernel_traitsILi192ELi64ELi64ELi8ES3_EELb0ELb0ELb0ELb0ELb0ELb0ELb0EEEvNS_16Flash_bwd_paramsE:
[----:B------:R-:W-:Y:S02]  /*0000*/  MOV R1, c[0x0][0x28] ;  /* 0x00000a0000017a02 */ /* 0x000fe40000000f00 */
[----:B------:R-:W1:Y:S01]  /*0010*/  S2UR UR19, SR_CTAID.X ;  /* 0x00000000001379c3 */ /* 0x000e620000002500 */
[----:B------:R-:W-:Y:S01]  /*0020*/  ULDC UR4, c[0x0][0x218] ;  /* 0x0000860000047ab9 */ /* 0x000fe20000000800 */
[----:B------:R-:W-:Y:S01]  /*0030*/  IADD3 R1, R1, -0xd0, RZ ;  /* 0xffffff3001017810 */ /* 0x000fe20007ffe0ff */
[----:B------:R-:W-:-:S04]  /*0040*/  UIADD3 UR5, UR4, 0x3f, URZ ;  /* 0x0000003f04057890 */ /* 0x000fc8000fffe03f */
[----:B------:R-:W-:-:S04]  /*0050*/  USHF.R.S32.HI UR4, URZ, 0x1f, UR5 ;  /* 0x0000001f3f047899 */ /* 0x000fc80008011405 */
[----:B------:R-:W-:-:S04]  /*0060*/  ULEA.HI UR4, UR4, UR5, URZ, 0x6 ;  /* 0x0000000504047291 */ /* 0x000fc8000f8f303f */
[----:B------:R-:W-:-:S04]  /*0070*/  USHF.R.S32.HI UR4, URZ, 0x6, UR4 ;  /* 0x000000063f047899 */ /* 0x000fc80008011404 */
[----:B-1----:R-:W-:-:S06]  /*0080*/  UISETP.GE.AND UP0, UPT, UR19, UR4, UPT ;  /* 0x000000041300728c */ /* 0x002fcc000bf06270 */
[----:B------:R-:W-:-:S13]  /*0090*/  PLOP3.LUT P0, PT, PT, PT, UP0, 0x80, 0x0 ;  /* 0x000000000000781c */ /* 0x000fda0003f0f008 */
[----:B------:R-:W-:Y:S05]  /*00a0*/  @P0 EXIT ;  /* 0x000000000000094d */ /* 0x000fea0003800000 */
[----:B------:R-:W1:Y:S01]  /*00b0*/  S2R R15, SR_TID.X ;  /* 0x00000000000f7919 */ /* 0x000e620000002100 */
[----:B------:R-:W2:Y:S01]  /*00c0*/  S2UR UR32, SR_CTAID.Y ;  /* 0x00000000002079c3 */ /* 0x000ea20000002600 */
[----:B------:R-:W-:Y:S02]  /*00d0*/  ULDC UR14, c[0x0][0x224] ;  /* 0x00008900000e7ab9 */ /* 0x000fe40000000800 */
[----:B------:R-:W-:Y:S02]  /*00e0*/  USHF.R.S32.HI UR7, URZ, 0x1f, UR14 ;  /* 0x0000001f3f077899 */ /* 0x000fe4000801140e */
[----:B------:R-:W-:Y:S02]  /*00f0*/  ULDC.U8 UR9, c[0x0][0x328] ;  /* 0x0000ca0000097ab9 */ /* 0x000fe40000000000 */
[----:B------:R-:W-:Y:S01]  /*0100*/  UISETP.NE.AND UP2, UPT, UR9, URZ, UPT ;  /* 0x0000003f0900728c */ /* 0x000fe2000bf45270 */
[----:B------:R-:W3:Y:S01]  /*0110*/  S2UR UR35, SR_CTAID.Z ;  /* 0x00000000002379c3 */ /* 0x000ee20000002700 */
[----:B------:R-:W-:-:S02]  /*0120*/  ULDC UR45, c[0x0][0x22c] ;  /* 0x00008b00002d7ab9 */ /* 0x000fc40000000800 */
[----:B------:R-:W-:Y:S02]  /*0130*/  ULDC UR36, c[0x0][0x1c0] ;  /* 0x0000700000247ab9 */ /* 0x000fe40000000800 */
[----:B------:R-:W-:Y:S02]  /*0140*/  ULDC UR12, c[0x0][0x1c0] ;  /* 0x00007000000c7ab9 */ /* 0x000fe40000000800 */
[----:B------:R-:W-:Y:S01]  /*0150*/  UIMAD.WIDE UR36, UR45, UR36, URZ ;  /* 0x000000242d2472a5 */ /* 0x000fe2000f8e023f */
[----:B------:R-:W4:Y:S01]  /*0160*/  S2UR UR61, SR_CTAID.X ;  /* 0x00000000003d79c3 */ /* 0x000f220000002500 */
[----:B------:R-:W-:Y:S02]  /*0170*/  UMOV UR8, 0x80 ;  /* 0x0000008000087882 */ /* 0x000fe40000000000 */
[----:B------:R-:W-:Y:S02]  /*0180*/  ULDC UR6, c[0x0][0x210] ;  /* 0x0000840000067ab9 */ /* 0x000fe40000000800 */
[----:B------:R-:W-:Y:S01]  /*0190*/  ULDC UR54, c[0x0][0x234] ;  /* 0x00008d0000367ab9 */ /* 0x000fe20000000800 */
[----:B-1----:R-:W-:Y:S01]  /*01a0*/  SHF.R.S32.HI R11, RZ, 0x1f, R15 ;  /* 0x0000001fff0b7819 */ /* 0x002fe2000001140f */
[----:B--2---:R-:W-:-:S02]  /*01b0*/  UIMAD.WIDE.U32 UR42, UR32, UR14, URZ ;  /* 0x0000000e202a72a5 */ /* 0x004fc4000f8e003f */
[----:B------:R-:W-:Y:S01]  /*01c0*/  USHF.L.U32 UR14, UR32, 0x7, URZ ;  /* 0x00000007200e7899 */ /* 0x000fe2000800063f */
[CC--:B------:R-:W-:Y:S01]  /*01d0*/  LEA.HI R2, R11.reuse, R15.reuse, RZ, 0x5 ;  /* 0x0000000f0b027211 */ /* 0x0c0fe200078f28ff */
[----:B------:R-:W-:Y:S01]  /*01e0*/  ULDC UR13, c[0x0][0x1c0] ;  /* 0x00007000000d7ab9 */ /* 0x000fe20000000800 */
[----:B------:R-:W-:Y:S01]  /*01f0*/  LEA.HI R6, R11, R15, RZ, 0x4 ;  /* 0x0000000f0b067211 */ /* 0x000fe200078f20ff */
[----:B------:R-:W-:Y:S01]  /*0200*/  ULDC UR11, c[0x0][0x1c0] ;  /* 0x00007000000b7ab9 */ /* 0x000fe20000000800 */
[--C-:B------:R-:W-:Y:S01]  /*0210*/  SHF.R.S32.HI R0, RZ, 0x5, R2.reuse ;  /* 0x00000005ff007819 */ /* 0x100fe20000011402 */
[----:B---3--:R-:W-:Y:S01]  /*0220*/  UIMAD UR46, UR35, UR45, URZ ;  /* 0x0000002d232e72a4 */ /* 0x008fe2000f8e023f */
[----:B------:R-:W-:Y:S01]  /*0230*/  SHF.R.S32.HI R3, RZ, 0x1f, R2 ;  /* 0x0000001fff037819 */ /* 0x000fe20000011402 */
[----:B------:R-:W-:Y:S01]  /*0240*/  UIMAD UR45, UR45, UR12, URZ ;  /* 0x0000000c2d2d72a4 */ /* 0x000fe2000f8e023f */
[----:B------:R-:W-:Y:S01]  /*0250*/  SHF.R.S32.HI R7, RZ, 0x4, R6 ;  /* 0x00000004ff077819 */ /* 0x000fe20000011406 */
[----:B------:R-:W-:Y:S01]  /*0260*/  UIMAD UR54, UR8, UR6, UR54 ;  /* 0x00000006083672a4 */ /* 0x000fe2000f8e0236 */
[-C--:B------:R-:W-:Y:S01]  /*0270*/  LEA.HI R3, R3, R0.reuse, RZ, 0x2 ;  /* 0x0000000003037211 */ /* 0x080fe200078f10ff */
[----:B------:R-:W-:Y:S01]  /*0280*/  UIMAD UR51, UR7, UR32, URZ ;  /* 0x00000020073372a4 */ /* 0x000fe2000f8e023f */
[----:B------:R-:W-:Y:S01]  /*0290*/  LEA.HI R2, R2, R0, RZ, 0x1 ;  /* 0x0000000002027211 */ /* 0x000fe200078f08ff */
[----:B------:R-:W-:Y:S01]  /*02a0*/  UIMAD UR6, UR32, UR11, UR35 ;  /* 0x0000000b200672a4 */ /* 0x000fe2000f8e0223 */
[----:B------:R-:W-:Y:S01]  /*02b0*/  LEA.HI R5, R6, R7, RZ, 0x1 ;  /* 0x0000000706057211 */ /* 0x000fe200078f08ff */
[----:B------:R-:W-:Y:S01]  /*02c0*/  @!UP2 UIMAD UR7, UR32, UR13, UR35 ;  /* 0x0000000d2007a2a4 */ /* 0x000fe2000f8e0223 */
[----:B------:R-:W-:Y:S01]  /*02d0*/  LOP3.LUT R4, R3, 0xfffffffc, RZ, 0xc0, !PT ;  /* 0xfffffffc03047812 */ /* 0x000fe200078ec0ff */
[----:B------:R-:W-:Y:S01]  /*02e0*/  USHF.L.U32 UR44, UR45, 0x6, URZ ;  /* 0x000000062d2c7899 */ /* 0x000fe2000800063f */
[----:B------:R-:W-:Y:S01]  /*02f0*/  LOP3.LUT R2, R2, 0xfffffffe, RZ, 0xc0, !PT ;  /* 0xfffffffe02027812 */ /* 0x000fe200078ec0ff */
[----:B------:R-:W-:Y:S01]  /*0300*/  ULDC UR48, c[0x0][0x214] ;  /* 0x0000850000307ab9 */ /* 0x000fe20000000800 */
[CC--:B------:R-:W-:Y:S01]  /*0310*/  LEA.HI R16, R11.reuse, R15.reuse, RZ, 0x3 ;  /* 0x0000000f0b107211 */ /* 0x0c0fe200078f18ff */
[C---:B------:R-:W-:Y:S01]  /*0320*/  IMAD.IADD R17, R0.reuse, 0x1, -R4 ;  /* 0x0000000100117824 */ /* 0x040fe200078e0a04 */
[-C--:B------:R-:W-:Y:S01]  /*0330*/  LEA.HI R18, R11, R15.reuse, RZ, 0x2 ;  /* 0x0000000f0b127211 */ /* 0x080fe200078f10ff */
[----:B------:R-:W-:Y:S01]  /*0340*/  IMAD.IADD R13, R0, 0x1, -R2 ;  /* 0x00000001000d7824 */ /* 0x000fe200078e0a02 */
[----:B------:R-:W-:Y:S01]  /*0350*/  LOP3.LUT R3, R5, 0xfffffffe, RZ, 0xc0, !PT ;  /* 0xfffffffe05037812 */ /* 0x000fe200078ec0ff */
[----:B------:R-:W-:Y:S01]  /*0360*/  ULDC UR55, c[0x0][0x1c8] ;  /* 0x0000720000377ab9 */ /* 0x000fe20000000800 */
[----:B------:R-:W-:Y:S01]  /*0370*/  SHF.R.S32.HI R9, RZ, 0x3, R16 ;  /* 0x00000003ff097819 */ /* 0x000fe20000011410 */
[----:B------:R-:W-:Y:S01]  /*0380*/  ULDC.U8 UR10, c[0x0][0x3d0] ;  /* 0x0000f400000a7ab9 */ /* 0x000fe20000000000 */
[--C-:B------:R-:W-:Y:S01]  /*0390*/  SHF.R.S32.HI R8, RZ, 0x2, R18.reuse ;  /* 0x00000002ff087819 */ /* 0x100fe20000011412 */
[----:B------:R-:W-:Y:S01]  /*03a0*/  IMAD.IADD R12, R7, 0x1, -R3 ;  /* 0x00000001070c7824 */ /* 0x000fe200078e0a03 */
[----:B------:R-:W-:Y:S01]  /*03b0*/  SHF.R.S32.HI R0, RZ, 0x1f, R18 ;  /* 0x0000001fff007819 */ /* 0x000fe20000011412 */
[----:B------:R-:W-:Y:S01]  /*03c0*/  IMAD.SHL.U32 R4, R9, 0x40, RZ ;  /* 0x0000004009047824 */ /* 0x000fe200078e00ff */
[----:B------:R-:W-:Y:S01]  /*03d0*/  LOP3.LUT R2, R6, 0xfffffff0, RZ, 0xc0, !PT ;  /* 0xfffffff006027812 */ /* 0x000fe200078ec0ff */
[----:B------:R-:W-:Y:S01]  /*03e0*/  ULDC UR49, c[0x0][0x224] ;  /* 0x0000890000317ab9 */ /* 0x000fe20000000800 */
[----:B------:R-:W-:Y:S01]  /*03f0*/  LOP3.LUT R5, R16, 0xfffffff8, RZ, 0xc0, !PT ;  /* 0xfffffff810057812 */ /* 0x000fe200078ec0ff */
[----:B------:R-:W-:Y:S01]  /*0400*/  @UP2 UIMAD UR53, UR32, UR48, URZ ;  /* 0x00000030203522a4 */ /* 0x000fe2000f8e023f */
[----:B------:R-:W-:Y:S01]  /*0410*/  LEA.HI R3, R0, R8, RZ, 0x3 ;  /* 0x0000000800037211 */ /* 0x000fe200078f18ff */
[----:B------:R-:W-:Y:S01]  /*0420*/  IMAD.IADD R2, R15, 0x1, -R2 ;  /* 0x000000010f027824 */ /* 0x000fe200078e0a02 */
[-C--:B------:R-:W-:Y:S01]  /*0430*/  LEA.HI R7, R11, R15.reuse, RZ, 0x7 ;  /* 0x0000000f0b077211 */ /* 0x080fe200078f38ff */
[----:B------:R-:W-:Y:S01]  /*0440*/  IMAD.IADD R0, R15, 0x1, -R5 ;  /* 0x000000010f007824 */ /* 0x000fe200078e0a05 */
[----:B------:R-:W-:Y:S01]  /*0450*/  LOP3.LUT R5, R3, 0xfffffff8, RZ, 0xc0, !PT ;  /* 0xfffffff803057812 */ /* 0x000fe200078ec0ff */
[----:B------:R-:W-:Y:S01]  /*0460*/  ULDC.64 UR4, c[0x0][0x118] ;  /* 0x0000460000047ab9 */ /* 0x000fe20000000a00 */
[----:B------:R-:W-:Y:S01]  /*0470*/  LOP3.LUT R3, R4, 0x1c0, RZ, 0xc0, !PT ;  /* 0x000001c004037812 */ /* 0x000fe200078ec0ff */
[----:B------:R-:W-:Y:S01]  /*0480*/  IMAD.SHL.U32 R20, R0, 0x8, RZ ;  /* 0x0000000800147824 */ /* 0x000fe200078e00ff */
[----:B------:R-:W-:Y:S01]  /*0490*/  SHF.R.S32.HI R4, RZ, 0x1f, R2 ;  /* 0x0000001fff047819 */ /* 0x000fe20000011402 */
[----:B------:R-:W-:Y:S01]  /*04a0*/  IMAD.IADD R8, R8, 0x1, -R5 ;  /* 0x0000000108087824 */ /* 0x000fe200078e0a05 */
[----:B------:R-:W-:Y:S01]  /*04b0*/  LOP3.LUT P4, RZ, R0, 0x4, RZ, 0xc0, !PT ;  /* 0x0000000400ff7812 */ /* 0x000fe2000788c0ff */
[----:B------:R-:W-:Y:S01]  /*04c0*/  ULOP3.LUT UR55, UR35, UR55, URZ, 0x3c, !UPT ;  /* 0x0000003723377292 */ /* 0x000fe2000f8e3c3f */
[----:B------:R-:W-:Y:S01]  /*04d0*/  LEA.HI R14, R4, R2, RZ, 0x3 ;  /* 0x00000002040e7211 */ /* 0x000fe200078f18ff */
[----:B------:R-:W-:Y:S01]  /*04e0*/  STL [R1+0x48], R20 ;  /* 0x0000481401007387 */ /* 0x000fe20000100800 */
[----:B------:R-:W-:Y:S01]  /*04f0*/  LOP3.LUT R5, R3, 0x38, R20, 0xf8, !PT ;  /* 0x0000003803057812 */ /* 0x000fe200078ef814 */
[----:B------:R-:W-:Y:S01]  /*0500*/  USHF.R.S32.HI UR60, URZ, 0x1f, UR35 ;  /* 0x0000001f3f3c7899 */ /* 0x000fe20008011423 */
[----:B------:R-:W-:Y:S01]  /*0510*/  SHF.R.U32.HI R4, RZ, 0x3, R3 ;  /* 0x00000003ff047819 */ /* 0x000fe20000011603 */
[----:B------:R-:W-:Y:S01]  /*0520*/  UISETP.NE.AND UP3, UPT, UR10, URZ, UPT ;  /* 0x0000003f0a00728c */ /* 0x000fe2000bf65270 */
[----:B------:R-:W-:Y:S01]  /*0530*/  LOP3.LUT R3, R14, 0xfffffff8, RZ, 0xc0, !PT ;  /* 0xfffffff80e037812 */ /* 0x000fe200078ec0ff */
[----:B------:R-:W-:Y:S01]  /*0540*/  USHF.R.S32.HI UR59, URZ, 0x1f, UR32 ;  /* 0x0000001f3f3b7899 */ /* 0x000fe20008011420 */
[C---:B------:R-:W-:Y:S01]  /*0550*/  LOP3.LUT P3, RZ, R0.reuse, 0x2, RZ, 0xc0, !PT ;  /* 0x0000000200ff7812 */ /* 0x040fe2000786c0ff */
[----:B------:R-:W-:Y:S01]  /*0560*/  IMAD.SHL.U32 R0, R0, 0x40, RZ ;  /* 0x0000004000007824 */ /* 0x000fe200078e00ff */
[----:B------:R-:W-:Y:S01]  /*0570*/  LOP3.LUT R9, R5, R4, RZ, 0x3c, !PT ;  /* 0x0000000405097212 */ /* 0x000fe200078e3cff */
[----:B------:R-:W-:Y:S01]  /*0580*/  IMAD.IADD R10, R2, 0x1, -R3 ;  /* 0x00000001020a7824 */ /* 0x000fe200078e0a03 */
[----:B------:R-:W-:Y:S01]  /*0590*/  LOP3.LUT R3, R8, 0x1, RZ, 0xc0, !PT ;  /* 0x0000000108037812 */ /* 0x000fe200078ec0ff */
[----:B------:R-:W-:Y:S01]  /*05a0*/  IMAD.SHL.U32 R2, R13, 0x10, RZ ;  /* 0x000000100d027824 */ /* 0x000fe200078e00ff */
[----:B------:R-:W-:Y:S01]  /*05b0*/  LOP3.LUT R0, R0, 0x1c0, RZ, 0xc0, !PT ;  /* 0x000001c000007812 */ /* 0x000fe200078ec0ff */
[----:B------:R-:W-:Y:S01]  /*05c0*/  USHF.R.S32.HI UR58, URZ, 0x1f, UR35 ;  /* 0x0000001f3f3a7899 */ /* 0x000fe20008011423 */
[----:B------:R-:W-:Y:S01]  /*05d0*/  ISETP.NE.U32.AND P0, PT, R3, 0x1, PT ;  /* 0x000000010300780c */ /* 0x000fe20003f05070 */
[----:B------:R-:W-:Y:S01]  /*05e0*/  IMAD.SHL.U32 R3, R12, 0x200, RZ ;  /* 0x000002000c037824 */ /* 0x000fe200078e00ff */
[----:B------:R-:W-:Y:S01]  /*05f0*/  SHF.R.S32.HI R7, RZ, 0x7, R7 ;  /* 0x00000007ff077819 */ /* 0x000fe20000011407 */
[----:B------:R-:W-:Y:S01]  /*0600*/  USHF.R.S32.HI UR57, URZ, 0x1f, UR32 ;  /* 0x0000001f3f397899 */ /* 0x000fe20008011420 */
[C---:B------:R-:W-:Y:S01]  /*0610*/  LOP3.LUT R2, R0.reuse, 0x10, R2, 0xf8, !PT ;  /* 0x0000001000027812 */ /* 0x040fe200078ef802 */
[----:B------:R-:W-:Y:S01]  /*0620*/  USHF.R.S32.HI UR56, URZ, 0x1f, UR35 ;  /* 0x0000001f3f387899 */ /* 0x000fe20008011423 */
[----:B------:R-:W-:Y:S01]  /*0630*/  LOP3.LUT R5, R0, 0x8, R16, 0xf8, !PT ;  /* 0x0000000800057812 */ /* 0x000fe200078ef810 */
[----:B------:R-:W-:Y:S01]  /*0640*/  UIMAD.WIDE.U32 UR40, UR36, UR42, URZ ;  /* 0x0000002a242872a5 */ /* 0x000fe2000f8e003f */
[----:B------:R-:W-:Y:S01]  /*0650*/  SHF.R.U32.HI R4, RZ, 0x3, R0 ;  /* 0x00000003ff047819 */ /* 0x000fe20000011600 */
[----:B------:R-:W-:Y:S01]  /*0660*/  UIMAD UR50, UR37, UR42, URZ ;  /* 0x0000002a253272a4 */ /* 0x000fe2000f8e023f */
[----:B------:R-:W-:Y:S01]  /*0670*/  LOP3.LUT R6, R2, 0x8, R16, 0xf8, !PT ;  /* 0x0000000802067812 */ /* 0x000fe200078ef810 */
[----:B------:R-:W-:Y:S01]  /*0680*/  IMAD R2, R7, 0x800, R3 ;  /* 0x0000080007027824 */ /* 0x000fe200078e0203 */
[----:B------:R-:W-:Y:S01]  /*0690*/  LOP3.LUT R0, R5, R4, RZ, 0x3c, !PT ;  /* 0x0000000405007212 */ /* 0x000fe200078e3cff */
[----:B------:R-:W-:Y:S01]  /*06a0*/  IMAD.U32 R16, RZ, RZ, UR14 ;  /* 0x0000000eff107e24 */ /* 0x000fe2000f8e00ff */
[----:B------:R-:W-:Y:S01]  /*06b0*/  LEA.HI R5, R11, R15, RZ, 0x6 ;  /* 0x0000000f0b057211 */ /* 0x000fe200078f30ff */
[----:B------:R-:W-:Y:S01]  /*06c0*/  USHF.R.S32.HI UR52, URZ, 0x1f, UR46 ;  /* 0x0000001f3f347899 */ /* 0x000fe2000801142e */
[----:B------:R-:W-:Y:S01]  /*06d0*/  LOP3.LUT R4, R3, R6, R4, 0xf6, !PT ;  /* 0x0000000603047212 */ /* 0x000fe200078ef604 */
[----:B------:R-:W-:Y:S01]  /*06e0*/  IMAD.IADD R0, R2, 0x1, R0 ;  /* 0x0000000102007824 */ /* 0x000fe200078e0200 */
[----:B------:R-:W-:Y:S01]  /*06f0*/  SHF.R.S32.HI R2, RZ, 0x6, R5 ;  /* 0x00000006ff027819 */ /* 0x000fe20000011405 */
[----:B------:R-:W-:Y:S01]  /*0700*/  IMAD.SHL.U32 R5, R7, 0x20, RZ ;  /* 0x0000002007057824 */ /* 0x000fe200078e00ff */
[----:B------:R-:W-:Y:S01]  /*0710*/  LOP3.LUT R3, R18, 0x7ffffffc, RZ, 0xc0, !PT ;  /* 0x7ffffffc12037812 */ /* 0x000fe200078ec0ff */
[----:B------:R-:W-:Y:S01]  /*0720*/  IMAD.SHL.U32 R7, R12, 0x20, RZ ;  /* 0x000000200c077824 */ /* 0x000fe200078e00ff */
[----:B------:R-:W-:Y:S01]  /*0730*/  R2P PR, R8, 0x6 ;  /* 0x0000000608007804 */ /* 0x000fe20000000000 */
[----:B------:R-:W-:Y:S01]  /*0740*/  IMAD R18, R2, 0x200, R9 ;  /* 0x0000020002127824 */ /* 0x000fe200078e0209 */
[----:B------:R-:W-:Y:S01]  /*0750*/  LOP3.LUT P6, RZ, R10, 0x4, RZ, 0xc0, !PT ;  /* 0x000000040aff7812 */ /* 0x000fe200078cc0ff */
[----:B------:R-:W-:Y:S01]  /*0760*/  IMAD.SHL.U32 R6, R2, 0x8, RZ ;  /* 0x0000000802067824 */ /* 0x000fe200078e00ff */
[----:B------:R-:W-:Y:S01]  /*0770*/  LOP3.LUT P5, RZ, R10, 0x2, RZ, 0xc0, !PT ;  /* 0x000000020aff7812 */ /* 0x000fe200078ac0ff */
[----:B------:R-:W-:Y:S01]  /*0780*/  IMAD.SHL.U32 R2, R8, 0x40, RZ ;  /* 0x0000004008027824 */ /* 0x000fe200078e00ff */
[----:B------:R-:W-:Y:S01]  /*0790*/  UIMAD UR49, UR6, UR49, URZ ;  /* 0x00000031063172a4 */ /* 0x000fe2000f8e023f */
[C---:B------:R-:W-:Y:S01]  /*07a0*/  IMAD.IADD R9, R15.reuse, 0x1, -R3 ;  /* 0x000000010f097824 */ /* 0x040fe200078e0a03 */
[----:B------:R-:W-:Y:S01]  /*07b0*/  LOP3.LUT R3, R6, 0x18, RZ, 0xc0, !PT ;  /* 0x0000001806037812 */ /* 0x000fe200078ec0ff */
[----:B------:R-:W-:Y:S01]  /*07c0*/  IMAD.SHL.U32 R15, R15, 0x2, RZ ;  /* 0x000000020f0f7824 */ /* 0x000fe200078e00ff */
[----:B------:R-:W-:Y:S01]  /*07d0*/  LOP3.LUT R2, R2, 0x1c0, RZ, 0xc0, !PT ;  /* 0x000001c002027812 */ /* 0x000fe200078ec0ff */
[----:B------:R-:W-:Y:S01]  /*07e0*/  IMAD.SHL.U32 R0, R0, 0x2, RZ ;  /* 0x0000000200007824 */ /* 0x000fe200078e00ff */
[----:B------:R-:W-:Y:S01]  /*07f0*/  LOP3.LUT R11, R3, 0x20, R7, 0xf8, !PT ;  /* 0x00000020030b7812 */ /* 0x000fe200078ef807 */
[----:B------:R-:W-:Y:S01]  /*0800*/  IMAD.SHL.U32 R7, R10, 0x40, RZ ;  /* 0x000000400a077824 */ /* 0x000fe200078e00ff */
[----:B------:R-:W-:Y:S01]  /*0810*/  LOP3.LUT R8, R5, 0x6, R15, 0xf8, !PT ;  /* 0x0000000605087812 */ /* 0x000fe200078ef80f */
[----:B------:R-:W-:Y:S01]  /*0820*/  IMAD.MOV.U32 R10, RZ, RZ, -0x10 ;  /* 0xfffffff0ff0a7424 */ /* 0x000fe200078e00ff */
[----:B------:R-:W-:Y:S01]  /*0830*/  SHF.R.U32.HI R6, RZ, 0x3, R2 ;  /* 0x00000003ff067819 */ /* 0x000fe20000011602 */
[----:B------:R-:W-:Y:S01]  /*0840*/  @!UP2 UIMAD UR48, UR7, UR48, URZ ;  /* 0x000000300730a2a4 */ /* 0x000fe2000f8e023f */
[----:B------:R-:W-:Y:S01]  /*0850*/  LOP3.LUT R5, R2, 0x20, R5, 0xf8, !PT ;  /* 0x0000002002057812 */ /* 0x000fe200078ef805 */
[----:B------:R1:W-:Y:S01]  /*0860*/  STL [R1+0x80], R8 ;  /* 0x0000800801007387 */ /* 0x0003e20000100800 */
[----:B------:R-:W-:Y:S01]  /*0870*/  SEL R10, R10, 0x10, !P0 ;  /* 0x000000100a0a7807 */ /* 0x000fe20004000000 */
[----:B------:R-:W-:Y:S01]  /*0880*/  USHF.R.S32.HI UR47, URZ, 0x1f, UR44 ;  /* 0x0000001f3f2f7899 */ /* 0x000fe2000801142c */
[----:B-1----:R-:W-:Y:S01]  /*0890*/  LOP3.LUT R8, R6, R2, R3, 0x1e, !PT ;  /* 0x0000000206087212 */ /* 0x002fe200078e1e03 */
[----:B------:R-:W-:Y:S01]  /*08a0*/  IMAD.SHL.U32 R2, R9, 0x2, RZ ;  /* 0x0000000209027824 */ /* 0x000fe200078e00ff */
[----:B------:R-:W-:-:S03]  /*08b0*/  LOP3.LUT R6, R5, R6, RZ, 0x3c, !PT ;  /* 0x0000000605067212 */ /* 0x000fc600078e3cff */
[--C-:B------:R-:W-:Y:S02]  /*08c0*/  IMAD R5, R17, 0x400, R2.reuse ;  /* 0x0000040011057824 */ /* 0x100fe400078e0202 */
[----:B------:R-:W-:Y:S01]  /*08d0*/  IMAD R3, R13, 0x400, R2 ;  /* 0x000004000d037824 */ /* 0x000fe200078e0202 */
[----:B------:R-:W-:Y:S01]  /*08e0*/  LOP3.LUT R2, R7, 0x1c0, RZ, 0xc0, !PT ;  /* 0x000001c007027812 */ /* 0x000fe200078ec0ff */
[----:B------:R-:W-:Y:S02]  /*08f0*/  IMAD.IADD R16, R5, 0x1, R6 ;  /* 0x0000000105107824 */ /* 0x000fe400078e0206 */
[----:B------:R-:W-:Y:S01]  /*0900*/  IMAD.IADD R15, R3, 0x1, R8 ;  /* 0x00000001030f7824 */ /* 0x000fe200078e0208 */
[----:B------:R-:W-:Y:S01]  /*0910*/  SHF.R.U32.HI R3, RZ, 0x3, R2 ;  /* 0x00000003ff037819 */ /* 0x000fe20000011602 */
[----:B------:R-:W-:Y:S01]  /*0920*/  IMAD.SHL.U32 R5, R12, 0x8, RZ ;  /* 0x000000080c057824 */ /* 0x000fe200078e00ff */
[----:B------:R-:W-:Y:S01]  /*0930*/  IADD3 R12, R20, 0x80, RZ ;  /* 0x00000080140c7810 */ /* 0x000fe20007ffe0ff */
[----:B------:R-:W-:-:S02]  /*0940*/  IMAD.SHL.U32 R8, R14, 0x40, RZ ;  /* 0x000000400e087824 */ /* 0x000fc400078e00ff */
[----:B------:R-:W-:Y:S01]  /*0950*/  IMAD.MOV.U32 R6, RZ, RZ, 0x20 ;  /* 0x00000020ff067424 */ /* 0x000fe200078e00ff */
[----:B------:R-:W-:Y:S02]  /*0960*/  LOP3.LUT R5, R2, 0x8, R5, 0xf8, !PT ;  /* 0x0000000802057812 */ /* 0x000fe400078ef805 */
[----:B------:R-:W-:Y:S02]  /*0970*/  LOP3.LUT R8, R8, 0xfffffe00, RZ, 0xc0, !PT ;  /* 0xfffffe0008087812 */ /* 0x000fe400078ec0ff */
[----:B------:R-:W-:Y:S01]  /*0980*/  LOP3.LUT R2, R3, R11, R2, 0x1e, !PT ;  /* 0x0000000b03027212 */ /* 0x000fe200078e1e02 */
[----:B------:R-:W-:Y:S01]  /*0990*/  IMAD.SHL.U32 R11, R18, 0x2, RZ ;  /* 0x00000002120b7824 */ /* 0x000fe200078e00ff */
[----:B------:R-:W-:Y:S01]  /*09a0*/  LOP3.LUT R3, R5, R3, RZ, 0x3c, !PT ;  /* 0x0000000305037212 */ /* 0x000fe200078e3cff */
[--C-:B------:R-:W-:Y:S02]  /*09b0*/  IMAD R7, R17, 0x400, R8.reuse ;  /* 0x0000040011077824 */ /* 0x100fe400078e0208 */
[----:B------:R-:W-:Y:S01]  /*09c0*/  IMAD R9, R13, 0x400, R8 ;  /* 0x000004000d097824 */ /* 0x000fe200078e0208 */
[----:B------:R-:W-:Y:S01]  /*09d0*/  IADD3 R13, R20, 0x40, RZ ;  /* 0x00000040140d7810 */ /* 0x000fe20007ffe0ff */
[----:B------:R-:W-:Y:S01]  /*09e0*/  IMAD.MOV.U32 R5, RZ, RZ, 0x40 ;  /* 0x00000040ff057424 */ /* 0x000fe200078e00ff */
[----:B------:R-:W-:Y:S01]  /*09f0*/  LOP3.LUT R8, R2, R8, RZ, 0xfc, !PT ;  /* 0x0000000802087212 */ /* 0x000fe200078efcff */
[----:B------:R-:W-:Y:S01]  /*0a00*/  IMAD.IADD R7, R7, 0x1, R3 ;  /* 0x0000000107077824 */ /* 0x000fe200078e0203 */
[C---:B------:R-:W-:Y:S01]  /*0a10*/  SEL R2, R6.reuse, 0xffffffe0, !P3 ;  /* 0xffffffe006027807 */ /* 0x040fe20005800000 */
[----:B------:R-:W-:Y:S01]  /*0a20*/  IMAD.IADD R9, R3, 0x1, R9 ;  /* 0x0000000103097824 */ /* 0x000fe200078e0209 */
[----:B------:R-:W-:Y:S01]  /*0a30*/  SEL R3, R5, 0xffffffc0, !P4 ;  /* 0xffffffc005037807 */ /* 0x000fe20006000000 */
[----:B------:R1:W-:Y:S01]  /*0a40*/  STL [R1+0x68], R13 ;  /* 0x0000680d01007387 */ /* 0x0003e20000100800 */
[----:B------:R-:W-:-:S02]  /*0a50*/  SEL R6, R6, 0xffffffe0, !P5 ;  /* 0xffffffe006067807 */ /* 0x000fc40006800000 */
[----:B------:R-:W-:Y:S01]  /*0a60*/  SEL R5, R5, 0xffffffc0, !P6 ;  /* 0xffffffc005057807 */ /* 0x000fe20007000000 */
[----:B------:R-:W-:Y:S01]  /*0a70*/  STL [R1+0x6c], R12 ;  /* 0x00006c0c01007387 */ /* 0x000fe20000100800 */
[C---:B------:R-:W-:Y:S01]  /*0a80*/  IMAD.IADD R252, R0.reuse, 0x1, R3 ;  /* 0x0000000100fc7824 */ /* 0x040fe200078e0203 */
[----:B------:R-:W-:Y:S02]  /*0a90*/  LEA R9, R9, 0x12000, 0x1 ;  /* 0x0001200009097811 */ /* 0x000fe400078e08ff */
[----:B------:R2:W-:Y:S04]  /*0aa0*/  STL [R1+0x2c], R11 ;  /* 0x00002c0b01007387 */ /* 0x0005e80000100800 */
[----:B------:R3:W-:Y:S01]  /*0ab0*/  STL [R1], R0 ;  /* 0x0000000001007387 */ /* 0x0007e20000100800 */
[----:B-1----:R-:W-:Y:S01]  /*0ac0*/  LEA R13, R15, 0xc000, 0x1 ;  /* 0x0000c0000f0d7811 */ /* 0x002fe200078e08ff */
[--C-:B--2---:R-:W-:Y:S01]  /*0ad0*/  IMAD.IADD R11, R0, 0x1, R2.reuse ;  /* 0x00000001000b7824 */ /* 0x104fe200078e0202 */
[----:B------:R-:W-:Y:S01]  /*0ae0*/  IADD3 R2, R3, R0, R2 ;  /* 0x0000000003027210 */ /* 0x000fe20007ffe002 */
[----:B---3--:R-:W-:-:S03]  /*0af0*/  IMAD.SHL.U32 R0, R16, 0x2, RZ ;  /* 0x0000000210007824 */ /* 0x008fc600078e00ff */
[----:B------:R1:W-:Y:S04]  /*0b00*/  STL [R1+0x4], R11 ;  /* 0x0000040b01007387 */ /* 0x0003e80000100800 */
[----:B------:R2:W-:Y:S01]  /*0b10*/  STL [R1+0x10], R2 ;  /* 0x0000100201007387 */ /* 0x0005e20000100800 */
[C---:B------:R-:W-:Y:S02]  /*0b20*/  IADD3 R12, R0.reuse, 0x20, RZ ;  /* 0x00000020000c7810 */ /* 0x040fe40007ffe0ff */
[C---:B------:R-:W-:Y:S01]  /*0b30*/  @P1 IADD3 R12, R0.reuse, -0x20, RZ ;  /* 0xffffffe0000c1810 */ /* 0x040fe20007ffe0ff */
[----:B------:R3:W-:Y:S04]  /*0b40*/  STL [R1+0x50], R0 ;  /* 0x0000500001007387 */ /* 0x0007e80000100800 */
[----:B------:R-:W-:Y:S01]  /*0b50*/  STL [R1+0x78], R13 ;  /* 0x0000780d01007387 */ /* 0x000fe20000100800 */
[----:B-1----:R-:W-:-:S02]  /*0b60*/  IMAD.IADD R11, R0, 0x1, R10 ;  /* 0x00000001000b7824 */ /* 0x002fc400078e020a */
[----:B--2---:R-:W-:-:S03]  /*0b70*/  IMAD R2, R4, 0x2, R3 ;  /* 0x0000000204027824 */ /* 0x004fc600078e0203 */
[----:B------:R1:W-:Y:S01]  /*0b80*/  STL [R1+0x5c], R11 ;  /* 0x00005c0b01007387 */ /* 0x0003e20000100800 */
[----:B------:R-:W-:Y:S01]  /*0b90*/  IMAD.SHL.U32 R3, R4, 0x2, RZ ;  /* 0x0000000204037824 */ /* 0x000fe200078e00ff */
[C---:B------:R-:W-:Y:S01]  /*0ba0*/  IADD3 R4, R13.reuse, 0x40, RZ ;  /* 0x000000400d047810 */ /* 0x040fe20007ffe0ff */
[----:B---3--:R-:W-:Y:S01]  /*0bb0*/  IMAD.SHL.U32 R0, R8, 0x2, RZ ;  /* 0x0000000208007824 */ /* 0x008fe200078e00ff */
[----:B------:R-:W-:Y:S01]  /*0bc0*/  @P2 IADD3 R4, R13, -0x40, RZ ;  /* 0xffffffc00d042810 */ /* 0x000fe20007ffe0ff */
[----:B------:R-:W-:Y:S02]  /*0bd0*/  IMAD.IADD R8, R6, 0x1, R9 ;  /* 0x0000000106087824 */ /* 0x000fe400078e0209 */
[----:B-1----:R-:W-:-:S04]  /*0be0*/  IMAD.SHL.U32 R11, R7, 0x2, RZ ;  /* 0x00000002070b7824 */ /* 0x002fc800078e00ff */
[----:B------:R-:W-:Y:S01]  /*0bf0*/  IMAD.IADD R7, R11, 0x1, R6 ;  /* 0x000000010b077824 */ /* 0x000fe200078e0206 */
[----:B------:R-:W-:Y:S04]  /*0c00*/  STL [R1+0x8], R11 ;  /* 0x0000080b01007387 */ /* 0x000fe80000100800 */
[----:B------:R-:W-:Y:S04]  /*0c10*/  STL [R1+0x54], R12 ;  /* 0x0000540c01007387 */ /* 0x000fe80000100800 */
[----:B------:R1:W-:Y:S04]  /*0c20*/  STL [R1+0x7c], R4 ;  /* 0x00007c0401007387 */ /* 0x0003e80000100800 */
[----:B------:R-:W-:Y:S01]  /*0c30*/  STL [R1+0x1c], R9 ;  /* 0x00001c0901007387 */ /* 0x000fe20000100800 */
[----:B-1----:R-:W-:-:S02]  /*0c40*/  IMAD.IADD R4, R10, 0x1, R12 ;  /* 0x000000010a047824 */ /* 0x002fc400078e020c */
[----:B------:R-:W-:-:S03]  /*0c50*/  IMAD.IADD R10, R11, 0x1, R5 ;  /* 0x000000010b0a7824 */ /* 0x000fc600078e0205 */
[----:B------:R1:W-:Y:S04]  /*0c60*/  STL [R1+0x58], R4 ;  /* 0x0000580401007387 */ /* 0x0003e80000100800 */
[----:B------:R-:W-:Y:S04]  /*0c70*/  STL [R1+0xc], R7 ;  /* 0x00000c0701007387 */ /* 0x000fe80000100800 */
[----:B------:R-:W-:Y:S04]  /*0c80*/  STL [R1+0x18], R10 ;  /* 0x0000180a01007387 */ /* 0x000fe80000100800 */
[----:B------:R-:W-:Y:S01]  /*0c90*/  STL [R1+0x28], R8 ;  /* 0x0000280801007387 */ /* 0x000fe20000100800 */
[----:B-1----:R-:W-:-:S02]  /*0ca0*/  IMAD.IADD R4, R5, 0x1, R9 ;  /* 0x0000000105047824 */ /* 0x002fc400078e0209 */
[----:B------:R-:W-:-:S03]  /*0cb0*/  IMAD.IADD R5, R7, 0x1, R5 ;  /* 0x0000000107057824 */ /* 0x000fc600078e0205 */
[----:B------:R1:W-:Y:S04]  /*0cc0*/  STL [R1+0x20], R4 ;  /* 0x0000200401007387 */ /* 0x0003e80000100800 */
[----:B------:R2:W-:Y:S01]  /*0cd0*/  STL [R1+0x14], R5 ;  /* 0x0000140501007387 */ /* 0x0005e20000100800 */
[----:B-1----:R-:W-:-:S05]  /*0ce0*/  IMAD.IADD R4, R6, 0x1, R4 ;  /* 0x0000000106047824 */ /* 0x002fca00078e0204 */
[----:B----4-:R2:W-:Y:S02]  /*0cf0*/  STL [R1+0x24], R4 ;  /* 0x0000240401007387 */ /* 0x0105e40000100800 */
.L_x_44:
[----:B------:R-:W-:Y:S02]  /*0d00*/  ULDC.64 UR6, c[0x0][0x240] ;  /* 0x0000900000067ab9 */ /* 0x000fe40000000a00 */
[----:B------:R-:W-:Y:S02]  /*0d10*/  UISETP.NE.U32.AND UP6, UPT, URZ, UR6, UPT ;  /* 0x000000063f00728c */ /* 0x000fe4000bfc5070 */
[----:B------:R-:W-:Y:S02]  /*0d20*/  USHF.L.U32 UR13, UR32, 0x2, URZ ;  /* 0x00000002200d7899 */ /* 0x000fe4000800063f */
[----:B------:R-:W-:Y:S02]  /*0d30*/  USHF.R.S32.HI UR38, URZ, 0x1f, UR32 ;  /* 0x0000001f3f267899 */ /* 0x000fe40008011420 */
[----:B------:R-:W-:Y:S02]  /*0d40*/  UISETP.NE.AND.EX UP6, UPT, URZ, UR7, UPT, UP6 ;  /* 0x000000073f00728c */ /* 0x000fe4000bfc5360 */
[----:B------:R-:W-:-:S02]  /*0d50*/  ULDC.64 UR10, c[0x0][0x250] ;  /* 0x00009400000a7ab9 */ /* 0x000fc40000000a00 */
[----:B------:R-:W-:Y:S02]  /*0d60*/  UISETP.NE.U32.AND UP4, UPT, URZ, UR10, UPT ;  /* 0x0000000a3f00728c */ /* 0x000fe4000bf85070 */
[----:B------:R-:W-:Y:S01]  /*0d70*/  USHF.L.U64.HI UR12, UR32, 0x2, UR38 ;  /* 0x00000002200c7899 */ /* 0x000fe20008010226 */
[----:B------:R-:W-:Y:S01]  /*0d80*/  PLOP3.LUT P2, PT, PT, PT, UP6, 0x80, 0x0 ;  /* 0x000000000000781c */ /* 0x000fe20003f4f068 */
[----:B------:R-:W-:Y:S02]  /*0d90*/  UIADD3 UR6, UP0, UR13, UR6, URZ ;  /* 0x000000060d067290 */ /* 0x000fe4000ff1e03f */
[----:B------:R-:W-:Y:S02]  /*0da0*/  UISETP.NE.AND.EX UP4, UPT, URZ, UR11, UPT, UP4 ;  /* 0x0000000b3f00728c */ /* 0x000fe4000bf85340 */
[----:B------:R-:W-:Y:S02]  /*0db0*/  UIADD3.X UR7, UR12, UR7, URZ, UP0, !UPT ;  /* 0x000000070c077290 */ /* 0x000fe400087fe43f */
[----:B-123--:R-:W-:Y:S01]  /*0dc0*/  IMAD.U32 R4, RZ, RZ, UR6 ;  /* 0x00000006ff047e24 */ /* 0x00efe2000f8e00ff */
[----:B------:R-:W-:Y:S01]  /*0dd0*/  ULDC.U8 UR14, c[0x0][0x312] ;  /* 0x0000c480000e7ab9 */ /* 0x000fe20000000000 */
[----:B------:R-:W-:Y:S01]  /*0de0*/  PLOP3.LUT P0, PT, PT, PT, UP4, 0x80, 0x0 ;  /* 0x000000000000781c */ /* 0x000fe20003f0f048 */
[----:B------:R-:W-:Y:S01]  /*0df0*/  ULDC.64 UR8, c[0x0][0x248] ;  /* 0x0000920000087ab9 */ /* 0x000fe20000000a00 */
[----:B------:R-:W-:Y:S01]  /*0e00*/  IMAD.U32 R5, RZ, RZ, UR7 ;  /* 0x00000007ff057e24 */ /* 0x000fe2000f8e00ff */
[----:B------:R-:W-:-:S02]  /*0e10*/  UISETP.NE.AND UP5, UPT, UR14, URZ, UPT ;  /* 0x0000003f0e00728c */ /* 0x000fc4000bfa5270 */
[----:B------:R-:W-:Y:S02]  /*0e20*/  @UP4 UIADD3 UR6, UP0, UR13, UR10, URZ ;  /* 0x0000000a0d064290 */ /* 0x000fe4000ff1e03f */
[----:B------:R1:W2:Y:S01]  /*0e30*/  @P2 LDG.E R9, [R4.64] ;  /* 0x0000000404092981 */ /* 0x0002a2000c1e1900 */
[----:B------:R-:W-:Y:S02]  /*0e40*/  UISETP.EQ.U32.AND UP1, UPT, URZ, UR8, UPT ;  /* 0x000000083f00728c */ /* 0x000fe4000bf22070 */
[----:B------:R-:W-:Y:S01]  /*0e50*/  @UP4 UIADD3.X UR7, UR12, UR11, URZ, UP0, !UPT ;  /* 0x0000000b0c074290 */ /* 0x000fe200087fe43f */
[----:B------:R1:W3:Y:S01]  /*0e60*/  @P2 LDG.E R8, [R4.64+0x4] ;  /* 0x0000040404082981 */ /* 0x0002e2000c1e1900 */
[----:B------:R-:W-:Y:S01]  /*0e70*/  MOV R6, UR6 ;  /* 0x0000000600067c02 */ /* 0x000fe20008000f00 */
[----:B------:R-:W-:-:S03]  /*0e80*/  UISETP.EQ.OR.EX UP1, UPT, URZ, UR9, !UP5, UP1 ;  /* 0x000000093f00728c */ /* 0x000fc6000ef22710 */
[----:B------:R-:W-:Y:S01]  /*0e90*/  IMAD.U32 R7, RZ, RZ, UR7 ;  /* 0x00000007ff077e24 */ /* 0x000fe2000f8e00ff */
[----:B------:R-:W-:-:S04]  /*0ea0*/  UIADD3 UR8, UP0, UR13, UR8, URZ ;  /* 0x000000080d087290 */ /* 0x000fc8000ff1e03f */
[----:B----45:R4:W5:Y:S01]  /*0eb0*/  @P0 LDG.E R6, [R6.64] ;  /* 0x0000000406060981 */ /* 0x030962000c1e1900 */
[----:B------:R-:W-:Y:S01]  /*0ec0*/  PLOP3.LUT P1, PT, PT, PT, UP1, 0x80, 0x0 ;  /* 0x000000000000781c */ /* 0x000fe20003f2f018 */
[----:B------:R-:W-:Y:S01]  /*0ed0*/  UIADD3.X UR9, UR12, UR9, URZ, UP0, !UPT ;  /* 0x000000090c097290 */ /* 0x000fe200087fe43f */
[----:B-1----:R-:W-:-:S05]  /*0ee0*/  IMAD.U32 R4, RZ, RZ, UR8 ;  /* 0x00000008ff047e24 */ /* 0x002fca000f8e00ff */
[----:B------:R-:W-:-:S06]  /*0ef0*/  MOV R5, UR9 ;  /* 0x0000000900057c02 */ /* 0x000fcc0008000f00 */
[----:B----4-:R-:W4:Y:S01]  /*0f00*/  @!P1 LDG.E R7, [R4.64] ;  /* 0x0000000404079981 */ /* 0x010f22000c1e1900 */
[----:B------:R-:W-:Y:S02]  /*0f10*/  UMOV UR18, 0xffffffff ;  /* 0xffffffff00127882 */ /* 0x000fe40000000000 */
[----:B------:R-:W-:Y:S02]  /*0f20*/  UMOV UR15, URZ ;  /* 0x0000003f000f7c82 */ /* 0x000fe40008000000 */
[----:B------:R-:W-:Y:S02]  /*0f30*/  UMOV UR24, 0xffffffff ;  /* 0xffffffff00187882 */ /* 0x000fe40000000000 */
[----:B------:R-:W-:Y:S01]  /*0f40*/  ULDC UR8, c[0x0][0x218] ;  /* 0x0000860000087ab9 */ /* 0x000fe20000000800 */
[----:B--2---:R-:W1:Y:S08]  /*0f50*/  @P2 R2UR UR18, R9 ;  /* 0x00000000091223c2 */ /* 0x004e7000000e0000 */
[----:B---3--:R-:W1:Y:S08]  /*0f60*/  @P2 R2UR UR6, R8 ;  /* 0x00000000080623c2 */ /* 0x008e7000000e0000 */
[----:B-----5:R2:W3:Y:S01]  /*0f70*/  @P0 R2UR UR15, R6 ;  /* 0x00000000060f03c2 */ /* 0x0204e200000e0000 */
[----:B------:R-:W-:-:S04]  /*0f80*/  ISETP.NE.U32.AND P0, PT, RZ, c[0x0][0x248], PT ;  /* 0x00009200ff007a0c */ /* 0x000fc80003f05070 */
[----:B------:R-:W-:Y:S01]  /*0f90*/  ISETP.NE.AND.EX P0, PT, RZ, c[0x0][0x24c], PT, P0 ;  /* 0x00009300ff007a0c */ /* 0x000fe20003f05300 */
[----:B-1----:R-:W-:Y:S02]  /*0fa0*/  @UP6 UIADD3 UR26, UR6, -UR18, URZ ;  /* 0x80000012061a6290 */ /* 0x002fe4000fffe03f */
[----:B----4-:R2:W1:Y:S05]  /*0fb0*/  @!P1 R2UR UR24, R7 ;  /* 0x00000000071893c2 */ /* 0x01046a00000e0000 */
[----:B------:R-:W-:-:S05]  /*0fc0*/  @!UP6 ULDC UR26, c[0x0][0x214] ;  /* 0x00008500001aeab9 */ /* 0x000fca0000000800 */
[----:B------:R-:W-:Y:S05]  /*0fd0*/  @!P0 BRA `(.L_x_0) ;  /* 0x0000007000008947 */ /* 0x000fea0003800000 */
[----:B---3--:R-:W-:-:S13]  /*0fe0*/  PLOP3.LUT P0, PT, PT, PT, UP5, 0x80, 0x0 ;  /* 0x000000000000781c */ /* 0x008fda0003f0f058 */
[----:B--2---:R-:W2:Y:S04]  /*0ff0*/  @P0 LDG.E R6, [R4.64+0x4] ;  /* 0x0000040404060981 */ /* 0x004ea8000c1e1900 */
[----:B------:R-:W3:Y:S01]  /*1000*/  @!P0 LDG.E R4, [R4.64] ;  /* 0x0000000404048981 */ /* 0x000ee2000c1e1900 */
[----:B--2---:R-:W2:Y:S02]  /*1010*/  @P0 R2UR UR6, R6 ;  /* 0x00000000060603c2 */ /* 0x004ea400000e0000 */
[----:B-12---:R-:W-:-:S11]  /*1020*/  @UP5 UIADD3 UR8, UR6, -UR24, URZ ;  /* 0x8000001806085290 */ /* 0x006fd6000fffe03f */
[----:B---3--:R1:W2:Y:S01]  /*1030*/  @!P0 R2UR UR8, R4 ;  /* 0x00000000040883c2 */ /* 0x0082a200000e0000 */
[----:B------:R-:W-:-:S07]  /*1040*/  DEPBAR.LE SB1, 0x0, {2} ;  /* 0x000090040000791a */ /* 0x000fce0000000000 */
.L_x_0:
[----:B---3--:R-:W-:Y:S02]  /*1050*/  ULDC.64 UR6, c[0x0][0x258] ;  /* 0x0000960000067ab9 */ /* 0x008fe40000000a00 */
[----:B------:R-:W-:-:S04]  /*1060*/  UISETP.NE.U32.AND UP1, UPT, URZ, UR6, UPT ;  /* 0x000000063f00728c */ /* 0x000fc8000bf25070 */
[----:B------:R-:W-:-:S06]  /*1070*/  UISETP.NE.AND.EX UP1, UPT, URZ, UR7, UPT, UP1 ;  /* 0x000000073f00728c */ /* 0x000fcc000bf25310 */
[----:B------:R-:W-:-:S05]  /*1080*/  PLOP3.LUT P0, PT, PT, PT, UP1, 0x80, 0x0 ;  /* 0x000000000000781c */ /* 0x000fca0003f0f018 */
[----:B------:R-:W-:-:S04]  /*1090*/  @UP1 UIADD3 UR6, UP0, UR13, UR6, URZ ;  /* 0x000000060d061290 */ /* 0x000fc8000ff1e03f */
[----:B------:R-:W-:Y:S02]  /*10a0*/  @UP1 UIADD3.X UR7, UR12, UR7, URZ, UP0, !UPT ;  /* 0x000000070c071290 */ /* 0x000fe400087fe43f */
[----:B------:R-:W-:-:S04]  /*10b0*/  IMAD.U32 R4, RZ, RZ, UR6 ;  /* 0x00000006ff047e24 */ /* 0x000fc8000f8e00ff */
[----:B------:R-:W-:Y:S01]  /*10c0*/  IMAD.U32 R5, RZ, RZ, UR7 ;  /* 0x00000007ff057e24 */ /* 0x000fe2000f8e00ff */
[----:B------:R-:W-:-:S04]  /*10d0*/  ULDC.64 UR6, c[0x0][0x268] ;  /* 0x00009a0000067ab9 */ /* 0x000fc80000000a00 */
[----:B------:R-:W3:Y:S01]  /*10e0*/  @P0 LDG.E R4, [R4.64] ;  /* 0x0000000404040981 */ /* 0x000ee2000c1e1900 */
[----:B------:R-:W-:Y:S02]  /*10f0*/  @!UP1 UISETP.NE.U32.AND UP0, UPT, URZ, UR6, UPT ;  /* 0x000000063f00928c */ /* 0x000fe4000bf05070 */
[----:B------:R-:W-:Y:S02]  /*1100*/  ULDC UR10, c[0x0][0x21c] ;  /* 0x00008700000a7ab9 */ /* 0x000fe40000000800 */
[----:B------:R-:W-:Y:S02]  /*1110*/  @!UP1 UISETP.NE.AND.EX UP0, UPT, URZ, UR7, UPT, UP0 ;  /* 0x000000073f00928c */ /* 0x000fe4000bf05300 */
[----:B------:R-:W-:Y:S02]  /*1120*/  USHF.L.U32 UR25, UR19, 0x6, URZ ;  /* 0x0000000613197899 */ /* 0x000fe4000800063f */
[----:B------:R-:W-:Y:S01]  /*1130*/  @!UP1 USEL UR7, URZ, UR10, !UP0 ;  /* 0x0000000a3f079287 */ /* 0x000fe2000c000000 */
[----:B---3--:R-:W3:Y:S02]  /*1140*/  @P0 R2UR UR9, R4 ;  /* 0x00000000040903c2 */ /* 0x008ee400000e0000 */
[----:B---3--:R-:W-:-:S02]  /*1150*/  @UP1 UIADD3 UR6, UR9, -UR15, URZ ;  /* 0x8000000f09061290 */ /* 0x008fc4000fffe03f */
[----:B------:R-:W-:-:S04]  /*1160*/  @!UP1 UIADD3 UR6, UR7, UR8, -UR15 ;  /* 0x0000000807069290 */ /* 0x000fc8000fffe80f */
[----:B------:R-:W-:-:S06]  /*1170*/  UISETP.GT.AND UP0, UPT, UR6, UR25, UPT ;  /* 0x000000190600728c */ /* 0x000fcc000bf04270 */
[----:B------:R-:W-:-:S13]  /*1180*/  PLOP3.LUT P0, PT, PT, PT, UP0, 0x80, 0x0 ;  /* 0x000000000000781c */ /* 0x000fda0003f0f008 */
[----:B------:R-:W-:Y:S05]  /*1190*/  @!P0 BRA `(.L_x_1) ;  /* 0x00007d2000008947 */ /* 0x000fea0003800000 */
[----:B-1----:R-:W-:Y:S02]  /*11a0*/  UISETP.NE.AND UP0, UPT, UR24, -0x1, UPT ;  /* 0xffffffff1800788c */ /* 0x002fe4000bf05270 */
[----:B------:R-:W-:Y:S02]  /*11b0*/  UIADD3 UR7, UR26, 0x3f, URZ ;  /* 0x0000003f1a077890 */ /* 0x000fe4000fffe03f */
[----:B------:R-:W-:Y:S02]  /*11c0*/  ULDC.64 UR8, c[0x0][0x190] ;  /* 0x0000640000087ab9 */ /* 0x000fe40000000a00 */
[----:B------:R-:W-:Y:S01]  /*11d0*/  UIMAD.WIDE.U32 UR10, UR18, UR8, URZ ;  /* 0x00000008120a72a5 */ /* 0x000fe2000f8e003f */
[----:B------:R-:W-:Y:S01]  /*11e0*/  PLOP3.LUT P0, PT, PT, PT, UP0, 0x80, 0x0 ;  /* 0x000000000000781c */ /* 0x000fe20003f0f008 */
[----:B------:R-:W-:Y:S02]  /*11f0*/  USHF.R.S32.HI UR8, URZ, 0x1f, UR7 ;  /* 0x0000001f3f087899 */ /* 0x000fe40008011407 */
[----:B------:R-:W-:-:S02]  /*1200*/  ULDC.64 UR16, c[0x0][0x178] ;  /* 0x00005e0000107ab9 */ /* 0x000fc40000000a00 */
[----:B------:R-:W-:Y:S02]  /*1210*/  UIMAD UR22, UR38, UR16, URZ ;  /* 0x00000010261672a4 */ /* 0x000fe4000f8e023f */
[----:B------:R-:W-:Y:S02]  /*1220*/  UISETP.NE.AND UP1, UPT, UR18, -0x1, UPT ;  /* 0xffffffff1200788c */ /* 0x000fe4000bf25270 */
[----:B------:R-:W-:Y:S02]  /*1230*/  ULEA.HI UR33, UR8, UR7, URZ, 0x6 ;  /* 0x0000000708217291 */ /* 0x000fe4000f8f303f */
[----:B------:R-:W-:Y:S02]  /*1240*/  @UP0 UIADD3 UR14, UR15, UR24, URZ ;  /* 0x000000180f0e0290 */ /* 0x000fe4000fffe03f */
[----:B------:R-:W-:Y:S02]  /*1250*/  ULDC.64 UR20, c[0x0][0x198] ;  /* 0x0000660000147ab9 */ /* 0x000fe40000000a00 */
[----:B------:R-:W-:-:S02]  /*1260*/  UIMAD.WIDE.U32 UR12, UR32, UR16, URZ ;  /* 0x00000010200c72a5 */ /* 0x000fc4000f8e003f */
[----:B------:R-:W-:Y:S02]  /*1270*/  UIMAD UR17, UR32, UR17, UR22 ;  /* 0x00000011201172a4 */ /* 0x000fe4000f8e0216 */
[----:B------:R-:W-:Y:S02]  /*1280*/  UIMAD UR23, UR18, UR9, URZ ;  /* 0x00000009121772a4 */ /* 0x000fe4000f8e023f */
[----:B------:R-:W-:Y:S02]  /*1290*/  ULOP3.LUT UR7, UR33, 0xffffffc0, URZ, 0xc0, !UPT ;  /* 0xffffffc021077892 */ /* 0x000fe4000f8ec03f */
[----:B------:R-:W-:Y:S02]  /*12a0*/  @UP0 UIMAD.WIDE.U32 UR8, UR14, UR20, URZ ;  /* 0x000000140e0802a5 */ /* 0x000fe4000f8e003f */
[----:B------:R-:W-:Y:S02]  /*12b0*/  UIADD3 UR34, UR13, UR17, URZ ;  /* 0x000000110d227290 */ /* 0x000fe4000fffe03f */
[----:B------:R-:W-:-:S02]  /*12c0*/  UIADD3 UR17, UR7, -0x40, URZ ;  /* 0xffffffc007117890 */ /* 0x000fc4000fffe03f */
[----:B------:R-:W-:Y:S02]  /*12d0*/  @UP1 UIADD3 UR34, UR11, UR23, URZ ;  /* 0x000000170b221290 */ /* 0x000fe4000fffe03f */
[----:B------:R-:W-:Y:S02]  /*12e0*/  @UP0 UIMAD UR28, UR14, UR21, UR9 ;  /* 0x000000150e1c02a4 */ /* 0x000fe4000f8e0209 */
[----:B------:R-:W-:Y:S02]  /*12f0*/  USEL UR39, UR12, UR10, !UP1 ;  /* 0x0000000a0c277287 */ /* 0x000fe4000c800000 */
[----:B------:R-:W-:Y:S02]  /*1300*/  USHF.R.S32.HI UR29, URZ, 0x1f, UR17 ;  /* 0x0000001f3f1d7899 */ /* 0x000fe40008011411 */
[----:B------:R-:W-:Y:S01]  /*1310*/  @UP0 UMOV UR23, UR8 ;  /* 0x0000000800170c82 */ /* 0x000fe20008000000 */
[----:B------:R-:W-:Y:S05]  /*1320*/  @P0 BRA `(.L_x_2) ;  /* 0x000000c000000947 */ /* 0x000fea0003800000 */
[----:B------:R-:W-:Y:S02]  /*1330*/  USHF.R.S32.HI UR7, URZ, 0x1f, UR15 ;  /* 0x0000001f3f077899 */ /* 0x000fe4000801140f */
[----:B------:R-:W-:-:S02]  /*1340*/  ULDC.64 UR10, c[0x0][0x198] ;  /* 0x00006600000a7ab9 */ /* 0x000fc40000000a00 */
[----:B------:R-:W-:Y:S02]  /*1350*/  UIMAD UR7, UR7, UR10, URZ ;  /* 0x0000000a070772a4 */ /* 0x000fe4000f8e023f */
[----:B------:R-:W-:Y:S02]  /*1360*/  UIMAD.WIDE.U32 UR8, UR15, UR10, URZ ;  /* 0x0000000a0f0872a5 */ /* 0x000fe4000f8e003f */
[----:B------:R-:W-:Y:S02]  /*1370*/  UIMAD UR11, UR15, UR11, UR7 ;  /* 0x0000000b0f0b72a4 */ /* 0x000fe4000f8e0207 */
[----:B------:R-:W-:Y:S02]  /*1380*/  ULDC.64 UR12, c[0x0][0x180] ;  /* 0x00006000000c7ab9 */ /* 0x000fe40000000a00 */
[----:B------:R-:W-:Y:S02]  /*1390*/  UIADD3 UR9, UR9, UR11, URZ ;  /* 0x0000000b09097290 */ /* 0x000fe4000fffe03f */
[----:B------:R-:W-:-:S02]  /*13a0*/  UIMAD UR7, UR38, UR12, URZ ;  /* 0x0000000c260772a4 */ /* 0x000fc4000f8e023f */
[----:B------:R-:W-:Y:S02]  /*13b0*/  UIMAD.WIDE.U32 UR8, UR32, UR12, UR8 ;  /* 0x0000000c200872a5 */ /* 0x000fe4000f8e0008 */
[----:B------:R-:W-:-:S04]  /*13c0*/  UIMAD UR7, UR32, UR13, UR7 ;  /* 0x0000000d200772a4 */ /* 0x000fc8000f8e0207 */
[----:B------:R-:W-:Y:S02]  /*13d0*/  UIADD3 UR28, UR9, UR7, URZ ;  /* 0x00000007091c7290 */ /* 0x000fe4000fffe03f */
[----:B------:R-:W-:Y:S02]  /*13e0*/  UMOV UR23, UR8 ;  /* 0x0000000800177c82 */ /* 0x000fe40008000000 */
.L_x_2:
[----:B------:R-:W-:Y:S02]  /*13f0*/  @UP0 UIADD3 UR7, UR15, UR24, URZ ;  /* 0x000000180f070290 */ /* 0x000fe4000fffe03f */
[----:B------:R-:W-:Y:S02]  /*1400*/  ULDC.64 UR10, c[0x0][0x1a0] ;  /* 0x00006800000a7ab9 */ /* 0x000fe40000000a00 */
[----:B------:R-:W-:-:S04]  /*1410*/  @UP0 UIMAD.WIDE.U32 UR8, UR7, UR10, URZ ;  /* 0x0000000a070802a5 */ /* 0x000fc8000f8e003f */
[----:B------:R-:W-:-:S03]  /*1420*/  @UP0 UIMAD UR31, UR7, UR11, UR9 ;  /* 0x0000000b071f02a4 */ /* 0x000fc6000f8e0209 */
[----:B------:R-:W-:Y:S01]  /*1430*/  @UP0 UMOV UR30, UR8 ;  /* 0x00000008001e0c82 */ /* 0x000fe20008000000 */
[----:B------:R-:W-:Y:S05]  /*1440*/  @P0 BRA `(.L_x_3) ;  /* 0x000000c000000947 */ /* 0x000fea0003800000 */
[----:B------:R-:W-:Y:S02]  /*1450*/  USHF.R.S32.HI UR7, URZ, 0x1f, UR15 ;  /* 0x0000001f3f077899 */ /* 0x000fe4000801140f */
[----:B------:R-:W-:Y:S02]  /*1460*/  ULDC.64 UR10, c[0x0][0x1a0] ;  /* 0x00006800000a7ab9 */ /* 0x000fe40000000a00 */
[----:B------:R-:W-:Y:S02]  /*1470*/  UIMAD UR7, UR7, UR10, URZ ;  /* 0x0000000a070772a4 */ /* 0x000fe4000f8e023f */
[----:B------:R-:W-:Y:S02]  /*1480*/  UIMAD.WIDE.U32 UR8, UR15, UR10, URZ ;  /* 0x0000000a0f0872a5 */ /* 0x000fe4000f8e003f */
[----:B------:R-:W-:-:S04]  /*1490*/  UIMAD UR11, UR15, UR11, UR7 ;  /* 0x0000000b0f0b72a4 */ /* 0x000fc8000f8e0207 */
[----:B------:R-:W-:-:S03]  /*14a0*/  UIADD3 UR9, UR9, UR11, URZ ;  /* 0x0000000b09097290 */ /* 0x000fc6000fffe03f */
[----:B------:R-:W-:Y:S02]  /*14b0*/  ULDC.64 UR10, c[0x0][0x188] ;  /* 0x00006200000a7ab9 */ /* 0x000fe40000000a00 */
[----:B------:R-:W-:Y:S02]  /*14c0*/  UIMAD UR7, UR38, UR10, URZ ;  /* 0x0000000a260772a4 */ /* 0x000fe4000f8e023f */
[----:B------:R-:W-:Y:S02]  /*14d0*/  UIMAD.WIDE.U32 UR8, UR32, UR10, UR8 ;  /* 0x0000000a200872a5 */ /* 0x000fe4000f8e0008 */
[----:B------:R-:W-:-:S04]  /*14e0*/  UIMAD UR7, UR32, UR11, UR7 ;  /* 0x0000000b200772a4 */ /* 0x000fc8000f8e0207 */
[----:B------:R-:W-:Y:S02]  /*14f0*/  UIADD3 UR31, UR9, UR7, URZ ;  /* 0x00000007091f7290 */ /* 0x000fe4000fffe03f */
[----:B------:R-:W-:Y:S02]  /*1500*/  UMOV UR30, UR8 ;  /* 0x00000008001e7c82 */ /* 0x000fe40008000000 */
.L_x_3:
[----:B------:R-:W-:Y:S01]  /*1510*/  IABS R8, c[0x0][0x1c8] ;  /* 0x0000720000087a13 */ /* 0x000fe20000000000 */
[----:B------:R-:W-:Y:S01]  /*1520*/  ULDC.64 UR10, c[0x0][0x370] ;  /* 0x0000dc00000a7ab9 */ /* 0x000fe20000000a00 */
[----:B--2---:R-:W-:Y:S01]  /*1530*/  IABS R7, UR35 ;  /* 0x0000002300077c13 */ /* 0x004fe20008000000 */
[----:B------:R-:W-:Y:S01]  /*1540*/  @UP1 UIMAD.WIDE.U32 UR8, UR18, UR10, URZ ;  /* 0x0000000a120812a5 */ /* 0x000fe2000f8e003f */
[----:B------:R-:W1:Y:S01]  /*1550*/  I2F.RP R4, R8 ;  /* 0x0000000800047306 */ /* 0x000e620000209400 */
[----:B------:R-:W-:Y:S01]  /*1560*/  ULDC UR12, c[0x0][0x224] ;  /* 0x00008900000c7ab9 */ /* 0x000fe20000000800 */
[----:B------:R-:W-:Y:S01]  /*1570*/  ISETP.NE.AND P1, PT, RZ, c[0x0][0x1c8], PT ;  /* 0x00007200ff007a0c */ /* 0x000fe20003f25270 */
[----:B------:R-:W-:Y:S02]  /*1580*/  @UP1 UIMAD UR27, UR18, UR11, UR9 ;  /* 0x0000000b121b12a4 */ /* 0x000fe4000f8e0209 */
[----:B------:R-:W-:-:S02]  /*1590*/  USHF.R.S32.HI UR16, URZ, 0x1f, UR25 ;  /* 0x0000001f3f107899 */ /* 0x000fc40008011419 */
[----:B------:R-:W-:Y:S02]  /*15a0*/  @UP1 UMOV UR22, UR8 ;  /* 0x0000000800161c82 */ /* 0x000fe40008000000 */
[----:B------:R-:W-:Y:S02]  /*15b0*/  ULDC.64 UR8, c[0x0][0x368] ;  /* 0x0000da0000087ab9 */ /* 0x000fe40000000a00 */
[----:B------:R-:W-:Y:S02]  /*15c0*/  @!UP1 UIMAD UR7, UR38, UR8, URZ ;  /* 0x00000008260792a4 */ /* 0x000fe4000f8e023f */
[----:B------:R-:W-:Y:S02]  /*15d0*/  ULDC.64 UR10, c[0x0][0x3d8] ;  /* 0x0000f600000a7ab9 */ /* 0x000fe40000000a00 */
[----:B------:R-:W-:Y:S01]  /*15e0*/  @!UP1 UIMAD UR7, UR32, UR9, UR7 ;  /* 0x00000009200792a4 */ /* 0x000fe2000f8e0207 */
[----:B-1----:R-:W1:Y:S01]  /*15f0*/  MUFU.RCP R4, R4 ;  /* 0x0000000400047308 */ /* 0x002e620000001000 */
[----:B------:R-:W-:-:S04]  /*1600*/  @!UP1 UIMAD.WIDE.U32 UR8, UR32, UR8, URZ ;  /* 0x00000008200892a5 */ /* 0x000fc8000f8e003f */
[----:B------:R-:W-:Y:S02]  /*1610*/  @!UP1 UIADD3 UR27, UR9, UR7, URZ ;  /* 0x00000007091b9290 */ /* 0x000fe4000fffe03f */
[----:B------:R-:W-:Y:S02]  /*1620*/  UIMAD UR7, UR38, UR12, UR51 ;  /* 0x0000000c260772a4 */ /* 0x000fe4000f8e0233 */
[----:B------:R-:W-:Y:S02]  /*1630*/  @!UP1 UMOV UR22, UR8 ;  /* 0x0000000800169c82 */ /* 0x000fe40008000000 */
[----:B------:R-:W-:Y:S02]  /*1640*/  UIADD3 UR7, UR43, UR7, URZ ;  /* 0x000000072b077290 */ /* 0x000fe4000fffe03f */
[----:B------:R-:W-:Y:S02]  /*1650*/  UIMAD.WIDE.U32 UR8, UR36, UR18, URZ ;  /* 0x00000012240872a5 */ /* 0x000fe4000f8e003f */
[----:B------:R-:W-:Y:S01]  /*1660*/  UIMAD UR7, UR36, UR7, UR50 ;  /* 0x00000007240772a4 */ /* 0x000fe2000f8e0232 */
[----:B-1----:R-:W-:Y:S01]  /*1670*/  IADD3 R4, R4, 0xffffffe, RZ ;  /* 0x0ffffffe04047810 */ /* 0x002fe20007ffe0ff */
[----:B------:R-:W-:-:S02]  /*1680*/  USEL UR21, UR40, UR8, !UP1 ;  /* 0x0000000828157287 */ /* 0x000fc4000c800000 */
[----:B------:R-:W-:Y:S01]  /*1690*/  UIADD3 UR13, UR41, UR7, URZ ;  /* 0x00000007290d7290 */ /* 0x000fe2000fffe03f */
[----:B------:R-:W1:Y:S01]  /*16a0*/  F2I.FTZ.U32.TRUNC.NTZ R5, R4 ;  /* 0x0000000400057305 */ /* 0x000e62000021f000 */
[----:B------:R-:W-:Y:S02]  /*16b0*/  UIMAD UR7, UR37, UR18, URZ ;  /* 0x00000012250772a4 */ /* 0x000fe4000f8e023f */
[----:B------:R-:W-:Y:S02]  /*16c0*/  USHF.L.U32 UR12, UR32, 0x7, URZ ;  /* 0x00000007200c7899 */ /* 0x000fe4000800063f */
[----:B------:R-:W-:Y:S02]  /*16d0*/  @UP1 UIADD3 UR13, UR9, UR7, URZ ;  /* 0x00000007090d1290 */ /* 0x000fe4000fffe03f */
[----:B------:R-:W-:Y:S02]  /*16e0*/  UIMAD.WIDE.U32 UR8, UR61, UR10, URZ ;  /* 0x0000000a3d0872a5 */ /* 0x000fe4000f8e003f */
[----:B------:R-:W-:-:S02]  /*16f0*/  USHF.L.U64.HI UR7, UR32, 0x7, UR38 ;  /* 0x0000000720077899 */ /* 0x000fc40008010226 */
[----:B------:R-:W-:Y:S02]  /*1700*/  USEL UR20, UR8, URZ, UP3 ;  /* 0x0000003f08147287 */ /* 0x000fe40009800000 */
[----:B------:R-:W-:Y:S02]  /*1710*/  USEL UR8, UR12, URZ, UP6 ;  /* 0x0000003f0c087287 */ /* 0x000fe4000b000000 */
[----:B------:R-:W-:Y:S01]  /*1720*/  USEL UR7, UR7, URZ, UP6 ;  /* 0x0000003f07077287 */ /* 0x000fe2000b000000 */
[----:B-1----:R-:W-:Y:S01]  /*1730*/  IMAD.MOV R4, RZ, RZ, -R5 ;  /* 0x000000ffff047224 */ /* 0x002fe200078e0a05 */
[----:B------:R-:W-:Y:S02]  /*1740*/  UIADD3 UR8, UP0, UR17, UR8, URZ ;  /* 0x0000000811087290 */ /* 0x000fe4000ff1e03f */
[----:B------:R-:W-:Y:S01]  /*1750*/  UIMAD UR11, UR61, UR11, UR9 ;  /* 0x0000000b3d0b72a4 */ /* 0x000fe2000f8e0209 */
[----:B------:R-:W-:Y:S01]  /*1760*/  IMAD R6, R4, R8, RZ ;  /* 0x0000000804067224 */ /* 0x000fe200078e02ff */
[----:B------:R-:W-:Y:S01]  /*1770*/  UIADD3.X UR9, UR29, UR7, URZ, UP0, !UPT ;  /* 0x000000071d097290 */ /* 0x000fe200087fe43f */
[----:B------:R-:W-:Y:S01]  /*1780*/  IMAD.MOV.U32 R4, RZ, RZ, RZ ;  /* 0x000000ffff047224 */ /* 0x000fe200078e00ff */
[----:B------:R-:W-:-:S02]  /*1790*/  UIMAD UR7, UR37, UR8, URZ ;  /* 0x00000008250772a4 */ /* 0x000fc4000f8e023f */
[----:B------:R-:W-:Y:S01]  /*17a0*/  ULDC UR12, c[0x0][0x234] ;  /* 0x00008d00000c7ab9 */ /* 0x000fe20000000800 */
[----:B------:R-:W-:Y:S01]  /*17b0*/  IMAD.HI.U32 R4, R5, R6, R4 ;  /* 0x0000000605047227 */ /* 0x000fe200078e0004 */
[----:B------:R-:W-:Y:S02]  /*17c0*/  UIMAD UR10, UR36, UR9, UR7 ;  /* 0x00000009240a72a4 */ /* 0x000fe4000f8e0207 */
[----:B------:R-:W-:Y:S01]  /*17d0*/  @UP2 USEL UR7, UR53, UR18, !UP1 ;  /* 0x0000001235072287 */ /* 0x000fe2000c800000 */
[----:B------:R-:W-:Y:S01]  /*17e0*/  IMAD.MOV.U32 R5, RZ, RZ, R7 ;  /* 0x000000ffff057224 */ /* 0x000fe200078e0007 */
[----:B------:R-:W-:Y:S02]  /*17f0*/  UIMAD.WIDE.U32 UR8, UR36, UR8, URZ ;  /* 0x00000008240872a5 */ /* 0x000fe4000f8e003f */
[----:B------:R-:W-:Y:S01]  /*1800*/  @UP2 UIMAD UR14, UR35, UR12, UR7 ;  /* 0x0000000c230e22a4 */ /* 0x000fe2000f8e0207 */
[----:B------:R-:W-:Y:S01]  /*1810*/  IMAD.HI.U32 R4, R4, R5, RZ ;  /* 0x0000000504047227 */ /* 0x000fe200078e00ff */
[----:B------:R-:W-:-:S02]  /*1820*/  USEL UR11, UR11, URZ, UP3 ;  /* 0x0000003f0b0b7287 */ /* 0x000fc40009800000 */
[----:B------:R-:W-:Y:S01]  /*1830*/  UIADD3 UR10, UR9, UR10, URZ ;  /* 0x0000000a090a7290 */ /* 0x000fe2000fffe03f */
[----:B------:R-:W-:Y:S02]  /*1840*/  IMAD.MOV R6, RZ, RZ, -R4 ;  /* 0x000000ffff067224 */ /* 0x000fe400078e0a04 */
[----:B------:R-:W-:Y:S02]  /*1850*/  @!UP2 UMOV UR14, UR48 ;  /* 0x00000030000eac82 */ /* 0x000fe40008000000 */
[----:B------:R-:W-:-:S05]  /*1860*/  IMAD R5, R8, R6, R5 ;  /* 0x0000000608057224 */ /* 0x000fca00078e0205 */
[----:B------:R-:W-:-:S13]  /*1870*/  ISETP.GT.U32.AND P0, PT, R8, R5, PT ;  /* 0x000000050800720c */ /* 0x000fda0003f04070 */
[----:B------:R-:W-:Y:S01]  /*1880*/  @!P0 IMAD.IADD R5, R5, 0x1, -R8 ;  /* 0x0000000105058824 */ /* 0x000fe200078e0a08 */
[----:B------:R-:W-:Y:S02]  /*1890*/  @!P0 IADD3 R4, R4, 0x1, RZ ;  /* 0x0000000104048810 */ /* 0x000fe40007ffe0ff */
[----:B------:R-:W-:Y:S02]  /*18a0*/  ISETP.LE.AND P0, PT, RZ, UR55, PT ;  /* 0x00000037ff007c0c */ /* 0x000fe4000bf03270 */
[----:B------:R-:W-:-:S13]  /*18b0*/  ISETP.GE.U32.AND P2, PT, R5, R8, PT ;  /* 0x000000080500720c */ /* 0x000fda0003f46070 */
[----:B------:R-:W-:-:S05]  /*18c0*/  @P2 IADD3 R4, R4, 0x1, RZ ;  /* 0x0000000104042810 */ /* 0x000fca0007ffe0ff */
[----:B------:R-:W-:-:S04]  /*18d0*/  IMAD.MOV.U32 R18, RZ, RZ, R4 ;  /* 0x000000ffff127224 */ /* 0x000fc800078e0004 */
[----:B------:R-:W-:Y:S01]  /*18e0*/  @!P0 IMAD.MOV R18, RZ, RZ, -R18 ;  /* 0x000000ffff128224 */ /* 0x000fe200078e0a12 */
[----:B------:R-:W-:Y:S02]  /*18f0*/  PLOP3.LUT P0, PT, PT, PT, UP2, 0x80, 0x0 ;  /* 0x000000000000781c */ /* 0x000fe40003f0f028 */
[----:B------:R-:W-:-:S04]  /*1900*/  @!P1 LOP3.LUT R18, RZ, c[0x0][0x1c8], RZ, 0x33, !PT ;  /* 0x00007200ff129a12 */ /* 0x000fc800078e33ff */
[----:B------:R-:W-:-:S07]  /*1910*/  SHF.R.S32.HI R23, RZ, 0x1f, R18 ;  /* 0x0000001fff177819 */ /* 0x000fce0000011412 */
[----:B------:R-:W-:Y:S05]  /*1920*/  @!P0 BRA `(.L_x_4) ;  /* 0x0000005000008947 */ /* 0x000fea0003800000 */
[----:B------:R-:W-:Y:S02]  /*1930*/  ULDC UR7, c[0x0][0x224] ;  /* 0x0000890000077ab9 */ /* 0x000fe40000000800 */
[----:B------:R-:W-:-:S04]  /*1940*/  @!UP1 UIMAD UR18, UR32, UR7, URZ ;  /* 0x00000007201292a4 */ /* 0x000fc8000f8e023f */
[----:B------:R-:W-:-:S04]  /*1950*/  ULEA UR7, UR32, UR18, 0x7 ;  /* 0x0000001220077291 */ /* 0x000fc8000f8e383f */
[----:B------:R-:W-:Y:S01]  /*1960*/  UIMAD UR12, UR54, UR35, UR7 ;  /* 0x00000023360c72a4 */ /* 0x000fe2000f8e0207 */
[----:B------:R-:W-:Y:S05]  /*1970*/  BRA `(.L_x_5) ;  /* 0x0000001000007947 */ /* 0x000fea0003800000 */
.L_x_4:
[----:B------:R-:W-:Y:S02]  /*1980*/  UMOV UR12, UR49 ;  /* 0x00000031000c7c82 */ /* 0x000fe40008000000 */
.L_x_5:
[----:B------:R-:W2:Y:S04]  /*1990*/  LDL.64 R4, [R1+0x48] ;  /* 0x0000480001047983 */ /* 0x000ea80000100a00 */
[----:B------:R1:W2:Y:S01]  /*19a0*/  LDL.64 R30, [R1+0x48] ;  /* 0x00004800011e7983 */ /* 0x0002a20000100a00 */
[----:B------:R-:W-:Y:S01]  /*19b0*/  UIADD3 UR8, UP5, UP4, UR8, UR44, UR46 ;  /* 0x0000002c08087290 */ /* 0x000fe2000fcbe02e */
[----:B------:R-:W-:Y:S01]  /*19c0*/  IMAD.U32 R11, RZ, RZ, UR35 ;  /* 0x00000023ff0b7e24 */ /* 0x000fe2000f8e00ff */
[----:B------:R-:W-:Y:S01]  /*19d0*/  UMOV UR38, 0x4 ;  /* 0x0000000400267882 */ /* 0x000fe20000000000 */
[----:B------:R-:W3:Y:S01]  /*19e0*/  S2R R32, SR_TID.X ;  /* 0x0000000000207919 */ /* 0x000ee20000002100 */
[----:B------:R-:W-:Y:S01]  /*19f0*/  UIADD3 UR20, UP1, UP0, UR20, UR8, UR21 ;  /* 0x0000000814147290 */ /* 0x000fe2000f83e015 */
[----:B------:R-:W-:Y:S01]  /*1a00*/  IMAD.U32 R16, RZ, RZ, UR35 ;  /* 0x00000023ff107e24 */ /* 0x000fe2000f8e00ff */
[----:B------:R-:W-:Y:S01]  /*1a10*/  UIADD3.X UR7, UR10, UR47, UR52, UP5, UP4 ;  /* 0x0000002f0a077290 */ /* 0x000fe2000afe8434 */
[----:B------:R-:W4:Y:S01]  /*1a20*/  S2R R33, SR_TID.X ;  /* 0x0000000000217919 */ /* 0x000f220000002100 */
[----:B------:R-:W-:Y:S01]  /*1a30*/  ULDC.64 UR8, c[0x0][0x1a8] ;  /* 0x00006a0000087ab9 */ /* 0x000fe20000000a00 */
[----:B------:R-:W-:Y:S01]  /*1a40*/  BSSY B1, `(.L_x_1) ;  /* 0x0000747000017945 */ /* 0x000fe20003800000 */
[----:B------:R-:W-:Y:S01]  /*1a50*/  UIADD3.X UR13, UR11, UR7, UR13, UP1, UP0 ;  /* 0x000000070b0d7290 */ /* 0x000fe20008fe040d */
[----:B------:R-:W5:Y:S01]  /*1a60*/  S2R R27, SR_TID.X ;  /* 0x00000000001b7919 */ /* 0x000f620000002100 */
[----:B------:R-:W-:-:S02]  /*1a70*/  UIMAD UR7, UR60, UR8, URZ ;  /* 0x000000083c0772a4 */ /* 0x000fc4000f8e023f */
[----:B------:R-:W-:Y:S02]  /*1a80*/  UISETP.GE.AND UP0, UPT, UR26, 0x1, UPT ;  /* 0x000000011a00788c */ /* 0x000fe4000bf06270 */
[----:B------:R-:W-:Y:S02]  /*1a90*/  UIMAD UR11, UR35, UR9, UR7 ;  /* 0x00000009230b72a4 */ /* 0x000fe4000f8e0207 */
[----:B------:R-:W-:Y:S02]  /*1aa0*/  ULEA.HI.SX32 UR18, UR33, 0xffffffff, 0x1a ;  /* 0xffffffff21127891 */ /* 0x000fe4000f8fd23f */
[----:B------:R-:W-:Y:S02]  /*1ab0*/  ULDC.64 UR8, c[0x0][0x378] ;  /* 0x0000de0000087ab9 */ /* 0x000fe40000000a00 */
[----:B------:R-:W-:-:S04]  /*1ac0*/  UIMAD UR7, UR60, UR8, URZ ;  /* 0x000000083c0772a4 */ /* 0x000fc8000f8e023f */
[----:B------:R-:W-:Y:S01]  /*1ad0*/  UIMAD UR10, UR35, UR9, UR7 ;  /* 0x00000009230a72a4 */ /* 0x000fe2000f8e0207 */
[----:B---3--:R-:W-:Y:S02]  /*1ae0*/  SHF.R.S32.HI R32, RZ, 0x1f, R32 ;  /* 0x0000001fff207819 */ /* 0x008fe40000011420 */
[----:B------:R-:W-:Y:S02]  /*1af0*/  ULDC.64 UR8, c[0x0][0x370] ;  /* 0x0000dc0000087ab9 */ /* 0x000fe40000000a00 */
[----:B----4-:R-:W-:Y:S01]  /*1b00*/  LEA.HI R32, R32, R33, RZ, 0x3 ;  /* 0x0000002120207211 */ /* 0x010fe200078f18ff */
[----:B------:R-:W-:Y:S02]  /*1b10*/  UIMAD UR7, UR29, UR8, URZ ;  /* 0x000000081d0772a4 */ /* 0x000fe4000f8e023f */
[----:B------:R-:W-:Y:S01]  /*1b20*/  UIADD3 UR8, UR17, UR12, URZ ;  /* 0x0000000c11087290 */ /* 0x000fe2000fffe03f */
[----:B------:R-:W-:Y:S01]  /*1b30*/  SHF.R.S32.HI R32, RZ, 0x3, R32 ;  /* 0x00000003ff207819 */ /* 0x000fe20000011420 */
[----:B------:R-:W-:Y:S01]  /*1b40*/  UIMAD UR7, UR17, UR9, UR7 ;  /* 0x00000009110772a4 */ /* 0x000fe2000f8e0207 */
[----:B-----5:R-:W-:Y:S01]  /*1b50*/  SHF.R.S32.HI R28, RZ, 0x1f, R27 ;  /* 0x0000001fff1c7819 */ /* 0x020fe2000001141b */
[----:B------:R-:W-:Y:S01]  /*1b60*/  UIADD3 UR12, UR17, UR14, URZ ;  /* 0x0000000e110c7290 */ /* 0x000fe2000fffe03f */
[----:B------:R-:W-:-:S02]  /*1b70*/  IADD3 R9, P1, R32, UR17, RZ ;  /* 0x0000001120097c10 */ /* 0x000fc4000ff3e0ff */
[----:B------:R-:W-:Y:S02]  /*1b80*/  SHF.R.S32.HI R26, RZ, 0x1f, R32 ;  /* 0x0000001fff1a7819 */ /* 0x000fe40000011420 */
[----:B------:R-:W-:Y:S02]  /*1b90*/  LEA.HI R25, R28, R27, RZ, 0x5 ;  /* 0x0000001b1c197211 */ /* 0x000fe400078f28ff */
[----:B------:R-:W-:Y:S02]  /*1ba0*/  IADD3.X R10, R26, UR29, RZ, P1, !PT ;  /* 0x0000001d1a0a7c10 */ /* 0x000fe40008ffe4ff */
[----:B------:R-:W-:-:S03]  /*1bb0*/  SHF.R.S32.HI R24, RZ, 0x5, R25 ;  /* 0x00000005ff187819 */ /* 0x000fc60000011419 */
[----:B------:R-:W-:Y:S02]  /*1bc0*/  IMAD R10, R10, c[0x0][0x190], RZ ;  /* 0x000064000a0a7a24 */ /* 0x000fe400078e02ff */
[----:B--2---:R-:W-:-:S05]  /*1bd0*/  IMAD.MOV.U32 R30, RZ, RZ, R4 ;  /* 0x000000ffff1e7224 */ /* 0x004fca00078e0004 */
[----:B------:R-:W-:Y:S02]  /*1be0*/  SHF.R.S32.HI R31, RZ, 0x1f, R30 ;  /* 0x0000001fff1f7819 */ /* 0x000fe4000001141e */
[----:B------:R-:W-:-:S03]  /*1bf0*/  IADD3 R4, P0, R30, UR22, RZ ;  /* 0x000000161e047c10 */ /* 0x000fc6000ff1e0ff */
[----:B------:R-:W-:Y:S01]  /*1c00*/  IMAD.WIDE.U32 R6, R9, c[0x0][0x190], R30 ;  /* 0x0000640009067a25 */ /* 0x000fe200078e001e */
[----:B------:R-:W-:Y:S01]  /*1c10*/  IADD3.X R5, R31, UR27, RZ, P0, !PT ;  /* 0x0000001b1f057c10 */ /* 0x000fe200087fe4ff */
[----:B------:R1:W-:Y:S02]  /*1c20*/  STL [R1+0x4c], R31 ;  /* 0x00004c1f01007387 */ /* 0x0003e40000100800 */
[----:B------:R-:W-:Y:S01]  /*1c30*/  IMAD R9, R9, c[0x0][0x194], R10 ;  /* 0x0000650009097a24 */ /* 0x000fe200078e020a */
[----:B------:R-:W-:Y:S01]  /*1c40*/  IADD3 R8, P0, R6, UR39, RZ ;  /* 0x0000002706087c10 */ /* 0x000fe2000ff1e0ff */
[----:B------:R-:W-:-:S03]  /*1c50*/  IMAD.U32 R6, RZ, RZ, UR17 ;  /* 0x00000011ff067e24 */ /* 0x000fc6000f8e00ff */
[----:B------:R-:W-:Y:S01]  /*1c60*/  IADD3.X R9, R7, UR34, R9, P0, !PT ;  /* 0x0000002207097c10 */ /* 0x000fe200087fe409 */
[----:B------:R-:W-:Y:S01]  /*1c70*/  IMAD.WIDE.U32 R4, R6, c[0x0][0x370], R4 ;  /* 0x0000dc0006047a25 */ /* 0x000fe200078e0004 */
[----:B------:R-:W-:-:S03]  /*1c80*/  LOP3.LUT R6, R25, 0xffffffe0, RZ, 0xc0, !PT ;  /* 0xffffffe019067812 */ /* 0x000fc600078ec0ff */
[----:B------:R-:W-:Y:S01]  /*1c90*/  IMAD.WIDE.U32 R16, R16, c[0x0][0x1a8], R8 ;  /* 0x00006a0010107a25 */ /* 0x000fe200078e0008 */
[----:B------:R-:W-:-:S03]  /*1ca0*/  IADD3 R5, R5, UR7, RZ ;  /* 0x0000000705057c10 */ /* 0x000fc6000fffe0ff */
[----:B------:R-:W-:Y:S01]  /*1cb0*/  IMAD.IADD R20, R27, 0x1, -R6 ;  /* 0x000000011b147824 */ /* 0x000fe200078e0a06 */
[----:B------:R-:W-:Y:S01]  /*1cc0*/  IADD3 R21, R17, UR11, RZ ;  /* 0x0000000b11157c10 */ /* 0x000fe2000fffe0ff */
[----:B------:R-:W-:Y:S01]  /*1cd0*/  IMAD.WIDE.U32 R4, R11, c[0x0][0x378], R4 ;  /* 0x0000de000b047a25 */ /* 0x000fe200078e0004 */
[----:B------:R-:W-:-:S03]  /*1ce0*/  LEA R12, P2, R16, c[0x0][0x160], 0x1 ;  /* 0x00005800100c7a11 */ /* 0x000fc600078408ff */
[----:B------:R-:W-:Y:S01]  /*1cf0*/  IMAD R10, R24, UR45, R20 ;  /* 0x0000002d180a7c24 */ /* 0x000fe2000f8e0214 */
[----:B------:R-:W-:Y:S01]  /*1d00*/  IADD3 R7, R5, UR10, RZ ;  /* 0x0000000a05077c10 */ /* 0x000fe2000fffe0ff */
[----:B------:R-:W-:Y:S01]  /*1d10*/  IMAD.MOV.U32 R6, RZ, RZ, R4 ;  /* 0x000000ffff067224 */ /* 0x000fe200078e0004 */
[----:B------:R-:W-:Y:S01]  /*1d20*/  LEA.HI.X R13, R16, c[0x0][0x164], R21, 0x1, P2 ;  /* 0x00005900100d7a11 */ /* 0x000fe200010f0c15 */
[----:B------:R-:W-:Y:S01]  /*1d30*/  IMAD R4, R26, c[0x0][0x370], RZ ;  /* 0x0000dc001a047a24 */ /* 0x000fe200078e02ff */
[----:B------:R-:W-:Y:S01]  /*1d40*/  IADD3 R5, P0, R10, UR20, RZ ;  /* 0x000000140a057c10 */ /* 0x000fe2000ff1e0ff */
[----:B------:R-:W-:Y:S01]  /*1d50*/  IMAD.WIDE.U32 R6, R32, c[0x0][0x370], R6 ;  /* 0x0000dc0020067a25 */ /* 0x000fe200078e0006 */
[----:B------:R-:W-:Y:S02]  /*1d60*/  ULDC.64 UR20, c[0x0][0x3c8] ;  /* 0x0000f20000147ab9 */ /* 0x000fe40000000a00 */
[----:B------:R-:W-:Y:S01]  /*1d70*/  LEA.HI.X.SX32 R10, R10, UR13, 0x1, P0 ;  /* 0x0000000d0a0a7c11 */ /* 0x000fe200080f0eff */
[----:B------:R-:W-:Y:S01]  /*1d80*/  IMAD R4, R32, c[0x0][0x374], R4 ;  /* 0x0000dd0020047a24 */ /* 0x000fe200078e0204 */
[----:B------:R-:W-:Y:S01]  /*1d90*/  LEA R14, P0, R5, c[0x0][0x350], 0x2 ;  /* 0x0000d400050e7a11 */ /* 0x000fe200078010ff */
[----:B------:R-:W-:-:S02]  /*1da0*/  UIMAD.WIDE UR8, UR8, UR38, UR20 ;  /* 0x00000026080872a5 */ /* 0x000fc4000f8e0214 */
[----:B------:R-:W-:Y:S01]  /*1db0*/  IMAD.IADD R19, R7, 0x1, R4 ;  /* 0x0000000107137824 */ /* 0x000fe200078e0204 */
[----:B------:R-:W-:Y:S01]  /*1dc0*/  LEA.HI.X R15, R5, c[0x0][0x354], R10, 0x2, P0 ;  /* 0x0000d500050f7a11 */ /* 0x000fe200000f140a */
[----:B------:R-:W-:Y:S01]  /*1dd0*/  ULDC.64 UR20, c[0x0][0x200] ;  /* 0x0000800000147ab9 */ /* 0x000fe20000000a00 */
[----:B------:R-:W-:Y:S01]  /*1de0*/  PLOP3.LUT P0, PT, PT, PT, UP0, 0x80, 0x0 ;  /* 0x000000000000781c */ /* 0x000fe20003f0f008 */
[----:B------:R-:W-:Y:S01]  /*1df0*/  UIMAD.WIDE UR12, UR12, UR38, UR20 ;  /* 0x000000260c0c72a5 */ /* 0x000fe2000f8e0214 */
[----:B------:R-:W-:-:S04]  /*1e00*/  LEA R10, P1, R6, c[0x0][0x330], 0x1 ;  /* 0x0000cc00060a7a11 */ /* 0x000fc800078208ff */
[----:B------:R-:W-:-:S07]  /*1e10*/  LEA.HI.X R11, R6, c[0x0][0x334], R19, 0x1, P1 ;  /* 0x0000cd00060b7a11 */ /* 0x000fce00008f0c13 */
[----:B------:R-:W-:Y:S05]  /*1e20*/  @!P0 BRA `(.L_x_6) ;  /* 0x0000674000008947 */ /* 0x000fea0003800000 */
[----:B-1----:R-:W2:Y:S01]  /*1e30*/  LDL R29, [R1+0x2c] ;  /* 0x00002c00011d7983 */ /* 0x002ea20000100800 */
[----:B------:R-:W-:Y:S01]  /*1e40*/  PLOP3.LUT P0, PT, PT, PT, UP3, 0x80, 0x0 ;  /* 0x000000000000781c */ /* 0x000fe20003f0f038 */
[----:B------:R-:W-:Y:S01]  /*1e50*/  UIMAD UR14, UR19, -0x40, UR6 ;  /* 0xffffffc0130e78a4 */ /* 0x000fe2000f8e0206 */
[----:B------:R-:W-:Y:S01]  /*1e60*/  IMAD.MOV.U32 R34, RZ, RZ, R12 ;  /* 0x000000ffff227224 */ /* 0x000fe200078e000c */
[----:B------:R-:W-:Y:S01]  /*1e70*/  MOV R35, R13 ;  /* 0x0000000d00237202 */ /* 0x000fe20000000f00 */
[----:B------:R-:W-:Y:S01]  /*1e80*/  ULDC.64 UR10, c[0x0][0x1a0] ;  /* 0x00006800000a7ab9 */ /* 0x000fe20000000a00 */
[----:B------:R-:W-:Y:S01]  /*1e90*/  IMAD.MOV.U32 R36, RZ, RZ, R10 ;  /* 0x000000ffff247224 */ /* 0x000fe200078e000a */
[----:B------:R-:W-:Y:S01]  /*1ea0*/  MOV R37, R11 ;  /* 0x0000000b00257202 */ /* 0x000fe20000000f00 */
[----:B------:R-:W-:-:S06]  /*1eb0*/  UIMAD UR7, UR16, UR10, URZ ;  /* 0x0000000a100772a4 */ /* 0x000fcc000f8e023f */
[----:B------:R-:W-:Y:S01]  /*1ec0*/  @P0 BAR.SYNC.DEFER_BLOCKING 0x0 ;  /* 0x0000000000000b1d */ /* 0x000fe20000010000 */
[----:B------:R-:W-:Y:S01]  /*1ed0*/  ISETP.GE.AND P6, PT, R32, UR14, PT ;  /* 0x0000000e20007c0c */ /* 0x000fe2000bfc6270 */
[----:B------:R-:W-:Y:S01]  /*1ee0*/  UIMAD UR7, UR25, UR11, UR7 ;  /* 0x0000000b190772a4 */ /* 0x000fe2000f8e0207 */
[----:B------:R-:W-:-:S03]  /*1ef0*/  MOV R22, UR25 ;  /* 0x0000001900167c02 */ /* 0x000fc60008000f00 */
[----:B------:R1:W-:Y:S01]  /*1f00*/  STL.64 [R1+0x30], R14 ;  /* 0x0000300e01007387 */ /* 0x0003e20000100a00 */
[----:B------:R-:W-:Y:S01]  /*1f10*/  UMOV UR11, UR8 ;  /* 0x00000008000b7c82 */ /* 0x000fe20008000000 */
[----:B------:R-:W-:Y:S01]  /*1f20*/  IMAD.WIDE.U32 R4, R22, c[0x0][0x1a0], R30 ;  /* 0x0000680016047a25 */ /* 0x000fe200078e001e */
[----:B------:R-:W-:Y:S01]  /*1f30*/  UMOV UR10, UR9 ;  /* 0x00000009000a7c82 */ /* 0x000fe20008000000 */
[----:B------:R3:W-:Y:S01]  /*1f40*/  STL.64 [R1+0x40], R34 ;  /* 0x0000402201007387 */ /* 0x0007e20000100a00 */
[----:B------:R-:W-:Y:S01]  /*1f50*/  UMOV UR9, UR12 ;  /* 0x0000000c00097c82 */ /* 0x000fe20008000000 */
[----:B------:R-:W-:Y:S01]  /*1f60*/  BSSY B0, `(.L_x_7) ;  /* 0x0000030000007945 */ /* 0x000fe20003800000 */
[----:B------:R-:W-:Y:S01]  /*1f70*/  IADD3 R8, P0, R4, UR30, RZ ;  /* 0x0000001e04087c10 */ /* 0x000fe2000ff1e0ff */
[----:B------:R3:W-:Y:S01]  /*1f80*/  STL.64 [R1+0x38], R36 ;  /* 0x0000382401007387 */ /* 0x0007e20000100a00 */
[----:B------:R-:W-:Y:S01]  /*1f90*/  MOV R4, UR7 ;  /* 0x0000000700047c02 */ /* 0x000fe20008000f00 */
[----:B------:R-:W-:-:S02]  /*1fa0*/  UMOV UR8, UR13 ;  /* 0x0000000d00087c82 */ /* 0x000fc40008000000 */
[----:B------:R-:W-:Y:S01]  /*1fb0*/  UMOV UR7, UR18 ;  /* 0x0000001200077c82 */ /* 0x000fe20008000000 */
[----:B------:R-:W-:Y:S01]  /*1fc0*/  IADD3.X R9, R5, UR31, R4, P0, !PT ;  /* 0x0000001f05097c10 */ /* 0x000fe200087fe404 */
[----:B------:R-:W-:-:S04]  /*1fd0*/  IMAD R4, R23, c[0x0][0x1b8], RZ ;  /* 0x00006e0017047a24 */ /* 0x000fc800078e02ff */
[C---:B------:R-:W-:Y:S02]  /*1fe0*/  IMAD R4, R18.reuse, c[0x0][0x1bc], R4 ;  /* 0x00006f0012047a24 */ /* 0x040fe400078e0204 */
[----:B------:R-:W-:-:S04]  /*1ff0*/  IMAD.WIDE.U32 R8, R18, c[0x0][0x1b8], R8 ;  /* 0x00006e0012087a25 */ /* 0x000fc800078e0008 */
[----:B-1----:R-:W-:Y:S01]  /*2000*/  IMAD.IADD R15, R9, 0x1, R4 ;  /* 0x00000001090f7824 */ /* 0x002fe200078e0204 */
[----:B--2---:R3:W-:Y:S04]  /*2010*/  @P6 STS.128 [R29+0x12000], RZ ;  /* 0x012000ff1d006388 */ /* 0x0047e80000000c00 */
[----:B------:R3:W-:Y:S04]  /*2020*/  @P6 STS.128 [R29+0x14000], RZ ;  /* 0x014000ff1d006388 */ /* 0x0007e80000000c00 */
[----:B------:R3:W-:Y:S01]  /*2030*/  @P6 STS.128 [R29+0x16000], RZ ;  /* 0x016000ff1d006388 */ /* 0x0007e20000000c00 */
[----:B------:R-:W-:Y:S05]  /*2040*/  @P6 BRA `(.L_x_8) ;  /* 0x0000021000006947 */ /* 0x000fea0003800000 */
[----:B------:R-:W2:Y:S04]  /*2050*/  LDL R38, [R1+0x68] ;  /* 0x0000680001267983 */ /* 0x000ea80000100800 */
[----:B------:R-:W4:Y:S01]  /*2060*/  LDL R33, [R1+0x6c] ;  /* 0x00006c0001217983 */ /* 0x000f220000100800 */
[----:B------:R-:W-:Y:S01]  /*2070*/  ISETP.GE.AND P4, PT, R30, c[0x0][0x220], PT ;  /* 0x000088001e007a0c */ /* 0x000fe20003f86270 */
[----:B------:R-:W-:-:S02]  /*2080*/  IMAD R14, R26, c[0x0][0x1a0], RZ ;  /* 0x000068001a0e7a24 */ /* 0x000fc400078e02ff */
[----:B------:R-:W-:Y:S02]  /*2090*/  IMAD.MOV.U32 R4, RZ, RZ, R8 ;  /* 0x000000ffff047224 */ /* 0x000fe400078e0008 */
[----:B------:R-:W-:Y:S02]  /*20a0*/  IMAD.MOV.U32 R5, RZ, RZ, R15 ;  /* 0x000000ffff057224 */ /* 0x000fe400078e000f */
[C---:B------:R-:W-:Y:S02]  /*20b0*/  IMAD R14, R32.reuse, c[0x0][0x1a4], R14 ;  /* 0x00006900200e7a24 */ /* 0x040fe400078e020e */
[----:B------:R-:W-:-:S04]  /*20c0*/  IMAD.WIDE.U32 R4, R32, c[0x0][0x1a0], R4 ;  /* 0x0000680020047a25 */ /* 0x000fc800078e0004 */
[----:B------:R-:W-:Y:S01]  /*20d0*/  IMAD.IADD R14, R5, 0x1, R14 ;  /* 0x00000001050e7824 */ /* 0x000fe200078e020e */
[C---:B------:R-:W-:Y:S01]  /*20e0*/  @!P4 LEA R12, P1, R4.reuse, c[0x0][0x170], 0x1 ;  /* 0x00005c00040cca11 */ /* 0x040fe200078208ff */
[----:B------:R1:W-:Y:S03]  /*20f0*/  @P4 STS.128 [R29+0x12000], RZ ;  /* 0x012000ff1d004388 */ /* 0x0003e60000000c00 */
[----:B------:R-:W-:-:S05]  /*2100*/  @!P4 LEA.HI.X R13, R4, c[0x0][0x174], R14, 0x1, P1 ;  /* 0x00005d00040dca11 */ /* 0x000fca00008f0c0e */
[----:B------:R-:W-:Y:S01]  /*2110*/  @!PT LDS RZ, [RZ] ;  /* 0x00000000fffff984 */ /* 0x000fe20000000800 */
[----:B------:R-:W-:Y:S01]  /*2120*/  @!PT LDS RZ, [RZ] ;  /* 0x00000000fffff984 */ /* 0x000fe20000000800 */
[----:B------:R-:W-:Y:S01]  /*2130*/  @!PT LDS RZ, [RZ] ;  /* 0x00000000fffff984 */ /* 0x000fe20000000800 */
[----:B------:R1:W-:Y:S01]  /*2140*/  @!P4 LDGSTS.E.BYPASS.LTC128B.128 [R29+0x12000], [R12.64] ;  /* 0x120000000c1dcfae */ /* 0x0003e2000b901d44 */
[----:B--2---:R-:W-:Y:S02]  /*2150*/  ISETP.GE.AND P3, PT, R38, c[0x0][0x220], PT ;  /* 0x0000880026007a0c */ /* 0x004fe40003f66270 */
[----:B----4-:R-:W-:-:S11]  /*2160*/  ISETP.GE.AND P2, PT, R33, c[0x0][0x220], PT ;  /* 0x0000880021007a0c */ /* 0x010fd60003f46270 */
[C---:B------:R-:W-:Y:S01]  /*2170*/  @!P3 LEA R10, P0, R4.reuse, c[0x0][0x170], 0x1 ;  /* 0x00005c00040aba11 */ /* 0x040fe200078008ff */
[----:B------:R1:W-:Y:S03]  /*2180*/  @P3 STS.128 [R29+0x14000], RZ ;  /* 0x014000ff1d003388 */ /* 0x0003e60000000c00 */
[----:B------:R-:W-:-:S05]  /*2190*/  @!P3 LEA.HI.X R11, R4, c[0x0][0x174], R14, 0x1, P0 ;  /* 0x00005d00040bba11 */ /* 0x000fca00000f0c0e */
[----:B------:R-:W-:Y:S01]  /*21a0*/  @!PT LDS RZ, [RZ] ;  /* 0x00000000fffff984 */ /* 0x000fe20000000800 */
[----:B------:R-:W-:Y:S01]  /*21b0*/  @!PT LDS RZ, [RZ] ;  /* 0x00000000fffff984 */ /* 0x000fe20000000800 */
[----:B------:R-:W-:Y:S01]  /*21c0*/  @!PT LDS RZ, [RZ] ;  /* 0x00000000fffff984 */ /* 0x000fe20000000800 */
[----:B------:R1:W-:Y:S04]  /*21d0*/  @!P3 LDGSTS.E.BYPASS.LTC128B.128 [R29+0x14000], [R10.64+0x80] ;  /* 0x140000800a1dbfae */ /* 0x0003e8000b901d44 */
[----:B------:R1:W-:Y:S01]  /*21e0*/  @P2 STS.128 [R29+0x16000], RZ ;  /* 0x016000ff1d002388 */ /* 0x0003e20000000c00 */
[----:B------:R-:W-:Y:S05]  /*21f0*/  @P2 BRA `(.L_x_8) ;  /* 0x0000006000002947 */ /* 0x000fea0003800000 */
[----:B-1----:R-:W-:-:S04]  /*2200*/  LEA R10, P0, R4, c[0x0][0x170], 0x1 ;  /* 0x00005c00040a7a11 */ /* 0x002fc800078008ff */
[----:B------:R-:W-:-:S05]  /*2210*/  LEA.HI.X R11, R4, c[0x0][0x174], R14, 0x1, P0 ;  /* 0x00005d00040b7a11 */ /* 0x000fca00000f0c0e */
[----:B------:R-:W-:Y:S01]  /*2220*/  @!PT LDS RZ, [RZ] ;  /* 0x00000000fffff984 */ /* 0x000fe20000000800 */
[----:B------:R-:W-:Y:S01]  /*2230*/  @!PT LDS RZ, [RZ] ;  /* 0x00000000fffff984 */ /* 0x000fe20000000800 */
[----:B------:R-:W-:Y:S01]  /*2240*/  @!PT LDS RZ, [RZ] ;  /* 0x00000000fffff984 */ /* 0x000fe20000000800 */
[----:B------:R1:W-:Y:S04]  /*2250*/  LDGSTS.E.BYPASS.LTC128B.128 [R29+0x16000], [R10.64+0x100] ;  /* 0x160001000a1d7fae */ /* 0x0003e8000b901d44 */
.L_x_8:
[----:B------:R-:W-:Y:S05]  /*2260*/  BSYNC B0 ;  /* 0x0000000000007941 */ /* 0x000fea0003800000 */
.L_x_7:
[----:B------:R-:W-:Y:S01]  /*2270*/  IADD3 R14, R32, 0x20, RZ ;  /* 0x00000020200e7810 */ /* 0x000fe20007ffe0ff */
[----:B------:R-:W-:Y:S03]  /*2280*/  BSSY B0, `(.L_x_9) ;  /* 0x0000029000007945 */ /* 0x000fe60003800000 */
[----:B------:R-:W-:-:S13]  /*2290*/  ISETP.GE.AND P5, PT, R14, UR14, PT ;  /* 0x0000000e0e007c0c */ /* 0x000fda000bfa6270 */
[----:B------:R2:W-:Y:S04]  /*22a0*/  @P5 STS.128 [R29+0x13000], RZ ;  /* 0x013000ff1d005388 */ /* 0x0005e80000000c00 */
[----:B------:R2:W-:Y:S04]  /*22b0*/  @P5 STS.128 [R29+0x15000], RZ ;  /* 0x015000ff1d005388 */ /* 0x0005e80000000c00 */
[----:B------:R2:W-:Y:S01]  /*22c0*/  @P5 STS.128 [R29+0x17000], RZ ;  /* 0x017000ff1d005388 */ /* 0x0005e20000000c00 */
[----:B------:R-:W-:Y:S05]  /*22d0*/  @P5 BRA `(.L_x_10) ;  /* 0x0000023000005947 */ /* 0x000fea0003800000 */
[----:B-1----:R-:W4:Y:S04]  /*22e0*/  LDL R11, [R1+0x68] ;  /* 0x00006800010b7983 */ /* 0x002f280000100800 */
[----:B------:R-:W5:Y:S01]  /*22f0*/  LDL R10, [R1+0x6c] ;  /* 0x00006c00010a7983 */ /* 0x000f620000100800 */
[----:B------:R-:W-:Y:S01]  /*2300*/  IADD3 R4, P0, R32, 0x20, RZ ;  /* 0x0000002020047810 */ /* 0x000fe20007f1e0ff */
[----:B------:R-:W-:Y:S01]  /*2310*/  IMAD.MOV.U32 R12, RZ, RZ, R8 ;  /* 0x000000ffff0c7224 */ /* 0x000fe200078e0008 */
[----:B------:R-:W-:Y:S01]  /*2320*/  ISETP.GE.AND P3, PT, R30, c[0x0][0x220], PT ;  /* 0x000088001e007a0c */ /* 0x000fe20003f66270 */
[----:B------:R-:W-:-:S02]  /*2330*/  IMAD.MOV.U32 R13, RZ, RZ, R15 ;  /* 0x000000ffff0d7224 */ /* 0x000fc400078e000f */
[----:B------:R-:W-:Y:S02]  /*2340*/  IMAD.X R5, RZ, RZ, R26, P0 ;  /* 0x000000ffff057224 */ /* 0x000fe400000e061a */
[----:B------:R-:W-:-:S04]  /*2350*/  IMAD.WIDE.U32 R12, R4, c[0x0][0x1a0], R12 ;  /* 0x00006800040c7a25 */ /* 0x000fc800078e000c */
[----:B------:R-:W-:-:S04]  /*2360*/  IMAD R5, R5, c[0x0][0x1a0], RZ ;  /* 0x0000680005057a24 */ /* 0x000fc800078e02ff */
[----:B------:R-:W-:Y:S01]  /*2370*/  IMAD R4, R4, c[0x0][0x1a4], R5 ;  /* 0x0000690004047a24 */ /* 0x000fe200078e0205 */
[----:B------:R1:W-:Y:S03]  /*2380*/  @P3 STS.128 [R29+0x13000], RZ ;  /* 0x013000ff1d003388 */ /* 0x0003e60000000c00 */
[----:B------:R-:W-:Y:S01]  /*2390*/  IMAD.IADD R4, R13, 0x1, R4 ;  /* 0x000000010d047824 */ /* 0x000fe200078e0204 */
[----:B----4-:R-:W-:Y:S02]  /*23a0*/  ISETP.GE.AND P2, PT, R11, c[0x0][0x220], PT ;  /* 0x000088000b007a0c */ /* 0x010fe40003f46270 */
[----:B-----5:R-:W-:Y:S02]  /*23b0*/  ISETP.GE.AND P0, PT, R10, c[0x0][0x220], PT ;  /* 0x000088000a007a0c */ /* 0x020fe40003f06270 */
[----:B------:R-:W-:-:S04]  /*23c0*/  @!P3 LEA R10, P4, R12, c[0x0][0x170], 0x1 ;  /* 0x00005c000c0aba11 */ /* 0x000fc800078808ff */
[----:B------:R-:W-:-:S05]  /*23d0*/  @!P3 LEA.HI.X R11, R12, c[0x0][0x174], R4, 0x1, P4 ;  /* 0x00005d000c0bba11 */ /* 0x000fca00020f0c04 */
[C---:B------:R-:W-:Y:S01]  /*23e0*/  @!P2 LEA R8, P1, R12.reuse, c[0x0][0x170], 0x1 ;  /* 0x00005c000c08aa11 */ /* 0x040fe200078208ff */
[----:B------:R-:W-:Y:S01]  /*23f0*/  @!PT LDS RZ, [RZ] ;  /* 0x00000000fffff984 */ /* 0x000fe20000000800 */
[----:B------:R-:W-:Y:S01]  /*2400*/  @!PT LDS RZ, [RZ] ;  /* 0x00000000fffff984 */ /* 0x000fe20000000800 */
[----:B------:R-:W-:Y:S01]  /*2410*/  @!PT LDS RZ, [RZ] ;  /* 0x00000000fffff984 */ /* 0x000fe20000000800 */
[----:B------:R1:W-:Y:S03]  /*2420*/  @!P3 LDGSTS.E.BYPASS.LTC128B.128 [R29+0x13000], [R10.64] ;  /* 0x130000000a1dbfae */ /* 0x0003e6000b901d44 */
[----:B------:R-:W-:Y:S01]  /*2430*/  @!P2 LEA.HI.X R9, R12, c[0x0][0x174], R4, 0x1, P1 ;  /* 0x00005d000c09aa11 */ /* 0x000fe200008f0c04 */
[----:B------:R1:W-:Y:S04]  /*2440*/  @P2 STS.128 [R29+0x15000], RZ ;  /* 0x015000ff1d002388 */ /* 0x0003e80000000c00 */
        /* <DEDUP_REMOVED lines=12> */
.L_x_10:
[----:B------:R-:W-:Y:S05]  /*2510*/  BSYNC B0 ;  /* 0x0000000000007941 */ /* 0x000fea0003800000 */
.L_x_9:
[----:B------:R-:W-:Y:S01]  /*2520*/  UIMAD UR12, UR7, -0x40, UR26 ;  /* 0xffffffc0070c78a4 */ /* 0x000fe2000f8e021a */
[----:B------:R-:W0:Y:S01]  /*2530*/  LDGDEPBAR ;  /* 0x00000000000079af */ /* 0x000e220000000000 */
[----:B------:R-:W-:Y:S04]  /*2540*/  BSSY B0, `(.L_x_11) ;  /* 0x000001b000007945 */ /* 0x000fe80003800000 */
[----:B------:R-:W-:-:S13]  /*2550*/  ISETP.GE.AND P4, PT, R32, UR12, PT ;  /* 0x0000000c20007c0c */ /* 0x000fda000bf86270 */
[----:B------:R4:W-:Y:S04]  /*2560*/  @P4 STS.128 [R29+0x6000], RZ ;  /* 0x006000ff1d004388 */ /* 0x0009e80000000c00 */
[----:B------:R4:W-:Y:S04]  /*2570*/  @P4 STS.128 [R29+0x8000], RZ ;  /* 0x008000ff1d004388 */ /* 0x0009e80000000c00 */
[----:B------:R4:W-:Y:S01]  /*2580*/  @P4 STS.128 [R29+0xa000], RZ ;  /* 0x00a000ff1d004388 */ /* 0x0009e20000000c00 */
[----:B------:R-:W-:Y:S05]  /*2590*/  @P4 BRA `(.L_x_12) ;  /* 0x0000015000004947 */ /* 0x000fea0003800000 */
[----:B------:R-:W5:Y:S04]  /*25a0*/  LDL R5, [R1+0x68] ;  /* 0x0000680001057983 */ /* 0x000f680000100800 */
[----:B--2---:R-:W2:Y:S01]  /*25b0*/  LDL R4, [R1+0x6c] ;  /* 0x00006c0001047983 */ /* 0x004ea20000100800 */
[----:B------:R-:W-:-:S13]  /*25c0*/  ISETP.GE.AND P2, PT, R30, c[0x0][0x220], PT ;  /* 0x000088001e007a0c */ /* 0x000fda0003f46270 */
[----:B------:R1:W-:Y:S04]  /*25d0*/  @P2 STS.128 [R29+0x6000], RZ ;  /* 0x006000ff1d002388 */ /* 0x0003e80000000c00 */
[----:B------:R-:W-:Y:S01]  /*25e0*/  @!PT LDS RZ, [RZ] ;  /* 0x00000000fffff984 */ /* 0x000fe20000000800 */
[----:B------:R-:W-:Y:S01]  /*25f0*/  @!PT LDS RZ, [RZ] ;  /* 0x00000000fffff984 */ /* 0x000fe20000000800 */
[----:B------:R-:W-:Y:S01]  /*2600*/  @!PT LDS RZ, [RZ] ;  /* 0x00000000fffff984 */ /* 0x000fe20000000800 */
[----:B------:R1:W-:Y:S01]  /*2610*/  @!P2 LDGSTS.E.BYPASS.LTC128B.128 [R29+0x6000], [R36.64] ;  /* 0x06000000241dafae */ /* 0x0003e2000b901d44 */
[----:B-----5:R-:W-:Y:S02]  /*2620*/  ISETP.GE.AND P1, PT, R5, c[0x0][0x220], PT ;  /* 0x0000880005007a0c */ /* 0x020fe40003f26270 */
[----:B--2---:R-:W-:-:S11]  /*2630*/  ISETP.GE.AND P0, PT, R4, c[0x0][0x220], PT ;  /* 0x0000880004007a0c */ /* 0x004fd60003f06270 */
[----:B------:R1:W-:Y:S04]  /*2640*/  @P1 STS.128 [R29+0x8000], RZ ;  /* 0x008000ff1d001388 */ /* 0x0003e80000000c00 */
[----:B------:R-:W-:Y:S01]  /*2650*/  @!PT LDS RZ, [RZ] ;  /* 0x00000000fffff984 */ /* 0x000fe20000000800 */
[----:B------:R-:W-:Y:S01]  /*2660*/  @!PT LDS RZ, [RZ] ;  /* 0x00000000fffff984 */ /* 0x000fe20000000800 */
[----:B------:R-:W-:Y:S01]  /*2670*/  @!PT LDS RZ, [RZ] ;  /* 0x00000000fffff984 */ /* 0x000fe20000000800 */
[----:B------:R1:W-:Y:S04]  /*2680*/  @!P1 LDGSTS.E.BYPASS.LTC128B.128 [R29+0x8000], [R36.64+0x80] ;  /* 0x08000080241d9fae */ /* 0x0003e8000b901d44 */
[----:B------:R1:W-:Y:S01]  /*2690*/  @P0 STS.128 [R29+0xa000], RZ ;  /* 0x00a000ff1d000388 */ /* 0x0003e20000000c00 */
[----:B------:R-:W-:Y:S05]  /*26a0*/  @P0 BRA `(.L_x_12) ;  /* 0x0000004000000947 */ /* 0x000fea0003800000 */
[----:B------:R-:W-:Y:S01]  /*26b0*/  @!PT LDS RZ, [RZ] ;  /* 0x00000000fffff984 */ /* 0x000fe20000000800 */
[----:B------:R-:W-:Y:S01]  /*26c0*/  @!PT LDS RZ, [RZ] ;  /* 0x00000000fffff984 */ /* 0x000fe20000000800 */
[----:B------:R-:W-:Y:S01]  /*26d0*/  @!PT LDS RZ, [RZ] ;  /* 0x00000000fffff984 */ /* 0x000fe20000000800 */
[----:B------:R2:W-:Y:S02]  /*26e0*/  LDGSTS.E.BYPASS.LTC128B.128 [R29+0xa000], [R36.64+0x100] ;  /* 0x0a000100241d7fae */ /* 0x0005e4000b901d44 */
.L_x_12:
[----:B------:R-:W-:Y:S05]  /*26f0*/  BSYNC B0 ;  /* 0x0000000000007941 */ /* 0x000fea0003800000 */
.L_x_11:
[----:B------:R-:W-:Y:S01]  /*2700*/  ISETP.GE.AND P3, PT, R14, UR12, PT ;  /* 0x0000000c0e007c0c */ /* 0x000fe2000bf66270 */
[----:B------:R-:W-:Y:S01]  /*2710*/  BSSY B0, `(.L_x_13) ;  /* 0x0000027000007945 */ /* 0x000fe20003800000 */
[----:B-1----:R-:W-:-:S11]  /*2720*/  MOV R10, 0x20 ;  /* 0x00000020000a7802 */ /* 0x002fd60000000f00 */
[----:B------:R1:W-:Y:S04]  /*2730*/  @P3 STS.128 [R29+0x7000], RZ ;  /* 0x007000ff1d003388 */ /* 0x0003e80000000c00 */
[----:B------:R1:W-:Y:S04]  /*2740*/  @P3 STS.128 [R29+0x9000], RZ ;  /* 0x009000ff1d003388 */ /* 0x0003e80000000c00 */
[----:B------:R1:W-:Y:S01]  /*2750*/  @P3 STS.128 [R29+0xb000], RZ ;  /* 0x00b000ff1d003388 */ /* 0x0003e20000000c00 */
[----:B------:R-:W-:Y:S05]  /*2760*/  @P3 BRA `(.L_x_14) ;  /* 0x0000021000003947 */ /* 0x000fea0003800000 */
[----:B------:R-:W5:Y:S04]  /*2770*/  LDL R8, [R1+0x68] ;  /* 0x0000680001087983 */ /* 0x000f680000100800 */
[----:B--2---:R-:W2:Y:S01]  /*2780*/  LDL R11, [R1+0x6c] ;  /* 0x00006c00010b7983 */ /* 0x004ea20000100800 */
[----:B------:R-:W-:Y:S01]  /*2790*/  ISETP.GE.AND P2, PT, R30, c[0x0][0x220], PT ;  /* 0x000088001e007a0c */ /* 0x000fe20003f46270 */
[----:B------:R-:W-:-:S04]  /*27a0*/  IMAD.WIDE.U32 R4, R10, c[0x0][0x370], RZ ;  /* 0x0000dc000a047a25 */ /* 0x000fc800078e00ff */
[----:B------:R-:W-:Y:S01]  /*27b0*/  IMAD R7, R10, c[0x0][0x374], RZ ;  /* 0x0000dd000a077a24 */ /* 0x000fe200078e02ff */
[----:B------:R-:W-:-:S04]  /*27c0*/  IADD3 R4, P0, R6, R4, RZ ;  /* 0x0000000406047210 */ /* 0x000fc80007f1e0ff */
[----:B------:R-:W-:-:S03]  /*27d0*/  IADD3.X R5, R19, R5, R7, P0, !PT ;  /* 0x0000000513057210 */ /* 0x000fc600007fe407 */
[----:B------:R-:W-:Y:S01]  /*27e0*/  @!P2 IMAD.MOV.U32 R6, RZ, RZ, c[0x0][0x370] ;  /* 0x0000dc00ff06a624 */ /* 0x000fe200078e00ff */
[----:B------:R1:W-:Y:S01]  /*27f0*/  @P2 STS.128 [R29+0x7000], RZ ;  /* 0x007000ff1d002388 */ /* 0x0003e20000000c00 */
[----:B------:R-:W-:Y:S01]  /*2800*/  @!P2 IMAD.MOV.U32 R7, RZ, RZ, c[0x0][0x374] ;  /* 0x0000dd00ff07a624 */ /* 0x000fe200078e00ff */
[----:B-----5:R-:W-:Y:S02]  /*2810*/  ISETP.GE.AND P1, PT, R8, c[0x0][0x220], PT ;  /* 0x0000880008007a0c */ /* 0x020fe40003f26270 */
[----:B------:R-:W-:-:S04]  /*2820*/  @!P2 LEA R8, P0, R6, R36, 0x6 ;  /* 0x000000240608a211 */ /* 0x000fc800078030ff */
[----:B------:R-:W-:-:S05]  /*2830*/  @!P2 LEA.HI.X R9, R6, R37, R7, 0x6, P0 ;  /* 0x000000250609a211 */ /* 0x000fca00000f3407 */
[----:B------:R-:W-:Y:S01]  /*2840*/  @!PT LDS RZ, [RZ] ;  /* 0x00000000fffff984 */ /* 0x000fe20000000800 */
[----:B------:R-:W-:Y:S01]  /*2850*/  @!PT LDS RZ, [RZ] ;  /* 0x00000000fffff984 */ /* 0x000fe20000000800 */
[----:B------:R-:W-:Y:S01]  /*2860*/  @!PT LDS RZ, [RZ] ;  /* 0x00000000fffff984 */ /* 0x000fe20000000800 */
[----:B------:R1:W-:Y:S02]  /*2870*/  @!P2 LDGSTS.E.BYPASS.LTC128B.128 [R29+0x7000], [R8.64] ;  /* 0x07000000081dafae */ /* 0x0003e4000b901d44 */
[C---:B------:R-:W-:Y:S02]  /*2880*/  @!P1 LEA R6, P0, R4.reuse, c[0x0][0x330], 0x1 ;  /* 0x0000cc0004069a11 */ /* 0x040fe400078008ff */
[----:B------:R1:W-:Y:S02]  /*2890*/  @P1 STS.128 [R29+0x9000], RZ ;  /* 0x009000ff1d001388 */ /* 0x0003e40000000c00 */
[----:B------:R-:W-:Y:S02]  /*28a0*/  @!P1 LEA.HI.X R7, R4, c[0x0][0x334], R5, 0x1, P0 ;  /* 0x0000cd0004079a11 */ /* 0x000fe400000f0c05 */
[----:B--2---:R-:W-:-:S03]  /*28b0*/  ISETP.GE.AND P0, PT, R11, c[0x0][0x220], PT ;  /* 0x000088000b007a0c */ /* 0x004fc60003f06270 */
[----:B------:R-:W-:Y:S01]  /*28c0*/  @!PT LDS RZ, [RZ] ;  /* 0x00000000fffff984 */ /* 0x000fe20000000800 */
[----:B------:R-:W-:Y:S01]  /*28d0*/  @!PT LDS RZ, [RZ] ;  /* 0x00000000fffff984 */ /* 0x000fe20000000800 */
[----:B------:R-:W-:Y:S01]  /*28e0*/  @!PT LDS RZ, [RZ] ;  /* 0x00000000fffff984 */ /* 0x000fe20000000800 */
[----:B------:R1:W-:Y:S10]  /*28f0*/  @!P1 LDGSTS.E.BYPASS.LTC128B.128 [R29+0x9000], [R6.64+0x80] ;  /* 0x09000080061d9fae */ /* 0x0003f4000b901d44 */
        /* <DEDUP_REMOVED lines=8> */
.L_x_14:
[----:B------:R-:W-:Y:S05]  /*2980*/  BSYNC B0 ;  /* 0x0000000000007941 */ /* 0x000fea0003800000 */
.L_x_13:
[----:B------:R1:W-:Y:S01]  /*2990*/  @P4 STS.128 [R29], RZ ;  /* 0x000000ff1d004388 */ /* 0x0003e20000000c00 */
[----:B------:R-:W-:Y:S03]  /*29a0*/  BSSY B0, `(.L_x_15) ;  /* 0x0000019000007945 */ /* 0x000fe60003800000 */
[----:B------:R1:W-:Y:S04]  /*29b0*/  @P4 STS.128 [R29+0x2000], RZ ;  /* 0x002000ff1d004388 */ /* 0x0003e80000000c00 */
[----:B------:R1:W-:Y:S01]  /*29c0*/  @P4 STS.128 [R29+0x4000], RZ ;  /* 0x004000ff1d004388 */ /* 0x0003e20000000c00 */
[----:B------:R-:W-:Y:S05]  /*29d0*/  @P4 BRA `(.L_x_16) ;  /* 0x0000015000004947 */ /* 0x000fea0003800000 */
[----:B------:R-:W5:Y:S04]  /*29e0*/  LDL R5, [R1+0x68] ;  /* 0x0000680001057983 */ /* 0x000f680000100800 */
[----:B--2---:R-:W2:Y:S01]  /*29f0*/  LDL R4, [R1+0x6c] ;  /* 0x00006c0001047983 */ /* 0x004ea20000100800 */
[----:B------:R-:W-:-:S13]  /*2a00*/  ISETP.GE.AND P2, PT, R30, c[0x0][0x220], PT ;  /* 0x000088001e007a0c */ /* 0x000fda0003f46270 */
[----:B------:R1:W-:Y:S04]  /*2a10*/  @P2 STS.128 [R29], RZ ;  /* 0x000000ff1d002388 */ /* 0x0003e80000000c00 */
[----:B------:R-:W-:Y:S01]  /*2a20*/  @!PT LDS RZ, [RZ] ;  /* 0x00000000fffff984 */ /* 0x000fe20000000800 */
[----:B------:R-:W-:Y:S01]  /*2a30*/  @!PT LDS RZ, [RZ] ;  /* 0x00000000fffff984 */ /* 0x000fe20000000800 */
[----:B------:R-:W-:Y:S01]  /*2a40*/  @!PT LDS RZ, [RZ] ;  /* 0x00000000fffff984 */ /* 0x000fe20000000800 */
[----:B------:R1:W-:Y:S01]  /*2a50*/  @!P2 LDGSTS.E.BYPASS.LTC128B.128 [R29], [R34.64] ;  /* 0x00000000221dafae */ /* 0x0003e2000b901d44 */
        /* <DEDUP_REMOVED lines=13> */
.L_x_16:
[----:B------:R-:W-:Y:S05]  /*2b30*/  BSYNC B0 ;  /* 0x0000000000007941 */ /* 0x000fea0003800000 */
.L_x_15:
[----:B------:R1:W-:Y:S01]  /*2b40*/  @P3 STS.128 [R29+0x1000], RZ ;  /* 0x001000ff1d003388 */ /* 0x0003e20000000c00 */
[----:B------:R-:W-:Y:S03]  /*2b50*/  BSSY B0, `(.L_x_17) ;  /* 0x0000025000007945 */ /* 0x000fe60003800000 */
[----:B------:R1:W-:Y:S04]  /*2b60*/  @P3 STS.128 [R29+0x3000], RZ ;  /* 0x003000ff1d003388 */ /* 0x0003e80000000c00 */
[----:B------:R1:W-:Y:S01]  /*2b70*/  @P3 STS.128 [R29+0x5000], RZ ;  /* 0x005000ff1d003388 */ /* 0x0003e20000000c00 */
[----:B------:R-:W-:Y:S05]  /*2b80*/  @P3 BRA `(.L_x_18) ;  /* 0x0000021000003947 */ /* 0x000fea0003800000 */
[----:B------:R-:W5:Y:S04]  /*2b90*/  LDL R4, [R1+0x68] ;  /* 0x0000680001047983 */ /* 0x000f680000100800 */
[----:B-12---:R-:W2:Y:S01]  /*2ba0*/  LDL R6, [R1+0x6c] ;  /* 0x00006c0001067983 */ /* 0x006ea20000100800 */
[----:B------:R-:W-:-:S13]  /*2bb0*/  ISETP.GE.AND P2, PT, R30, c[0x0][0x220], PT ;  /* 0x000088001e007a0c */ /* 0x000fda0003f46270 */
[----:B------:R-:W-:Y:S01]  /*2bc0*/  @!P2 IMAD.MOV.U32 R7, RZ, RZ, c[0x0][0x190] ;  /* 0x00006400ff07a624 */ /* 0x000fe200078e00ff */
[----:B------:R1:W-:Y:S01]  /*2bd0*/  @P2 STS.128 [R29+0x1000], RZ ;  /* 0x001000ff1d002388 */ /* 0x0003e20000000c00 */
[----:B------:R-:W-:-:S03]  /*2be0*/  @!P2 IMAD.MOV.U32 R9, RZ, RZ, c[0x0][0x194] ;  /* 0x00006500ff09a624 */ /* 0x000fc600078e00ff */
[----:B------:R-:W-:-:S04]  /*2bf0*/  @!P2 LEA R8, P4, R7, R34, 0x6 ;  /* 0x000000220708a211 */ /* 0x000fc800078830ff */
[----:B------:R-:W-:-:S05]  /*2c00*/  @!P2 LEA.HI.X R9, R7, R35, R9, 0x6, P4 ;  /* 0x000000230709a211 */ /* 0x000fca00020f3409 */
[----:B------:R-:W-:Y:S01]  /*2c10*/  @!PT LDS RZ, [RZ] ;  /* 0x00000000fffff984 */ /* 0x000fe20000000800 */
[----:B------:R-:W-:Y:S01]  /*2c20*/  @!PT LDS RZ, [RZ] ;  /* 0x00000000fffff984 */ /* 0x000fe20000000800 */
[----:B------:R-:W-:Y:S01]  /*2c30*/  @!PT LDS RZ, [RZ] ;  /* 0x00000000fffff984 */ /* 0x000fe20000000800 */
[----:B------:R1:W-:Y:S01]  /*2c40*/  @!P2 LDGSTS.E.BYPASS.LTC128B.128 [R29+0x1000], [R8.64] ;  /* 0x01000000081dafae */ /* 0x0003e2000b901d44 */
[----:B-----5:R-:W-:Y:S01]  /*2c50*/  ISETP.GE.AND P1, PT, R4, c[0x0][0x220], PT ;  /* 0x0000880004007a0c */ /* 0x020fe20003f26270 */
[----:B------:R-:W-:-:S04]  /*2c60*/  IMAD.WIDE.U32 R4, R10, c[0x0][0x190], RZ ;  /* 0x000064000a047a25 */ /* 0x000fc800078e00ff */
[----:B------:R-:W-:Y:S01]  /*2c70*/  IMAD R10, R10, c[0x0][0x194], RZ ;  /* 0x000065000a0a7a24 */ /* 0x000fe200078e02ff */
[----:B------:R-:W-:-:S04]  /*2c80*/  IADD3 R4, P0, R16, R4, RZ ;  /* 0x0000000410047210 */ /* 0x000fc80007f1e0ff */
[----:B------:R-:W-:Y:S02]  /*2c90*/  IADD3.X R5, R21, R5, R10, P0, !PT ;  /* 0x0000000515057210 */ /* 0x000fe400007fe40a */
[----:B--2---:R-:W-:Y:S01]  /*2ca0*/  ISETP.GE.AND P0, PT, R6, c[0x0][0x220], PT ;  /* 0x0000880006007a0c */ /* 0x004fe20003f06270 */
[----:B------:R1:W-:Y:S01]  /*2cb0*/  @P1 STS.128 [R29+0x3000], RZ ;  /* 0x003000ff1d001388 */ /* 0x0003e20000000c00 */
[----:B------:R-:W-:-:S04]  /*2cc0*/  @!P1 LEA R6, P3, R4, c[0x0][0x160], 0x1 ;  /* 0x0000580004069a11 */ /* 0x000fc800078608ff */
        /* <DEDUP_REMOVED lines=13> */
.L_x_18:
[----:B------:R-:W-:Y:S05]  /*2da0*/  BSYNC B0 ;  /* 0x0000000000007941 */ /* 0x000fea0003800000 */
.L_x_17:
[----:B------:R-:W-:Y:S02]  /*2db0*/  SHF.R.S32.HI R5, RZ, 0x1f, R25 ;  /* 0x0000001fff057819 */ /* 0x000fe40000011419 */
[----:B------:R-:W-:Y:S02]  /*2dc0*/  SHF.R.S32.HI R4, RZ, 0x1f, R20 ;  /* 0x0000001fff047819 */ /* 0x000fe40000011414 */
[----:B------:R-:W-:Y:S02]  /*2dd0*/  LEA.HI R5, R5, R24, RZ, 0x2 ;  /* 0x0000001805057211 */ /* 0x000fe400078f10ff */
[----:B------:R-:W-:Y:S02]  /*2de0*/  LEA.HI R4, R4, R20, RZ, 0x2 ;  /* 0x0000001404047211 */ /* 0x000fe400078f10ff */
[----:B------:R-:W-:Y:S02]  /*2df0*/  LOP3.LUT R5, R5, 0xfffffffc, RZ, 0xc0, !PT ;  /* 0xfffffffc05057812 */ /* 0x000fe400078ec0ff */
[----:B------:R-:W-:-:S03]  /*2e00*/  SHF.R.S32.HI R4, RZ, 0x2, R4 ;  /* 0x00000002ff047819 */ /* 0x000fc60000011404 */
[----:B------:R-:W-:-:S04]  /*2e10*/  IMAD.IADD R5, R24, 0x1, -R5 ;  /* 0x0000000118057824 */ /* 0x000fc800078e0a05 */
[----:B------:R-:W-:-:S04]  /*2e20*/  IMAD R4, R5, 0x10, R4 ;  /* 0x0000001005047824 */ /* 0x000fc800078e0204 */
[C---:B-1----:R-:W-:Y:S01]  /*2e30*/  IMAD.SHL.U32 R8, R4.reuse, 0x4, RZ ;  /* 0x0000000404087824 */ /* 0x042fe200078e00ff */
[----:B------:R-:W-:Y:S02]  /*2e40*/  IADD3 R6, R4, 0x8, RZ ;  /* 0x0000000804067810 */ /* 0x000fe40007ffe0ff */
[----:B------:R-:W-:Y:S02]  /*2e50*/  SHF.R.S32.HI R5, RZ, 0x1f, R4 ;  /* 0x0000001fff057819 */ /* 0x000fe40000011404 */
[----:B------:R-:W-:Y:S01]  /*2e60*/  ISETP.GE.AND P1, PT, R6, UR12, PT ;  /* 0x0000000c06007c0c */ /* 0x000fe2000bf26270 */
[----:B------:R-:W-:Y:S01]  /*2e70*/  IMAD.MOV.U32 R6, RZ, RZ, 0x7f800000 ;  /* 0x7f800000ff067424 */ /* 0x000fe200078e00ff */
[C---:B------:R-:W-:Y:S01]  /*2e80*/  ISETP.GE.AND P2, PT, R4.reuse, UR12, PT ;  /* 0x0000000c04007c0c */ /* 0x040fe2000bf46270 */
[----:B------:R-:W-:Y:S01]  /*2e90*/  STL [R1+0x74], R8 ;  /* 0x0000740801007387 */ /* 0x000fe20000100800 */
[----:B------:R-:W-:Y:S01]  /*2ea0*/  SHF.L.U64.HI R7, R4, 0x2, R5 ;  /* 0x0000000204077819 */ /* 0x000fe20000010205 */
[----:B------:R-:W-:Y:S01]  /*2eb0*/  ULDC.64 UR12, c[0x0][0x198] ;  /* 0x00006600000c7ab9 */ /* 0x000fe20000000a00 */
[----:B------:R-:W-:-:S03]  /*2ec0*/  IADD3 R4, P0, R8, UR9, RZ ;  /* 0x0000000908047c10 */ /* 0x000fc6000ff1e0ff */
[----:B------:R1:W-:Y:S01]  /*2ed0*/  STL [R1+0x70], R7 ;  /* 0x0000700701007387 */ /* 0x0003e20000100800 */
[----:B------:R-:W-:-:S05]  /*2ee0*/  IADD3.X R5, R7, UR8, RZ, P0, !PT ;  /* 0x0000000807057c10 */ /* 0x000fca00087fe4ff */
[----:B--2---:R5:W2:Y:S01]  /*2ef0*/  @!P1 LDG.E R6, [R4.64+0x20] ;  /* 0x0000200404069981 */ /* 0x004aa2000c1e1900 */
[----:B-1----:R-:W-:-:S06]  /*2f00*/  IMAD.MOV.U32 R7, RZ, RZ, 0x7f800000 ;  /* 0x7f800000ff077424 */ /* 0x002fcc00078e00ff */
[----:B---3--:R5:W3:Y:S01]  /*2f10*/  @!P2 LDG.E R7, [R4.64] ;  /* 0x000000040407a981 */ /* 0x008ae2000c1e1900 */
[----:B------:R-:W-:-:S03]  /*2f20*/  UIMAD UR12, UR16, UR12, URZ ;  /* 0x0000000c100c72a4 */ /* 0x000fc6000f8e023f */
[----:B------:R-:W-:Y:S01]  /*2f30*/  @P6 STS.128 [R29+0xc000], RZ ;  /* 0x00c000ff1d006388 */ /* 0x000fe20000000c00 */
[----:B------:R-:W-:-:S03]  /*2f40*/  UIMAD UR12, UR25, UR13, UR12 ;  /* 0x0000000d190c72a4 */ /* 0x000fc6000f8e020c */
[----:B------:R-:W-:Y:S04]  /*2f50*/  @P6 STS.128 [R29+0xe000], RZ ;  /* 0x00e000ff1d006388 */ /* 0x000fe80000000c00 */
[----:B------:R-:W-:Y:S01]  /*2f60*/  @P6 STS.128 [R29+0x10000], RZ ;  /* 0x010000ff1d006388 */ /* 0x000fe20000000c00 */
[----:B-----5:R-:W-:Y:S01]  /*2f70*/  IMAD.WIDE.U32 R4, R22, c[0x0][0x198], R30 ;  /* 0x0000660016047a25 */ /* 0x020fe200078e001e */
[----:B------:R-:W-:Y:S02]  /*2f80*/  BSSY B0, `(.L_x_19) ;  /* 0x000002c000007945 */ /* 0x000fe40003800000 */
[----:B--2---:R1:W-:Y:S02]  /*2f90*/  STL [R1+0x64], R6 ;  /* 0x0000640601007387 */ /* 0x0043e40000100800 */
[----:B-1----:R-:W-:Y:S01]  /*2fa0*/  IADD3 R6, P0, R4, UR23, RZ ;  /* 0x0000001704067c10 */ /* 0x002fe2000ff1e0ff */
[----:B------:R-:W-:Y:S01]  /*2fb0*/  IMAD.U32 R4, RZ, RZ, UR12 ;  /* 0x0000000cff047e24 */ /* 0x000fe2000f8e00ff */
[----:B---3--:R1:W-:Y:S04]  /*2fc0*/  STL [R1+0x60], R7 ;  /* 0x0000600701007387 */ /* 0x0083e80000100800 */
[----:B-1----:R-:W-:Y:S01]  /*2fd0*/  IADD3.X R7, R5, UR28, R4, P0, !PT ;  /* 0x0000001c05077c10 */ /* 0x002fe200087fe404 */
[----:B------:R-:W-:-:S04]  /*2fe0*/  IMAD R4, R23, c[0x0][0x1b0], RZ ;  /* 0x00006c0017047a24 */ /* 0x000fc800078e02ff */
[C---:B------:R-:W-:Y:S02]  /*2ff0*/  IMAD R4, R18.reuse, c[0x0][0x1b4], R4 ;  /* 0x00006d0012047a24 */ /* 0x040fe400078e0204 */
[----:B------:R-:W-:-:S04]  /*3000*/  IMAD.WIDE.U32 R6, R18, c[0x0][0x1b0], R6 ;  /* 0x00006c0012067a25 */ /* 0x000fc800078e0006 */
[----:B------:R-:W-:Y:S01]  /*3010*/  IMAD.IADD R9, R7, 0x1, R4 ;  /* 0x0000000107097824 */ /* 0x000fe200078e0204 */
[----:B------:R-:W-:Y:S05]  /*3020*/  @P6 BRA `(.L_x_20) ;  /* 0x0000021000006947 */ /* 0x000fea0003800000 */
[----:B------:R-:W2:Y:S04]  /*3030*/  LDL R8, [R1+0x68] ;  /* 0x0000680001087983 */ /* 0x000ea80000100800 */
[----:B------:R-:W3:Y:S01]  /*3040*/  LDL R10, [R1+0x6c] ;  /* 0x00006c00010a7983 */ /* 0x000ee20000100800 */
[----:B------:R-:W-:Y:S01]  /*3050*/  ISETP.GE.AND P3, PT, R30, c[0x0][0x220], PT ;  /* 0x000088001e007a0c */ /* 0x000fe20003f66270 */
[----:B------:R-:W-:Y:S02]  /*3060*/  IMAD.MOV.U32 R4, RZ, RZ, R6 ;  /* 0x000000ffff047224 */ /* 0x000fe400078e0006 */
[----:B------:R-:W-:-:S04]  /*3070*/  IMAD.MOV.U32 R5, RZ, RZ, R9 ;  /* 0x000000ffff057224 */ /* 0x000fc800078e0009 */
[----:B------:R-:W-:-:S06]  /*3080*/  IMAD.WIDE.U32 R4, R32, c[0x0][0x198], R4 ;  /* 0x0000660020047a25 */ /* 0x000fcc00078e0004 */
[----:B------:R-:W-:Y:S01]  /*3090*/  @!P3 LEA R12, P4, R4, c[0x0][0x168], 0x1 ;  /* 0x00005a00040cba11 */ /* 0x000fe200078808ff */
[----:B------:R1:W-:Y:S01]  /*30a0*/  @P3 STS.128 [R29+0xc000], RZ ;  /* 0x00c000ff1d003388 */ /* 0x0003e20000000c00 */
[----:B--2---:R-:W-:Y:S01]  /*30b0*/  ISETP.GE.AND P2, PT, R8, c[0x0][0x220], PT ;  /* 0x0000880008007a0c */ /* 0x004fe20003f46270 */
[----:B------:R-:W-:Y:S01]  /*30c0*/  IMAD R8, R26, c[0x0][0x198], RZ ;  /* 0x000066001a087a24 */ /* 0x000fe200078e02ff */
[----:B---3--:R-:W-:-:S03]  /*30d0*/  ISETP.GE.AND P0, PT, R10, c[0x0][0x220], PT ;  /* 0x000088000a007a0c */ /* 0x008fc60003f06270 */
[----:B------:R-:W-:-:S04]  /*30e0*/  IMAD R8, R32, c[0x0][0x19c], R8 ;  /* 0x0000670020087a24 */ /* 0x000fc800078e0208 */
[----:B------:R-:W-:-:S04]  /*30f0*/  IMAD.IADD R8, R5, 0x1, R8 ;  /* 0x0000000105087824 */ /* 0x000fc800078e0208 */
[C---:B------:R-:W-:Y:S02]  /*3100*/  @!P2 LEA R10, P1, R4.reuse, c[0x0][0x168], 0x1 ;  /* 0x00005a00040aaa11 */ /* 0x040fe400078208ff */
[C-C-:B------:R-:W-:Y:S02]  /*3110*/  @!P3 LEA.HI.X R13, R4.reuse, c[0x0][0x16c], R8.reuse, 0x1, P4 ;  /* 0x00005b00040dba11 */ /* 0x140fe400020f0c08 */
[----:B------:R-:W-:-:S03]  /*3120*/  @!P2 LEA.HI.X R11, R4, c[0x0][0x16c], R8, 0x1, P1 ;  /* 0x00005b00040baa11 */ /* 0x000fc600008f0c08 */
[----:B------:R-:W-:Y:S01]  /*3130*/  @!PT LDS RZ, [RZ] ;  /* 0x00000000fffff984 */ /* 0x000fe20000000800 */
[----:B------:R-:W-:Y:S01]  /*3140*/  @!PT LDS RZ, [RZ] ;  /* 0x00000000fffff984 */ /* 0x000fe20000000800 */
[----:B------:R-:W-:Y:S01]  /*3150*/  @!PT LDS RZ, [RZ] ;  /* 0x00000000fffff984 */ /* 0x000fe20000000800 */
[----:B------:R1:W-:Y:S04]  /*3160*/  @!P3 LDGSTS.E.BYPASS.LTC128B.128 [R29+0xc000], [R12.64] ;  /* 0x0c0000000c1dbfae */ /* 0x0003e8000b901d44 */
        /* <DEDUP_REMOVED lines=13> */
.L_x_20:
[----:B------:R-:W-:Y:S05]  /*3240*/  BSYNC B0 ;  /* 0x0000000000007941 */ /* 0x000fea0003800000 */
.L_x_19:
[----:B------:R2:W-:Y:S01]  /*3250*/  @P5 STS.128 [R29+0xd000], RZ ;  /* 0x00d000ff1d005388 */ /* 0x0005e20000000c00 */
[----:B------:R-:W-:Y:S03]  /*3260*/  BSSY B0, `(.L_x_21) ;  /* 0x0000026000007945 */ /* 0x000fe60003800000 */
[----:B------:R2:W-:Y:S04]  /*3270*/  @P5 STS.128 [R29+0xf000], RZ ;  /* 0x00f000ff1d005388 */ /* 0x0005e80000000c00 */
[----:B------:R2:W-:Y:S01]  /*3280*/  @P5 STS.128 [R29+0x11000], RZ ;  /* 0x011000ff1d005388 */ /* 0x0005e20000000c00 */
[----:B------:R-:W-:Y:S05]  /*3290*/  @P5 BRA `(.L_x_22) ;  /* 0x0000022000005947 */ /* 0x000fea0003800000 */
[----:B-1----:R-:W3:Y:S04]  /*32a0*/  LDL R10, [R1+0x68] ;  /* 0x00006800010a7983 */ /* 0x002ee80000100800 */
[----:B------:R-:W5:Y:S01]  /*32b0*/  LDL R8, [R1+0x6c] ;  /* 0x00006c0001087983 */ /* 0x000f620000100800 */
[----:B------:R-:W-:Y:S01]  /*32c0*/  IADD3 R4, P0, R32, 0x20, RZ ;  /* 0x0000002020047810 */ /* 0x000fe20007f1e0ff */
[----:B------:R-:W-:Y:S01]  /*32d0*/  IMAD.MOV.U32 R7, RZ, RZ, R9 ;  /* 0x000000ffff077224 */ /* 0x000fe200078e0009 */
[----:B------:R-:W-:-:S03]  /*32e0*/  ISETP.GE.AND P3, PT, R30, c[0x0][0x220], PT ;  /* 0x000088001e007a0c */ /* 0x000fc60003f66270 */
[----:B------:R-:W-:-:S04]  /*32f0*/  IMAD.X R5, RZ, RZ, R26, P0 ;  /* 0x000000ffff057224 */ /* 0x000fc800000e061a */
[----:B------:R-:W-:-:S06]  /*3300*/  IMAD R5, R5, c[0x0][0x198], RZ ;  /* 0x0000660005057a24 */ /* 0x000fcc00078e02ff */
[----:B------:R1:W-:Y:S01]  /*3310*/  @P3 STS.128 [R29+0xd000], RZ ;  /* 0x00d000ff1d003388 */ /* 0x0003e20000000c00 */
[----:B---3--:R-:W-:Y:S01]  /*3320*/  ISETP.GE.AND P2, PT, R10, c[0x0][0x220], PT ;  /* 0x000088000a007a0c */ /* 0x008fe20003f46270 */
[----:B------:R-:W-:Y:S01]  /*3330*/  IMAD.WIDE.U32 R10, R4, c[0x0][0x198], R6 ;  /* 0x00006600040a7a25 */ /* 0x000fe200078e0006 */
[----:B-----5:R-:W-:-:S03]  /*3340*/  ISETP.GE.AND P0, PT, R8, c[0x0][0x220], PT ;  /* 0x0000880008007a0c */ /* 0x020fc60003f06270 */
[----:B------:R-:W-:Y:S01]  /*3350*/  IMAD R4, R4, c[0x0][0x19c], R5 ;  /* 0x0000670004047a24 */ /* 0x000fe200078e0205 */
[----:B------:R-:W-:-:S03]  /*3360*/  @!P3 LEA R8, P4, R10, c[0x0][0x168], 0x1 ;  /* 0x00005a000a08ba11 */ /* 0x000fc600078808ff */
        /* <DEDUP_REMOVED lines=21> */
.L_x_22:
[----:B------:R-:W-:Y:S05]  /*34c0*/  BSYNC B0 ;  /* 0x0000000000007941 */ /* 0x000fea0003800000 */
.L_x_21:
[----:B-1----:R-:W3:Y:S04]  /*34d0*/  LDL R6, [R1] ;  /* 0x0000000001067983 */ /* 0x002ee80000100800 */
[----:B------:R-:W5:Y:S01]  /*34e0*/  LDL R5, [R1+0x4] ;  /* 0x0000040001057983 */ /* 0x000f620000100800 */
[----:B------:R-:W-:Y:S01]  /*34f0*/  LEA.HI R4, R28, R27, RZ, 0x3 ;  /* 0x0000001b1c047211 */ /* 0x000fe200078f18ff */
[----:B------:R-:W-:Y:S01]  /*3500*/  IMAD.MOV.U32 R240, RZ, RZ, 0x20 ;  /* 0x00000020fff07424 */ /* 0x000fe200078e00ff */
[----:B------:R-:W-:Y:S01]  /*3510*/  USHF.L.U32 UR12, UR19, 0x6, URZ ;  /* 0x00000006130c7899 */ /* 0x000fe2000800063f */
[----:B------:R-:W0:Y:S01]  /*3520*/  LDGDEPBAR ;  /* 0x00000000000079af */ /* 0x000e220000000000 */
[----:B------:R-:W-:Y:S01]  /*3530*/  LOP3.LUT R4, R4, 0xfffffff8, RZ, 0xc0, !PT ;  /* 0xfffffff804047812 */ /* 0x000fe200078ec0ff */
[----:B------:R-:W-:Y:S01]  /*3540*/  CS2R R142, SRZ ;  /* 0x00000000008e7805 */ /* 0x000fe2000001ff00 */
[----:B------:R-:W-:Y:S01]  /*3550*/  UIADD3 UR12, UR12, 0x40, URZ ;  /* 0x000000400c0c7890 */ /* 0x000fe2000fffe03f */
[----:B------:R-:W-:Y:S01]  /*3560*/  CS2R R140, SRZ ;  /* 0x00000000008c7805 */ /* 0x000fe2000001ff00 */
[----:B------:R-:W-:Y:S01]  /*3570*/  CS2R R146, SRZ ;  /* 0x0000000000927805 */ /* 0x000fe2000001ff00 */
[----:B------:R-:W-:Y:S01]  /*3580*/  IMAD.IADD R4, R27, 0x1, -R4 ;  /* 0x000000011b047824 */ /* 0x000fe200078e0a04 */
[----:B------:R-:W-:Y:S01]  /*3590*/  CS2R R144, SRZ ;  /* 0x0000000000907805 */ /* 0x000fe2000001ff00 */
[----:B------:R-:W-:Y:S01]  /*35a0*/  CS2R R138, SRZ ;  /* 0x00000000008a7805 */ /* 0x000fe2000001ff00 */
[----:B------:R-:W-:Y:S01]  /*35b0*/  CS2R R136, SRZ ;  /* 0x0000000000887805 */ /* 0x000fe2000001ff00 */
[----:B------:R-:W-:Y:S01]  /*35c0*/  CS2R R134, SRZ ;  /* 0x0000000000867805 */ /* 0x000fe2000001ff00 */
[----:B------:R-:W-:Y:S01]  /*35d0*/  LOP3.LUT P0, RZ, R4, 0x2, RZ, 0xc0, !PT ;  /* 0x0000000204ff7812 */ /* 0x000fe2000780c0ff */
[----:B------:R-:W-:Y:S01]  /*35e0*/  CS2R R132, SRZ ;  /* 0x0000000000847805 */ /* 0x000fe2000001ff00 */
[----:B------:R-:W-:Y:S01]  /*35f0*/  CS2R R126, SRZ ;  /* 0x00000000007e7805 */ /* 0x000fe2000001ff00 */
[----:B------:R-:W-:Y:S01]  /*3600*/  CS2R R124, SRZ ;  /* 0x00000000007c7805 */ /* 0x000fe2000001ff00 */
[----:B------:R-:W-:Y:S01]  /*3610*/  SEL R240, R240, 0xffffffe0, !P0 ;  /* 0xffffffe0f0f07807 */ /* 0x000fe20004000000 */
[----:B------:R-:W-:Y:S01]  /*3620*/  CS2R R130, SRZ ;  /* 0x0000000000827805 */ /* 0x000fe2000001ff00 */
[----:B------:R-:W-:Y:S01]  /*3630*/  CS2R R128, SRZ ;  /* 0x0000000000807805 */ /* 0x000fe2000001ff00 */
[----:B------:R-:W-:Y:S01]  /*3640*/  CS2R R122, SRZ ;  /* 0x00000000007a7805 */ /* 0x000fe2000001ff00 */
[----:B------:R-:W-:Y:S01]  /*3650*/  CS2R R120, SRZ ;  /* 0x0000000000787805 */ /* 0x000fe2000001ff00 */
[----:B------:R-:W-:Y:S01]  /*3660*/  IMAD.IADD R240, R240, 0x1, R252 ;  /* 0x00000001f0f07824 */ /* 0x000fe200078e02fc */
[----:B------:R-:W-:Y:S01]  /*3670*/  CS2R R118, SRZ ;  /* 0x0000000000767805 */ /* 0x000fe2000001ff00 */
[----:B------:R-:W-:Y:S01]  /*3680*/  CS2R R116, SRZ ;  /* 0x0000000000747805 */ /* 0x000fe2000001ff00 */
[----:B------:R-:W-:Y:S01]  /*3690*/  CS2R R110, SRZ ;  /* 0x00000000006e7805 */ /* 0x000fe2000001ff00 */
[----:B------:R-:W-:-:S04]  /*36a0*/  DEPBAR.LE SB0, 0x1 ;  /* 0x000080400000791a */ /* 0x000fc80000000000 */
[----:B------:R-:W-:Y:S01]  /*36b0*/  BAR.SYNC.DEFER_BLOCKING 0x0 ;  /* 0x0000000000007b1d */ /* 0x000fe20000010000 */
[----:B------:R-:W-:Y:S01]  /*36c0*/  CS2R R108, SRZ ;  /* 0x00000000006c7805 */ /* 0x000fe2000001ff00 */
        /* <DEDUP_REMOVED lines=22> */
[----:B------:R1:W2:Y:S01]  /*3830*/  LDSM.16.M88.4 R172, [R240+0x12000] ;  /* 0x01200000f0ac783b */ /* 0x0002a20000000200 */
[----:B------:R-:W-:Y:S01]  /*3840*/  CS2R R30, SRZ ;  /* 0x00000000001e7805 */ /* 0x000fe2000001ff00 */
[----:B--2-4-:R-:W-:Y:S01]  /*3850*/  CS2R R28, SRZ ;  /* 0x00000000001c7805 */ /* 0x014fe2000001ff00 */
[----:B------:R-:W-:Y:S01]  /*3860*/  CS2R R34, SRZ ;  /* 0x0000000000227805 */ /* 0x000fe2000001ff00 */
[----:B------:R1:W2:Y:S01]  /*3870*/  LDSM.16.M88.4 R176, [R240+0x12800] ;  /* 0x01280000f0b0783b */ /* 0x0002a20000000200 */
[----:B------:R-:W-:Y:S01]  /*3880*/  CS2R R32, SRZ ;  /* 0x0000000000207805 */ /* 0x000fe2000001ff00 */
[----:B------:R-:W-:Y:S01]  /*3890*/  CS2R R26, SRZ ;  /* 0x00000000001a7805 */ /* 0x000fe2000001ff00 */
[----:B------:R-:W-:Y:S01]  /*38a0*/  CS2R R24, SRZ ;  /* 0x0000000000187805 */ /* 0x000fe2000001ff00 */
[----:B------:R1:W4:Y:S01]  /*38b0*/  LDSM.16.M88.4 R204, [R240+0x14000] ;  /* 0x01400000f0cc783b */ /* 0x0003220000000200 */
[----:B------:R-:W-:Y:S01]  /*38c0*/  CS2R R22, SRZ ;  /* 0x0000000000167805 */ /* 0x000fe2000001ff00 */
[----:B------:R-:W-:Y:S01]  /*38d0*/  CS2R R20, SRZ ;  /* 0x0000000000147805 */ /* 0x000fe2000001ff00 */
[----:B------:R-:W-:Y:S01]  /*38e0*/  UISETP.GE.AND UP0, UPT, UR12, UR6, UPT ;  /* 0x000000060c00728c */ /* 0x000fe2000bf06270 */
[----:B------:R1:W1:Y:S04]  /*38f0*/  LDSM.16.M88.4 R208, [R240+0x14800] ;  /* 0x01480000f0d0783b */ /* 0x0002680000000200 */
[----:B------:R1:W1:Y:S04]  /*3900*/  LDSM.16.M88.4 R236, [R240+0x16000] ;  /* 0x01600000f0ec783b */ /* 0x0002680000000200 */
[----:B------:R1:W1:Y:S04]  /*3910*/  LDSM.16.M88.4 R164, [R252+0x12000] ;  /* 0x01200000fca4783b */ /* 0x0002680000000200 */
[----:B------:R1:W1:Y:S04]  /*3920*/  LDSM.16.M88.4 R168, [R252+0x12800] ;  /* 0x01280000fca8783b */ /* 0x0002680000000200 */
[----:B------:R1:W1:Y:S04]  /*3930*/  LDSM.16.M88.4 R196, [R252+0x14000] ;  /* 0x01400000fcc4783b */ /* 0x0002680000000200 */
[----:B------:R1:W1:Y:S04]  /*3940*/  LDSM.16.M88.4 R200, [R252+0x14800] ;  /* 0x01480000fcc8783b */ /* 0x0002680000000200 */
[----:B------:R1:W1:Y:S04]  /*3950*/  LDSM.16.M88.4 R228, [R252+0x16000] ;  /* 0x01600000fce4783b */ /* 0x0002680000000200 */
[----:B------:R1:W1:Y:S04]  /*3960*/  LDSM.16.M88.4 R232, [R252+0x16800] ;  /* 0x01680000fce8783b */ /* 0x0002680000000200 */
[----:B------:R-:W1:Y:S04]  /*3970*/  LDSM.16.M88.4 R240, [R240+0x16800] ;  /* 0x01680000f0f0783b */ /* 0x000e680000000200 */
[----:B---3--:R3:W1:Y:S04]  /*3980*/  LDSM.16.M88.4 R148, [R6+0x12000] ;  /* 0x012000000694783b */ /* 0x0086680000000200 */
[----:B------:R3:W1:Y:S04]  /*3990*/  LDSM.16.M88.4 R152, [R6+0x12800] ;  /* 0x012800000698783b */ /* 0x0006680000000200 */
[----:B-----5:R3:W1:Y:S04]  /*39a0*/  LDSM.16.M88.4 R156, [R5+0x12000] ;  /* 0x01200000059c783b */ /* 0x0206680000000200 */
        /* <DEDUP_REMOVED lines=8> */
[----:B--2-4-:R3:W1:Y:S02]  /*3a30*/  LDSM.16.M88.4 R224, [R5+0x16800] ;  /* 0x0168000005e0783b */ /* 0x0146640000000200 */
.L_x_25:
[----:B------:R-:W2:Y:S01]  /*3a40*/  LDL R88, [R1] ;  /* 0x0000000001587983 */ /* 0x000ea20000100800 */
[----:B------:R-:W-:Y:S01]  /*3a50*/  PLOP3.LUT P0, PT, PT, PT, UP0, 0x80, 0x0 ;  /* 0x000000000000781c */ /* 0x000fe20003f0f008 */
[----:B------:R-:W-:Y:S01]  /*3a60*/  UISETP.GE.AND UP5, UPT, UR7, 0x1, UPT ;  /* 0x000000010700788c */ /* 0x000fe2000bfa6270 */
[----:B------:R-:W-:Y:S02]  /*3a70*/  PLOP3.LUT P5, PT, PT, PT, UP0, 0x80, 0x0 ;  /* 0x000000000000781c */ /* 0x000fe40003faf008 */
[----:B------:R-:W4:Y:S01]  /*3a80*/  LDL R245, [R1+0x8] ;  /* 0x0000080001f57983 */ /* 0x000f220000100800 */
[----:B------:R-:W-:Y:S02]  /*3a90*/  PLOP3.LUT P1, PT, PT, PT, UP0, 0x80, 0x0 ;  /* 0x000000000000781c */ /* 0x000fe40003f2f008 */
[----:B------:R-:W-:Y:S02]  /*3aa0*/  PLOP3.LUT P4, PT, PT, PT, UP0, 0x80, 0x0 ;  /* 0x000000000000781c */ /* 0x000fe40003f8f008 */
[----:B-----5:R-:W5:Y:S01]  /*3ab0*/  LDL R90, [R1+0x4] ;  /* 0x00000400015a7983 */ /* 0x020f620000100800 */
[----:B------:R-:W-:Y:S02]  /*3ac0*/  PLOP3.LUT P3, PT, PT, PT, UP0, 0x80, 0x0 ;  /* 0x000000000000781c */ /* 0x000fe40003f6f008 */
[----:B------:R-:W-:Y:S02]  /*3ad0*/  PLOP3.LUT P6, PT, PT, PT, UP0, 0x80, 0x0 ;  /* 0x000000000000781c */ /* 0x000fe40003fcf008 */
[----:B---3--:R-:W3:Y:S05]  /*3ae0*/  LDL R244, [R1+0xc] ;  /* 0x00000c0001f47983 */ /* 0x008eea0000100800 */
[----:B------:R-:W5:Y:S05]  /*3af0*/  LDL R99, [R1+0x18] ;  /* 0x0000180001637983 */ /* 0x000f6a0000100800 */
[----:B------:R-:W5:Y:S05]  /*3b00*/  LDL R89, [R1+0x10] ;  /* 0x0000100001597983 */ /* 0x000f6a0000100800 */
[----:B------:R-:W5:Y:S05]  /*3b10*/  LDL R96, [R1+0x14] ;  /* 0x0000140001607983 */ /* 0x000f6a0000100800 */
[----:B------:R-:W0:Y:S05]  /*3b20*/  LDGDEPBAR ;  /* 0x00000000000079af */ /* 0x000e2a0000000000 */
[----:B------:R-:W5:Y:S05]  /*3b30*/  LDL R91, [R1+0x80] ;  /* 0x00008000015b7983 */ /* 0x000f6a0000100800 */
[----:B------:R-:W5:Y:S05]  /*3b40*/  LDL R95, [R1+0x50] ;  /* 0x00005000015f7983 */ /* 0x000f6a0000100800 */
[----:B------:R-:W5:Y:S05]  /*3b50*/  LDL R94, [R1+0x5c] ;  /* 0x00005c00015e7983 */ /* 0x000f6a0000100800 */
[----:B------:R-:W5:Y:S05]  /*3b60*/  LDL R93, [R1+0x54] ;  /* 0x00005400015d7983 */ /* 0x000f6a0000100800 */
[----:B------:R-:W5:Y:S05]  /*3b70*/  LDL R92, [R1+0x58] ;  /* 0x00005800015c7983 */ /* 0x000f6a0000100800 */
[----:B------:R-:W5:Y:S05]  /*3b80*/  LDL R98, [R1+0x74] ;  /* 0x0000740001627983 */ /* 0x000f6a0000100800 */
[----:B------:R-:W5:Y:S01]  /*3b90*/  LDL R97, [R1+0x70] ;  /* 0x0000700001617983 */ /* 0x000f620000100800 */
[----:B------:R-:W-:Y:S04]  /*3ba0*/  DEPBAR.LE SB0, 0x0 ;  /* 0x000080000000791a */ /* 0x000fe80000000000 */
[----:B------:R-:W-:Y:S06]  /*3bb0*/  BAR.SYNC.DEFER_BLOCKING 0x0 ;  /* 0x0000000000007b1d */ /* 0x000fec0000010000 */
[----:B------:R-:W-:Y:S05]  /*3bc0*/  LDSM.16.M88.4 R84, [R252+0xc000] ;  /* 0x00c00000fc54783b */ /* 0x000fea0000000200 */
[----:B-12---:R-:W-:Y:S05]  /*3bd0*/  LDSM.16.M88.4 R8, [R88+0xc000] ;  /* 0x00c000005808783b */ /* 0x006fea0000000200 */
[----:B----4-:R-:W2:Y:S05]  /*3be0*/  LDSM.16.M88.4 R16, [R245] ;  /* 0x00000000f510783b */ /* 0x010eaa0000000200 */
[----:B------:R-:W4:Y:S05]  /*3bf0*/  LDSM.16.M88.4 R68, [R88+0xc800] ;  /* 0x00c800005844783b */ /* 0x000f2a0000000200 */
[----:B---3--:R-:W-:Y:S05]  /*3c00*/  LDSM.16.M88.4 R72, [R244] ;  /* 0x00000000f448783b */ /* 0x008fea0000000200 */
[----:B-----5:R-:W3:Y:S05]  /*3c10*/  LDSM.16.M88.4 R76, [R90+0xc000] ;  /* 0x00c000005a4c783b */ /* 0x020eea0000000200 */
[----:B------:R-:W-:Y:S01]  /*3c20*/  LDSM.16.M88.4 R80, [R99] ;  /* 0x000000006350783b */ /* 0x000fe20000000200 */
[C---:B--2---:R-:W-:Y:S08]  /*3c30*/  HMMA.16816.F32.BF16 R4, R16.reuse, R8, RZ ;  /* 0x000000081004723c */ /* 0x044ff000000418ff */
[C---:B------:R-:W-:Y:S08]  /*3c40*/  HMMA.16816.F32.BF16 R8, R16.reuse, R10, RZ ;  /* 0x0000000a1008723c */ /* 0x040ff000000418ff */
[C---:B----4-:R-:W-:Y:S08]  /*3c50*/  HMMA.16816.F32.BF16 R12, R16.reuse, R68, RZ ;  /* 0x00000044100c723c */ /* 0x050ff000000418ff */
[----:B------:R-:W-:Y:S01]  /*3c60*/  HMMA.16816.F32.BF16 R16, R16, R70, RZ ;  /* 0x000000461010723c */ /* 0x000fe200000418ff */
[----:B------:R-:W2:Y:S07]  /*3c70*/  LDSM.16.M88.4 R68, [R90+0xc800] ;  /* 0x00c800005a44783b */ /* 0x000eae0000000200 */
[C---:B---3--:R-:W-:Y:S08]  /*3c80*/  HMMA.16816.F32.BF16 R4, R72.reuse, R76, R4 ;  /* 0x0000004c4804723c */ /* 0x048ff00000041804 */
[C---:B------:R-:W-:Y:S01]  /*3c90*/  HMMA.16816.F32.BF16 R8, R72.reuse, R78, R8 ;  /* 0x0000004e4808723c */ /* 0x040fe20000041808 */
[----:B------:R-:W3:Y:S07]  /*3ca0*/  LDSM.16.M88.4 R76, [R252+0xc800] ;  /* 0x00c80000fc4c783b */ /* 0x000eee0000000200 */
[C---:B--2---:R-:W-:Y:S08]  /*3cb0*/  HMMA.16816.F32.BF16 R12, R72.reuse, R68, R12 ;  /* 0x00000044480c723c */ /* 0x044ff0000004180c */
[----:B------:R-:W-:Y:S01]  /*3cc0*/  HMMA.16816.F32.BF16 R16, R72, R70, R16 ;  /* 0x000000464810723c */ /* 0x000fe20000041810 */
[----:B------:R-:W-:Y:S05]  /*3cd0*/  LDSM.16.M88.4 R68, [R96] ;  /* 0x000000006044783b */ /* 0x000fea0000000200 */
[----:B------:R-:W2:Y:S02]  /*3ce0*/  LDSM.16.M88.4 R72, [R89+0xc000] ;  /* 0x00c000005948783b */ /* 0x000ea40000000200 */
[C---:B------:R-:W-:Y:S08]  /*3cf0*/  HMMA.16816.F32.BF16 R4, R80.reuse, R84, R4 ;  /* 0x000000545004723c */ /* 0x040ff00000041804 */
[C---:B------:R-:W-:Y:S01]  /*3d00*/  HMMA.16816.F32.BF16 R8, R80.reuse, R86, R8 ;  /* 0x000000565008723c */ /* 0x040fe20000041808 */
[----:B------:R-:W4:Y:S07]  /*3d10*/  LDSM.16.M88.4 R84, [R89+0xc800] ;  /* 0x00c800005954783b */ /* 0x000f2e0000000200 */
[C---:B---3--:R-:W-:Y:S08]  /*3d20*/  HMMA.16816.F32.BF16 R12, R80.reuse, R76, R12 ;  /* 0x0000004c500c723c */ /* 0x048ff0000004180c */
[----:B------:R-:W-:Y:S01]  /*3d30*/  HMMA.16816.F32.BF16 R16, R80, R78, R16 ;  /* 0x0000004e5010723c */ /* 0x000fe20000041810 */
[----:B------:R-:W-:Y:S05]  /*3d40*/  LDSM.16.M88.4 R76, [R245+0x2000] ;  /* 0x00200000f54c783b */ /* 0x000fea0000000200 */
[----:B------:R-:W3:Y:S02]  /*3d50*/  LDSM.16.M88.4 R80, [R88+0xe000] ;  /* 0x00e000005850783b */ /* 0x000ee40000000200 */
[C---:B--2---:R-:W-:Y:S08]  /*3d60*/  HMMA.16816.F32.BF16 R4, R68.reuse, R72, R4 ;  /* 0x000000484404723c */ /* 0x044ff00000041804 */
[C---:B------:R-:W-:Y:S01]  /*3d70*/  HMMA.16816.F32.BF16 R8, R68.reuse, R74, R8 ;  /* 0x0000004a4408723c */ /* 0x040fe20000041808 */
[----:B------:R-:W2:Y:S07]  /*3d80*/  LDSM.16.M88.4 R72, [R88+0xe800] ;  /* 0x00e800005848783b */ /* 0x000eae0000000200 */
[C---:B----4-:R-:W-:Y:S08]  /*3d90*/  HMMA.16816.F32.BF16 R12, R68.reuse, R84, R12 ;  /* 0x00000054440c723c */ /* 0x050ff0000004180c */
[----:B------:R-:W-:Y:S01]  /*3da0*/  HMMA.16816.F32.BF16 R16, R68, R86, R16 ;  /* 0x000000564410723c */ /* 0x000fe20000041810 */
[----:B------:R-:W-:Y:S05]  /*3db0*/  LDSM.16.M88.4 R68, [R244+0x2000] ;  /* 0x00200000f444783b */ /* 0x000fea0000000200 */
[----:B------:R-:W4:Y:S02]  /*3dc0*/  LDSM.16.M88.4 R84, [R90+0xe000] ;  /* 0x00e000005a54783b */ /* 0x000f240000000200 */
[C---:B---3--:R-:W-:Y:S08]  /*3dd0*/  HMMA.16816.F32.BF16 R4, R76.reuse, R80, R4 ;  /* 0x000000504c04723c */ /* 0x048ff00000041804 */
[C---:B------:R-:W-:Y:S01]  /*3de0*/  HMMA.16816.F32.BF16 R8, R76.reuse, R82, R8 ;  /* 0x000000524c08723c */ /* 0x040fe20000041808 */
[----:B------:R-:W3:Y:S07]  /*3df0*/  LDSM.16.M88.4 R80, [R90+0xe800] ;  /* 0x00e800005a50783b */ /* 0x000eee0000000200 */
[C---:B--2---:R-:W-:Y:S08]  /*3e00*/  HMMA.16816.F32.BF16 R12, R76.reuse, R72, R12 ;  /* 0x000000484c0c723c */ /* 0x044ff0000004180c */
[----:B------:R-:W-:Y:S01]  /*3e10*/  HMMA.16816.F32.BF16 R16, R76, R74, R16 ;  /* 0x0000004a4c10723c */ /* 0x000fe20000041810 */
[----:B------:R-:W-:Y:S05]  /*3e20*/  LDSM.16.M88.4 R72, [R99+0x2000] ;  /* 0x002000006348783b */ /* 0x000fea0000000200 */
[----:B------:R-:W2:Y:S02]  /*3e30*/  LDSM.16.M88.4 R76, [R252+0xe000] ;  /* 0x00e00000fc4c783b */ /* 0x000ea40000000200 */
[C---:B----4-:R-:W-:Y:S08]  /*3e40*/  HMMA.16816.F32.BF16 R4, R68.reuse, R84, R4 ;  /* 0x000000544404723c */ /* 0x050ff00000041804 */
        /* <DEDUP_REMOVED lines=15> */
[----:B------:R3:W5:Y:S07]  /*3f40*/  LDSM.16.M88.4 R80, [R88+0x10800] ;  /* 0x010800005850783b */ /* 0x00076e0000000200 */
[C---:B--2---:R-:W-:Y:S08]  /*3f50*/  HMMA.16816.F32.BF16 R12, R68.reuse, R76, R12 ;  /* 0x0000004c440c723c */ /* 0x044ff0000004180c */
[----:B------:R-:W-:Y:S01]  /*3f60*/  HMMA.16816.F32.BF16 R16, R68, R78, R16 ;  /* 0x0000004e4410723c */ /* 0x000fe20000041810 */
[----:B------:R-:W-:Y:S05]  /*3f70*/  LDSM.16.M88.4 R76, [R90+0x10000] ;  /* 0x010000005a4c783b */ /* 0x000fea0000000200 */
[----:B------:R-:W2:Y:S02]  /*3f80*/  LDSM.16.M88.4 R68, [R244+0x4000] ;  /* 0x00400000f444783b */ /* 0x000ea40000000200 */
[C---:B----4-:R-:W-:Y:S03]  /*3f90*/  HMMA.16816.F32.BF16 R4, R72.reuse, R84, R4 ;  /* 0x000000544804723c */ /* 0x050fe60000041804 */
[----:B---3--:R-:W3:Y:S05]  /*3fa0*/  LDL R88, [R1+0x60] ;  /* 0x0000600001587983 */ /* 0x008eea0000100800 */
[C---:B------:R-:W-:Y:S01]  /*3fb0*/  HMMA.16816.F32.BF16 R8, R72.reuse, R86, R8 ;  /* 0x000000564808723c */ /* 0x040fe20000041808 */
[----:B------:R4:W1:Y:S07]  /*3fc0*/  LDSM.16.M88.4 R84, [R90+0x10800] ;  /* 0x010800005a54783b */ /* 0x00086e0000000200 */
[C---:B-----5:R-:W-:Y:S08]  /*3fd0*/  HMMA.16816.F32.BF16 R12, R72.reuse, R80, R12 ;  /* 0x00000050480c723c */ /* 0x060ff0000004180c */
[----:B------:R-:W-:Y:S01]  /*3fe0*/  HMMA.16816.F32.BF16 R16, R72, R82, R16 ;  /* 0x000000524810723c */ /* 0x000fe20000041810 */
[----:B------:R-:W-:Y:S05]  /*3ff0*/  LDSM.16.M88.4 R72, [R99+0x4000] ;  /* 0x004000006348783b */ /* 0x000fea0000000200 */
[----:B------:R-:W5:Y:S05]  /*4000*/  LDSM.16.M88.4 R80, [R252+0x10000] ;  /* 0x01000000fc50783b */ /* 0x000f6a0000000200 */
[----:B----4-:R-:W4:Y:S01]  /*4010*/  LDL R90, [R1+0x64] ;  /* 0x00006400015a7983 */ /* 0x010f220000100800 */
[C---:B--2---:R-:W-:Y:S08]  /*4020*/  HMMA.16816.F32.BF16 R4, R68.reuse, R76, R4 ;  /* 0x0000004c4404723c */ /* 0x044ff00000041804 */
[C---:B------:R-:W-:Y:S01]  /*4030*/  HMMA.16816.F32.BF16 R8, R68.reuse, R78, R8 ;  /* 0x0000004e4408723c */ /* 0x040fe20000041808 */
[----:B------:R-:W2:Y:S07]  /*4040*/  LDSM.16.M88.4 R76, [R252+0x10800] ;  /* 0x01080000fc4c783b */ /* 0x000eae0000000200 */
[C---:B-1----:R-:W-:Y:S08]  /*4050*/  HMMA.16816.F32.BF16 R12, R68.reuse, R84, R12 ;  /* 0x00000054440c723c */ /* 0x042ff0000004180c */
[----:B------:R-:W-:Y:S01]  /*4060*/  HMMA.16816.F32.BF16 R16, R68, R86, R16 ;  /* 0x000000564410723c */ /* 0x000fe20000041810 */
[----:B------:R-:W-:Y:S05]  /*4070*/  LDSM.16.M88.4 R68, [R96+0x4000] ;  /* 0x004000006044783b */ /* 0x000fea0000000200 */
[----:B------:R-:W1:Y:S02]  /*4080*/  LDSM.16.M88.4 R84, [R89+0x10000] ;  /* 0x010000005954783b */ /* 0x000e640000000200 */
[C---:B-----5:R-:W-:Y:S08]  /*4090*/  HMMA.16816.F32.BF16 R4, R72.reuse, R80, R4 ;  /* 0x000000504804723c */ /* 0x060ff00000041804 */
[C---:B------:R-:W-:Y:S08]  /*40a0*/  HMMA.16816.F32.BF16 R8, R72.reuse, R82, R8 ;  /* 0x000000524808723c */ /* 0x040ff00000041808 */
[C---:B--2---:R-:W-:Y:S07]  /*40b0*/  HMMA.16816.F32.BF16 R12, R72.reuse, R76, R12 ;  /* 0x0000004c480c723c */ /* 0x044fee000004180c */
[----:B------:R-:W-:Y:S01]  /*40c0*/  IMAD.U32 R77, RZ, RZ, UR19 ;  /* 0x00000013ff4d7e24 */ /* 0x000fe2000f8e00ff */
[----:B------:R-:W-:Y:S04]  /*40d0*/  HMMA.16816.F32.BF16 R16, R72, R78, R16 ;  /* 0x0000004e4810723c */ /* 0x000fe80000041810 */
[----:B------:R-:W-:Y:S01]  /*40e0*/  @P0 IMAD R77, R77, 0x40, R91 ;  /* 0x000000404d4d0824 */ /* 0x000fe200078e025b */
[----:B------:R-:W-:Y:S04]  /*40f0*/  PLOP3.LUT P0, PT, PT, PT, UP0, 0x80, 0x0 ;  /* 0x000000000000781c */ /* 0x000fe80003f0f008 */
[C---:B------:R-:W-:Y:S02]  /*4100*/  @P1 IADD3 R72, R77.reuse, 0x1, RZ ;  /* 0x000000014d481810 */ /* 0x040fe40007ffe0ff */
[----:B------:R-:W-:Y:S01]  /*4110*/  @P5 ISETP.GE.AND P5, PT, R77, UR6, PT ;  /* 0x000000064d005c0c */ /* 0x000fe2000bfa6270 */
[C---:B-1----:R-:W-:Y:S01]  /*4120*/  HMMA.16816.F32.BF16 R4, R68.reuse, R84, R4 ;  /* 0x000000544404723c */ /* 0x042fe20000041804 */
[----:B------:R-:W-:Y:S04]  /*4130*/  PLOP3.LUT P1, PT, PT, PT, UP0, 0x80, 0x0 ;  /* 0x000000000000781c */ /* 0x000fe80003f2f008 */
[----:B------:R-:W-:Y:S02]  /*4140*/  @P4 ISETP.GE.AND P4, PT, R72, UR6, PT ;  /* 0x0000000648004c0c */ /* 0x000fe4000bf86270 */
[----:B------:R-:W1:Y:S01]  /*4150*/  LDSM.16.M88.4 R72, [R89+0x10800] ;  /* 0x010800005948783b */ /* 0x000e620000000200 */
[C---:B------:R-:W-:Y:S11]  /*4160*/  HMMA.16816.F32.BF16 R8, R68.reuse, R86, R8 ;  /* 0x000000564408723c */ /* 0x040ff60000041808 */
[----:B------:R-:W-:Y:S05]  /*4170*/  @!UPT UIADD3 URZ, URZ, URZ, URZ ;  /* 0x0000003f3f3ff290 */ /* 0x000fea000fffe03f */
[----:B------:R-:W-:Y:S02]  /*4180*/  @P0 FSEL R4, R4, -INF , !P5 ;  /* 0xff80000004040808 */ /* 0x000fe40006800000 */
[----:B------:R-:W-:Y:S02]  /*4190*/  @P1 FSEL R5, R5, -INF , !P4 ;  /* 0xff80000005051808 */ /* 0x000fe40006000000 */
[----:B------:R-:W-:Y:S02]  /*41a0*/  PLOP3.LUT P0, PT, PT, PT, UP0, 0x80, 0x0 ;  /* 0x000000000000781c */ /* 0x000fe40003f0f008 */
[----:B------:R-:W-:Y:S11]  /*41b0*/  PLOP3.LUT P1, PT, PT, PT, UP0, 0x80, 0x0 ;  /* 0x000000000000781c */ /* 0x000ff60003f2f008 */
[----:B------:R-:W-:Y:S02]  /*41c0*/  @P0 FSEL R6, R6, -INF , !P5 ;  /* 0xff80000006060808 */ /* 0x000fe40006800000 */
[----:B------:R-:W-:Y:S02]  /*41d0*/  PLOP3.LUT P0, PT, PT, PT, UP0, 0x80, 0x0 ;  /* 0x000000000000781c */ /* 0x000fe40003f0f008 */
[----:B------:R-:W-:Y:S01]  /*41e0*/  @P1 FSEL R7, R7, -INF , !P4 ;  /* 0xff80000007071808 */ /* 0x000fe20006000000 */
[C---:B-1----:R-:W-:Y:S01]  /*41f0*/  HMMA.16816.F32.BF16 R12, R68.reuse, R72, R12 ;  /* 0x00000048440c723c */ /* 0x042fe2000004180c */
[----:B------:R-:W-:Y:S02]  /*4200*/  PLOP3.LUT P1, PT, PT, PT, UP0, 0x80, 0x0 ;  /* 0x000000000000781c */ /* 0x000fe40003f2f008 */
[----:B------:R-:W-:Y:S02]  /*4210*/  PLOP3.LUT P4, PT, PT, PT, UP0, 0x80, 0x0 ;  /* 0x000000000000781c */ /* 0x000fe40003f8f008 */
[----:B------:R-:W-:Y:S03]  /*4220*/  PLOP3.LUT P5, PT, PT, PT, UP0, 0x80, 0x0 ;  /* 0x000000000000781c */ /* 0x000fe60003faf008 */
[----:B------:R-:W-:Y:S04]  /*4230*/  HMMA.16816.F32.BF16 R16, R68, R74, R16 ;  /* 0x0000004a4410723c */ /* 0x000fe80000041810 */
[C---:B---3--:R-:W-:Y:S01]  /*4240*/  FMUL.FTZ R76, R88.reuse, 1.4426950216293334961 ;  /* 0x3fb8aa3b584c7820 */ /* 0x048fe20000410000 */
[----:B------:R-:W-:Y:S04]  /*4250*/  FSETP.NEU.FTZ.AND P2, PT, R88, -INF , PT ;  /* 0xff8000005800780b */ /* 0x000fe80003f5d000 */
[----:B------:R-:W-:Y:S05]  /*4260*/  FSEL R76, R76, RZ, P2 ;  /* 0x000000ff4c4c7208 */ /* 0x000fea0001000000 */
[--C-:B------:R-:W-:Y:S02]  /*4270*/  FFMA.FTZ R4, R4, c[0x0][0x23c], -R76.reuse ;  /* 0x00008f0004047a23 */ /* 0x100fe4000001084c */
[----:B------:R-:W-:Y:S02]  /*4280*/  FFMA.FTZ R5, R5, c[0x0][0x23c], -R76 ;  /* 0x00008f0005057a23 */ /* 0x000fe4000001084c */
[----:B------:R1:W-:Y:S10]  /*4290*/  MUFU.EX2 R88, R4 ;  /* 0x0000000400587308 */ /* 0x0003f40000000800 */
[----:B------:R2:W3:Y:S01]  /*42a0*/  MUFU.EX2 R86, R5 ;  /* 0x0000000500567308 */ /* 0x0004e20000000800 */
[C---:B----4-:R-:W-:Y:S01]  /*42b0*/  FSETP.NEU.FTZ.AND P2, PT, R90.reuse, -INF , PT ;  /* 0xff8000005a00780b */ /* 0x050fe20003f5d000 */
[----:B-1----:R-:W-:Y:S05]  /*42c0*/  FMUL.FTZ R4, R90, 1.4426950216293334961 ;  /* 0x3fb8aa3b5a047820 */ /* 0x002fea0000410000 */
[----:B------:R-:W-:Y:S02]  /*42d0*/  FSEL R4, R4, RZ, P2 ;  /* 0x000000ff04047208 */ /* 0x000fe40001000000 */
[----:B------:R-:W-:Y:S02]  /*42e0*/  PLOP3.LUT P2, PT, PT, PT, UP0, 0x80, 0x0 ;  /* 0x000000000000781c */ /* 0x000fe40003f4f008 */
[----:B--2---:R-:W-:Y:S01]  /*42f0*/  @P3 IADD3 R5, R77, 0x8, RZ ;  /* 0x000000084d053810 */ /* 0x004fe20007ffe0ff */
[--C-:B------:R-:W-:Y:S01]  /*4300*/  FFMA.FTZ R6, R6, c[0x0][0x23c], -R4.reuse ;  /* 0x00008f0006067a23 */ /* 0x100fe20000010804 */
[----:B------:R-:W-:Y:S01]  /*4310*/  PLOP3.LUT P3, PT, PT, PT, UP0, 0x80, 0x0 ;  /* 0x000000000000781c */ /* 0x000fe20003f6f008 */
[----:B------:R-:W-:Y:S01]  /*4320*/  FFMA.FTZ R7, R7, c[0x0][0x23c], -R4 ;  /* 0x00008f0007077a23 */ /* 0x000fe20000010804 */
[----:B------:R-:W-:Y:S01]  /*4330*/  @P6 ISETP.GE.AND P6, PT, R5, UR6, PT ;  /* 0x0000000605006c0c */ /* 0x000fe2000bfc6270 */
[----:B------:R3:W-:Y:S06]  /*4340*/  MUFU.EX2 R91, R6 ;  /* 0x00000006005b7308 */ /* 0x0007ec0000000800 */
[----:B------:R-:W-:Y:S02]  /*4350*/  @P2 IADD3 R5, R77, 0x9, RZ ;  /* 0x000000094d052810 */ /* 0x000fe40007ffe0ff */
[----:B------:R-:W-:Y:S02]  /*4360*/  PLOP3.LUT P2, PT, PT, PT, UP0, 0x80, 0x0 ;  /* 0x000000000000781c */ /* 0x000fe40003f4f008 */
[----:B------:R-:W-:Y:S01]  /*4370*/  @P3 ISETP.GE.AND P3, PT, R5, UR6, PT ;  /* 0x0000000605003c0c */ /* 0x000fe2000bf66270 */
[----:B------:R-:W1:Y:S01]  /*4380*/  MUFU.EX2 R90, R7 ;  /* 0x00000007005a7308 */ /* 0x000e620000000800 */
[----:B------:R-:W-:Y:S02]  /*4390*/  @P0 FSEL R8, R8, -INF , !P6 ;  /* 0xff80000008080808 */ /* 0x000fe40007000000 */
[----:B------:R-:W-:Y:S02]  /*43a0*/  PLOP3.LUT P0, PT, PT, PT, UP0, 0x80, 0x0 ;  /* 0x000000000000781c */ /* 0x000fe40003f0f008 */
[----:B------:R-:W-:Y:S01]  /*43b0*/  @P4 IADD3 R5, R77, 0x10, RZ ;  /* 0x000000104d054810 */ /* 0x000fe20007ffe0ff */
[--C-:B------:R-:W-:Y:S01]  /*43c0*/  FFMA.FTZ R8, R8, c[0x0][0x23c], -R76.reuse ;  /* 0x00008f0008087a23 */ /* 0x100fe2000001084c */
[----:B------:R-:W-:Y:S02]  /*43d0*/  PLOP3.LUT P4, PT, PT, PT, UP0, 0x80, 0x0 ;  /* 0x000000000000781c */ /* 0x000fe40003f8f008 */
[----:B------:R-:W-:Y:S01]  /*43e0*/  @P5 ISETP.GE.AND P5, PT, R5, UR6, PT ;  /* 0x0000000605005c0c */ /* 0x000fe2000bfa6270 */
[----:B------:R-:W-:Y:S01]  /*43f0*/  MUFU.EX2 R85, R8 ;  /* 0x0000000800557308 */ /* 0x000fe20000000800 */
[----:B------:R-:W-:Y:S02]  /*4400*/  @P2 IADD3 R5, R77, 0x11, RZ ;  /* 0x000000114d052810 */ /* 0x000fe40007ffe0ff */
[----:B------:R-:W-:Y:S02]  /*4410*/  @P1 FSEL R9, R9, -INF , !P3 ;  /* 0xff80000009091808 */ /* 0x000fe40005800000 */
[----:B------:R-:W-:Y:S02]  /*4420*/  PLOP3.LUT P1, PT, PT, PT, UP0, 0x80, 0x0 ;  /* 0x000000000000781c */ /* 0x000fe40003f2f008 */
[----:B------:R-:W-:Y:S01]  /*4430*/  @P0 FSEL R10, R10, -INF , !P6 ;  /* 0xff8000000a0a0808 */ /* 0x000fe20007000000 */
[----:B------:R-:W-:Y:S01]  /*4440*/  FFMA.FTZ R9, R9, c[0x0][0x23c], -R76 ;  /* 0x00008f0009097a23 */ /* 0x000fe2000001084c */
[----:B------:R-:W-:Y:S02]  /*4450*/  PLOP3.LUT P6, PT, PT, PT, UP0, 0x80, 0x0 ;  /* 0x000000000000781c */ /* 0x000fe40003fcf008 */
[----:B------:R-:W-:Y:S01]  /*4460*/  PLOP3.LUT P0, PT, PT, PT, UP0, 0x80, 0x0 ;  /* 0x000000000000781c */ /* 0x000fe20003f0f008 */
[--C-:B------:R-:W-:Y:S01]  /*4470*/  FFMA.FTZ R10, R10, c[0x0][0x23c], -R4.reuse ;  /* 0x00008f000a0a7a23 */ /* 0x100fe20000010804 */
[----:B------:R-:W-:Y:S01]  /*4480*/  PLOP3.LUT P2, PT, PT, PT, UP0, 0x80, 0x0 ;  /* 0x000000000000781c */ /* 0x000fe20003f4f008 */
[----:B------:R-:W-:Y:S01]  /*4490*/  MUFU.EX2 R83, R9 ;  /* 0x0000000900537308 */ /* 0x000fe20000000800 */
[----:B---3--:R-:W-:Y:S03]  /*44a0*/  F2FP.BF16.PACK_AB R6, R86, R88 ;  /* 0x000000585606723e */ /* 0x008fe600000010ff */
[----:B------:R-:W-:Y:S02]  /*44b0*/  @P1 FSEL R11, R11, -INF , !P3 ;  /* 0xff8000000b0b1808 */ /* 0x000fe40005800000 */
[----:B------:R-:W-:Y:S01]  /*44c0*/  PLOP3.LUT P1, PT, PT, PT, UP0, 0x80, 0x0 ;  /* 0x000000000000781c */ /* 0x000fe20003f2f008 */
[----:B------:R2:W-:Y:S01]  /*44d0*/  STS [R95+0x14000], R6 ;  /* 0x014000065f007388 */ /* 0x0005e20000000800 */
[----:B------:R-:W-:Y:S01]  /*44e0*/  @P6 ISETP.GE.AND P6, PT, R5, UR6, PT ;  /* 0x0000000605006c0c */ /* 0x000fe2000bfc6270 */
[----:B------:R-:W-:Y:S01]  /*44f0*/  FFMA.FTZ R11, R11, c[0x0][0x23c], -R4 ;  /* 0x00008f000b0b7a23 */ /* 0x000fe20000010804 */
[----:B------:R-:W-:Y:S01]  /*4500*/  PLOP3.LUT P3, PT, PT, PT, UP0, 0x80, 0x0 ;  /* 0x000000000000781c */ /* 0x000fe20003f6f008 */
[----:B------:R-:W-:Y:S01]  /*4510*/  MUFU.EX2 R89, R10 ;  /* 0x0000000a00597308 */ /* 0x000fe20000000800 */
[----:B------:R-:W-:Y:S02]  /*4520*/  @P0 FSEL R12, R12, -INF , !P5 ;  /* 0xff8000000c0c0808 */ /* 0x000fe40006800000 */
[----:B------:R-:W-:Y:S03]  /*4530*/  PLOP3.LUT P0, PT, PT, PT, UP0, 0x80, 0x0 ;  /* 0x000000000000781c */ /* 0x000fe60003f0f008 */
[----:B------:R-:W-:Y:S02]  /*4540*/  FFMA.FTZ R12, R12, c[0x0][0x23c], -R76 ;  /* 0x00008f000c0c7a23 */ /* 0x000fe4000001084c */
[----:B------:R-:W-:Y:S02]  /*4550*/  @P1 FSEL R14, R14, -INF , !P5 ;  /* 0xff8000000e0e1808 */ /* 0x000fe40006800000 */
[----:B------:R-:W-:Y:S01]  /*4560*/  @P2 FSEL R13, R13, -INF , !P6 ;  /* 0xff8000000d0d2808 */ /* 0x000fe20007000000 */
[----:B------:R-:W3:Y:S01]  /*4570*/  MUFU.EX2 R87, R11 ;  /* 0x0000000b00577308 */ /* 0x000ee20000000800 */
[----:B------:R-:W-:Y:S01]  /*4580*/  PLOP3.LUT P2, PT, PT, PT, UP0, 0x80, 0x0 ;  /* 0x000000000000781c */ /* 0x000fe20003f4f008 */
[----:B------:R-:W-:Y:S01]  /*4590*/  FFMA.FTZ R14, R14, c[0x0][0x23c], -R4 ;  /* 0x00008f000e0e7a23 */ /* 0x000fe20000010804 */
[----:B------:R-:W-:Y:S01]  /*45a0*/  PLOP3.LUT P1, PT, PT, PT, UP0, 0x80, 0x0 ;  /* 0x000000000000781c */ /* 0x000fe20003f2f008 */
[----:B------:R-:W-:Y:S01]  /*45b0*/  FFMA.FTZ R13, R13, c[0x0][0x23c], -R76 ;  /* 0x00008f000d0d7a23 */ /* 0x000fe2000001084c */
[C---:B------:R-:W-:Y:S02]  /*45c0*/  @P3 IADD3 R5, R77.reuse, 0x18, RZ ;  /* 0x000000184d053810 */ /* 0x040fe40007ffe0ff */
[----:B------:R-:W-:Y:S02]  /*45d0*/  @P4 IADD3 R77, R77, 0x19, RZ ;  /* 0x000000194d4d4810 */ /* 0x000fe40007ffe0ff */
[----:B------:R-:W-:Y:S01]  /*45e0*/  @P0 FSEL R15, R15, -INF , !P6 ;  /* 0xff8000000f0f0808 */ /* 0x000fe20007000000 */
[----:B------:R-:W-:Y:S01]  /*45f0*/  MUFU.EX2 R81, R12 ;  /* 0x0000000c00517308 */ /* 0x000fe20000000800 */
[----:B------:R-:W-:Y:S03]  /*4600*/  PLOP3.LUT P0, PT, PT, PT, UP0, 0x80, 0x0 ;  /* 0x000000000000781c */ /* 0x000fe60003f0f008 */
[----:B------:R-:W-:Y:S01]  /*4610*/  @P2 ISETP.GE.AND P3, PT, R5, UR6, PT ;  /* 0x0000000605002c0c */ /* 0x000fe2000bf66270 */
[----:B------:R-:W-:Y:S01]  /*4620*/  FFMA.FTZ R15, R15, c[0x0][0x23c], -R4 ;  /* 0x00008f000f0f7a23 */ /* 0x000fe20000010804 */
[----:B------:R-:W-:Y:S02]  /*4630*/  @P1 ISETP.GE.AND P1, PT, R77, UR6, PT ;  /* 0x000000064d001c0c */ /* 0x000fe4000bf26270 */
[----:B------:R-:W-:Y:S02]  /*4640*/  PLOP3.LUT P2, PT, PT, PT, UP0, 0x80, 0x0 ;  /* 0x000000000000781c */ /* 0x000fe40003f4f008 */
[----:B------:R-:W4:Y:S01]  /*4650*/  MUFU.EX2 R78, R13 ;  /* 0x0000000d004e7308 */ /* 0x000f220000000800 */
[----:B-1----:R-:W-:Y:S02]  /*4660*/  F2FP.BF16.PACK_AB R5, R90, R91 ;  /* 0x0000005b5a05723e */ /* 0x002fe400000010ff */
[----:B---3--:R-:W-:Y:S03]  /*4670*/  F2FP.BF16.PACK_AB R8, R87, R89 ;  /* 0x000000595708723e */ /* 0x008fe600000010ff */
[----:B------:R1:W-:Y:S03]  /*4680*/  STS [R95+0x14400], R5 ;  /* 0x014400055f007388 */ /* 0x0003e60000000800 */
[----:B------:R-:W-:Y:S01]  /*4690*/  @P0 FSEL R17, R17, -INF , !P1 ;  /* 0xff80000011110808 */ /* 0x000fe20004800000 */
[----:B------:R-:W-:Y:S01]  /*46a0*/  MUFU.EX2 R84, R14 ;  /* 0x0000000e00547308 */ /* 0x000fe20000000800 */
[----:B------:R-:W-:Y:S02]  /*46b0*/  PLOP3.LUT P0, PT, PT, PT, UP0, 0x80, 0x0 ;  /* 0x000000000000781c */ /* 0x000fe40003f0f008 */
[----:B------:R-:W-:Y:S02]  /*46c0*/  @P2 FSEL R16, R16, -INF , !P3 ;  /* 0xff80000010102808 */ /* 0x000fe40005800000 */
[----:B------:R-:W-:Y:S03]  /*46d0*/  PLOP3.LUT P2, PT, PT, PT, UP0, 0x80, 0x0 ;  /* 0x000000000000781c */ /* 0x000fe60003f4f008 */
[--C-:B------:R-:W-:Y:S02]  /*46e0*/  FFMA.FTZ R16, R16, c[0x0][0x23c], -R76.reuse ;  /* 0x00008f0010107a23 */ /* 0x100fe4000001084c */
[----:B------:R-:W-:Y:S01]  /*46f0*/  FFMA.FTZ R76, R17, c[0x0][0x23c], -R76 ;  /* 0x00008f00114c7a23 */ /* 0x000fe2000001084c */
[----:B------:R-:W2:Y:S03]  /*4700*/  MUFU.EX2 R82, R15 ;  /* 0x0000000f00527308 */ /* 0x000ea60000000800 */
[----:B------:R-:W-:Y:S02]  /*4710*/  @P0 FSEL R19, R19, -INF , !P1 ;  /* 0xff80000013130808 */ /* 0x000fe40004800000 */
[----:B----4-:R-:W-:Y:S02]  /*4720*/  F2FP.BF16.PACK_AB R7, R78, R81 ;  /* 0x000000514e07723e */ /* 0x010fe400000010ff */
[----:B------:R-:W-:Y:S02]  /*4730*/  @P2 FSEL R18, R18, -INF , !P3 ;  /* 0xff80000012122808 */ /* 0x000fe40005800000 */
[----:B------:R-:W-:Y:S01]  /*4740*/  IADD3 R74, P0, R98, UR11, RZ ;  /* 0x0000000b624a7c10 */ /* 0x000fe2000ff1e0ff */
[----:B------:R-:W-:Y:S02]  /*4750*/  MUFU.EX2 R77, R16 ;  /* 0x00000010004d7308 */ /* 0x000fe40000000800 */
[--C-:B------:R-:W-:Y:S01]  /*4760*/  FFMA.FTZ R18, R18, c[0x0][0x23c], -R4.reuse ;  /* 0x00008f0012127a23 */ /* 0x100fe20000010804 */
[----:B------:R-:W-:Y:S01]  /*4770*/  IADD3.X R75, R97, UR10, RZ, P0, !PT ;  /* 0x0000000a614b7c10 */ /* 0x000fe200087fe4ff */
[----:B------:R-:W-:Y:S01]  /*4780*/  FFMA.FTZ R4, R19, c[0x0][0x23c], -R4 ;  /* 0x00008f0013047a23 */ /* 0x000fe20000010804 */
[----:B------:R-:W-:Y:S03]  /*4790*/  PLOP3.LUT P0, PT, PT, PT, UP5, 0x80, 0x0 ;  /* 0x000000000000781c */ /* 0x000fe60003f0f058 */
[----:B------:R-:W3:Y:S02]  /*47a0*/  LDG.E R73, [R74.64] ;  /* 0x000000044a497981 */ /* 0x000ee4000c1e1900 */
[----:B------:R4:W-:Y:S03]  /*47b0*/  MUFU.EX2 R79, R4 ;  /* 0x00000004004f7308 */ /* 0x0009e60000000800 */
[----:B------:R-:W5:Y:S01]  /*47c0*/  LDG.E R72, [R74.64+0x20] ;  /* 0x000020044a487981 */ /* 0x000f62000c1e1900 */
[----:B--2---:R-:W-:Y:S06]  /*47d0*/  F2FP.BF16.PACK_AB R6, R82, R84 ;  /* 0x000000545206723e */ /* 0x004fec00000010ff */
[----:B------:R-:W1:Y:S10]  /*47e0*/  MUFU.EX2 R76, R76 ;  /* 0x0000004c004c7308 */ /* 0x000e740000000800 */
[----:B------:R-:W2:Y:S01]  /*47f0*/  MUFU.EX2 R80, R18 ;  /* 0x0000001200507308 */ /* 0x000ea20000000800 */
[----:B----4-:R-:W-:Y:S05]  /*4800*/  F2FP.BF16.PACK_AB R4, R83, R85 ;  /* 0x000000555304723e */ /* 0x010fea00000010ff */
[----:B------:R2:W-:Y:S05]  /*4810*/  STS [R94+0x14000], R4 ;  /* 0x014000045e007388 */ /* 0x0005ea0000000800 */
[----:B------:R-:W-:Y:S01]  /*4820*/  STS [R94+0x14400], R8 ;  /* 0x014400085e007388 */ /* 0x000fe20000000800 */
[----:B-1----:R-:W-:Y:S04]  /*4830*/  F2FP.BF16.PACK_AB R5, R76, R77 ;  /* 0x0000004d4c05723e */ /* 0x002fe800000010ff */
[----:B------:R-:W-:Y:S05]  /*4840*/  STS [R93+0x14000], R7 ;  /* 0x014000075d007388 */ /* 0x000fea0000000800 */
[----:B------:R-:W-:Y:S05]  /*4850*/  STS [R93+0x14400], R6 ;  /* 0x014400065d007388 */ /* 0x000fea0000000800 */
[----:B------:R-:W-:Y:S01]  /*4860*/  STS [R92+0x14000], R5 ;  /* 0x014000055c007388 */ /* 0x000fe20000000800 */
[----:B--2---:R-:W-:Y:S05]  /*4870*/  F2FP.BF16.PACK_AB R4, R79, R80 ;  /* 0x000000504f04723e */ /* 0x004fea00000010ff */
[----:B------:R-:W-:Y:S05]  /*4880*/  STS [R92+0x14400], R4 ;  /* 0x014400045c007388 */ /* 0x000fea0000000800 */
[----:B------:R-:W1:Y:S05]  /*4890*/  LDSM.16.M88.4 R16, [R245+0x6000] ;  /* 0x00600000f510783b */ /* 0x000e6a0000000200 */
[----:B------:R-:W2:Y:S01]  /*48a0*/  LDSM.16.M88.4 R68, [R244+0x6000] ;  /* 0x00600000f444783b */ /* 0x000ea20000000200 */
[C---:B-1----:R-:W-:Y:S08]  /*48b0*/  HMMA.16816.F32.BF16 R4, R16.reuse, R148, RZ ;  /* 0x000000941004723c */ /* 0x042ff000000418ff */
[C---:B------:R-:W-:Y:S08]  /*48c0*/  HMMA.16816.F32.BF16 R8, R16.reuse, R150, RZ ;  /* 0x000000961008723c */ /* 0x040ff000000418ff */
[C---:B------:R-:W-:Y:S08]  /*48d0*/  HMMA.16816.F32.BF16 R12, R16.reuse, R152, RZ ;  /* 0x00000098100c723c */ /* 0x040ff000000418ff */
[----:B------:R-:W-:Y:S08]  /*48e0*/  HMMA.16816.F32.BF16 R16, R16, R154, RZ ;  /* 0x0000009a1010723c */ /* 0x000ff000000418ff */
[C---:B--2---:R-:W-:Y:S08]  /*48f0*/  HMMA.16816.F32.BF16 R4, R68.reuse, R156, R4 ;  /* 0x0000009c4404723c */ /* 0x044ff00000041804 */
[C---:B------:R-:W-:Y:S08]  /*4900*/  HMMA.16816.F32.BF16 R8, R68.reuse, R158, R8 ;  /* 0x0000009e4408723c */ /* 0x040ff00000041808 */
[C---:B------:R-:W-:Y:S08]  /*4910*/  HMMA.16816.F32.BF16 R12, R68.reuse, R160, R12 ;  /* 0x000000a0440c723c */ /* 0x040ff0000004180c */
[----:B------:R-:W-:Y:S01]  /*4920*/  HMMA.16816.F32.BF16 R16, R68, R162, R16 ;  /* 0x000000a24410723c */ /* 0x000fe20000041810 */
[----:B------:R-:W1:Y:S07]  /*4930*/  LDSM.16.M88.4 R68, [R99+0x6000] ;  /* 0x006000006344783b */ /* 0x000e6e0000000200 */
[C---:B-1----:R-:W-:Y:S08]  /*4940*/  HMMA.16816.F32.BF16 R4, R68.reuse, R164, R4 ;  /* 0x000000a44404723c */ /* 0x042ff00000041804 */
        /* <DEDUP_REMOVED lines=47> */
[----:B------:R-:W-:Y:S04]  /*4c40*/  HMMA.16816.F32.BF16 R16, R68, R242, R16 ;  /* 0x000000f24410723c */ /* 0x000fe80000041810 */
[----:B-----5:R-:W-:Y:S03]  /*4c50*/  FADD.FTZ R6, -R72, R6 ;  /* 0x0000000648067221 */ /* 0x020fe60000010100 */
[C---:B---3--:R-:W-:Y:S02]  /*4c60*/  FADD.FTZ R68, -R73.reuse, R4 ;  /* 0x0000000449447221 */ /* 0x048fe40000010100 */
[C---:B------:R-:W-:Y:S03]  /*4c70*/  FADD.FTZ R4, -R73.reuse, R5 ;  /* 0x0000000549047221 */ /* 0x040fe60000010100 */
[----:B------:R-:W-:Y:S02]  /*4c80*/  FMUL.FTZ R5, R88, R68 ;  /* 0x0000004458057220 */ /* 0x000fe40000410000 */
[----:B------:R-:W-:Y:S02]  /*4c90*/  FMUL.FTZ R4, R86, R4 ;  /* 0x0000000456047220 */ /* 0x000fe40000410000 */
[C---:B------:R-:W-:Y:S02]  /*4ca0*/  FADD.FTZ R8, -R73.reuse, R8 ;  /* 0x0000000849087221 */ /* 0x040fe40000010100 */
[C---:B------:R-:W-:Y:S01]  /*4cb0*/  FADD.FTZ R9, -R73.reuse, R9 ;  /* 0x0000000949097221 */ /* 0x040fe20000010100 */
[----:B------:R-:W-:Y:S01]  /*4cc0*/  F2FP.BF16.PACK_AB R4, R4, R5 ;  /* 0x000000050404723e */ /* 0x000fe200000010ff */
[C---:B------:R-:W-:Y:S02]  /*4cd0*/  FADD.FTZ R5, -R73.reuse, R12 ;  /* 0x0000000c49057221 */ /* 0x040fe40000010100 */
[----:B------:R-:W-:Y:S02]  /*4ce0*/  FADD.FTZ R12, -R72, R7 ;  /* 0x00000007480c7221 */ /* 0x000fe40000010100 */
[----:B------:R1:W-:Y:S01]  /*4cf0*/  STS [R95+0x12000], R4 ;  /* 0x012000045f007388 */ /* 0x0003e20000000800 */
[C---:B------:R-:W-:Y:S02]  /*4d00*/  FADD.FTZ R16, -R73.reuse, R16 ;  /* 0x0000001049107221 */ /* 0x040fe40000010100 */
[----:B------:R-:W-:Y:S02]  /*4d10*/  FADD.FTZ R17, -R73, R17 ;  /* 0x0000001149117221 */ /* 0x000fe40000010100 */
[----:B------:R-:W-:Y:S02]  /*4d20*/  FMUL.FTZ R12, R90, R12 ;  /* 0x0000000c5a0c7220 */ /* 0x000fe40000410000 */
[----:B------:R-:W-:Y:S02]  /*4d30*/  FMUL.FTZ R7, R76, R17 ;  /* 0x000000114c077220 */ /* 0x000fe40000410000 */
[----:B------:R-:W-:Y:S02]  /*4d40*/  FMUL.FTZ R68, R85, R8 ;  /* 0x0000000855447220 */ /* 0x000fe40000410000 */
[----:B------:R-:W-:Y:S02]  /*4d50*/  FMUL.FTZ R9, R83, R9 ;  /* 0x0000000953097220 */ /* 0x000fe40000410000 */
[----:B------:R-:W-:Y:S02]  /*4d60*/  FADD.FTZ R10, -R72, R10 ;  /* 0x0000000a480a7221 */ /* 0x000fe40000010100 */
[----:B------:R-:W-:Y:S01]  /*4d70*/  FADD.FTZ R8, -R73, R13 ;  /* 0x0000000d49087221 */ /* 0x000fe20000010100 */
[----:B------:R-:W-:Y:S01]  /*4d80*/  F2FP.BF16.PACK_AB R9, R9, R68 ;  /* 0x000000440909723e */ /* 0x000fe200000010ff */
[----:B------:R-:W-:Y:S02]  /*4d90*/  FMUL.FTZ R13, R89, R10 ;  /* 0x0000000a590d7220 */ /* 0x000fe40000410000 */
[----:B------:R-:W-:Y:S02]  /*4da0*/  FMUL.FTZ R5, R81, R5 ;  /* 0x0000000551057220 */ /* 0x000fe40000410000 */
[----:B------:R-:W-:Y:S02]  /*4db0*/  FMUL.FTZ R8, R78, R8 ;  /* 0x000000084e087220 */ /* 0x000fe40000410000 */
[----:B------:R-:W-:Y:S02]  /*4dc0*/  FADD.FTZ R10, -R72, R14 ;  /* 0x0000000e480a7221 */ /* 0x000fe40000010100 */
[----:B-1----:R-:W-:Y:S01]  /*4dd0*/  FMUL.FTZ R4, R77, R16 ;  /* 0x000000104d047220 */ /* 0x002fe20000410000 */
[----:B------:R-:W-:Y:S01]  /*4de0*/  F2FP.BF16.PACK_AB R8, R8, R5 ;  /* 0x000000050808723e */ /* 0x000fe200000010ff */
[----:B------:R-:W-:Y:S02]  /*4df0*/  FMUL.FTZ R16, R91, R6 ;  /* 0x000000065b107220 */ /* 0x000fe40000410000 */
[C---:B------:R-:W-:Y:S01]  /*4e00*/  FADD.FTZ R6, -R72.reuse, R11 ;  /* 0x0000000b48067221 */ /* 0x040fe20000010100 */
[----:B------:R-:W-:Y:S01]  /*4e10*/  F2FP.BF16.PACK_AB R7, R7, R4 ;  /* 0x000000040707723e */ /* 0x000fe200000010ff */
[----:B------:R-:W-:Y:S01]  /*4e20*/  FADD.FTZ R5, -R72, R15 ;  /* 0x0000000f48057221 */ /* 0x000fe20000010100 */
[----:B------:R-:W-:Y:S01]  /*4e30*/  F2FP.BF16.PACK_AB R4, R12, R16 ;  /* 0x000000100c04723e */ /* 0x000fe200000010ff */
[----:B------:R-:W-:Y:S01]  /*4e40*/  FMUL.FTZ R6, R87, R6 ;  /* 0x0000000657067220 */ /* 0x000fe20000410000 */
[----:B------:R-:W2:Y:S01]  /*4e50*/  LDL.LU.64 R90, [R1+0x30] ;  /* 0x00003000015a7983 */ /* 0x000ea20000300a00 */
[----:B------:R-:W-:Y:S02]  /*4e60*/  FMUL.FTZ R10, R84, R10 ;  /* 0x0000000a540a7220 */ /* 0x000fe40000410000 */
[----:B------:R-:W-:Y:S01]  /*4e70*/  FMUL.FTZ R5, R82, R5 ;  /* 0x0000000552057220 */ /* 0x000fe20000410000 */
[----:B------:R-:W-:Y:S01]  /*4e80*/  F2FP.BF16.PACK_AB R6, R6, R13 ;  /* 0x0000000d0606723e */ /* 0x000fe200000010ff */
[----:B------:R1:W-:Y:S01]  /*4e90*/  STS [R95+0x12400], R4 ;  /* 0x012400045f007388 */ /* 0x0003e20000000800 */
[C---:B------:R-:W-:Y:S02]  /*4ea0*/  FADD.FTZ R12, -R72.reuse, R18 ;  /* 0x00000012480c7221 */ /* 0x040fe40000010100 */
[----:B------:R-:W-:Y:S01]  /*4eb0*/  F2FP.BF16.PACK_AB R5, R5, R10 ;  /* 0x0000000a0505723e */ /* 0x000fe200000010ff */
[----:B------:R-:W-:Y:S01]  /*4ec0*/  FADD.FTZ R11, -R72, R19 ;  /* 0x00000013480b7221 */ /* 0x000fe20000010100 */
[----:B------:R-:W-:Y:S01]  /*4ed0*/  STS [R94+0x12000], R9 ;  /* 0x012000095e007388 */ /* 0x000fe20000000800 */
[----:B------:R-:W-:Y:S02]  /*4ee0*/  FMUL.FTZ R12, R80, R12 ;  /* 0x0000000c500c7220 */ /* 0x000fe40000410000 */
[----:B------:R-:W-:Y:S02]  /*4ef0*/  FMUL.FTZ R11, R79, R11 ;  /* 0x0000000b4f0b7220 */ /* 0x000fe40000410000 */
[----:B------:R-:W-:Y:S05]  /*4f00*/  STS [R94+0x12400], R6 ;  /* 0x012400065e007388 */ /* 0x000fea0000000800 */
[----:B------:R-:W-:Y:S05]  /*4f10*/  STS [R93+0x12000], R8 ;  /* 0x012000085d007388 */ /* 0x000fea0000000800 */
[----:B------:R-:W-:Y:S05]  /*4f20*/  STS [R93+0x12400], R5 ;  /* 0x012400055d007388 */ /* 0x000fea0000000800 */
[----:B------:R-:W-:Y:S01]  /*4f30*/  STS [R92+0x12000], R7 ;  /* 0x012000075c007388 */ /* 0x000fe20000000800 */
[----:B-1----:R-:W-:Y:S05]  /*4f40*/  F2FP.BF16.PACK_AB R4, R11, R12 ;  /* 0x0000000c0b04723e */ /* 0x002fea00000010ff */
[----:B------:R1:W-:Y:S05]  /*4f50*/  STS [R92+0x12400], R4 ;  /* 0x012400045c007388 */ /* 0x0003ea0000000800 */
[----:B------:R-:W-:Y:S01]  /*4f60*/  BAR.SYNC.DEFER_BLOCKING 0x0 ;  /* 0x0000000000007b1d */ /* 0x000fe20000010000 */
[----:B-1----:R-:W-:Y:S05]  /*4f70*/  IMAD.MOV.U32 R92, RZ, RZ, c[0x0][0x22c] ;  /* 0x00008b00ff5c7624 */ /* 0x002fea00078e00ff */
[----:B------:R-:W-:Y:S01]  /*4f80*/  LDSM.16.MT88.4 R4, [R3+0x14000] ;  /* 0x014000000304783b */ /* 0x000fe20000004200 */
[----:B------:R-:W-:Y:S04]  /*4f90*/  IMAD R92, R92, c[0x0][0x1c0], RZ ;  /* 0x000070005c5c7a24 */ /* 0x000fe800078e02ff */
[----:B------:R-:W1:Y:S01]  /*4fa0*/  LDSM.16.MT88.4 R8, [R0+0x6000] ;  /* 0x006000000008783b */ /* 0x000e620000004200 */
[----:B------:R-:W-:Y:S04]  /*4fb0*/  IMAD.U32 R88, R92, -0x40, RZ ;  /* 0xffffffc05c587824 */ /* 0x000fe800078e00ff */
[----:B------:R-:W3:Y:S05]  /*4fc0*/  LDSM.16.MT88.4 R12, [R2+0x14000] ;  /* 0x01400000020c783b */ /* 0x000eea0000004200 */
[----:B------:R-:W4:Y:S05]  /*4fd0*/  LDSM.16.MT88.4 R16, [R0+0x8000] ;  /* 0x008000000010783b */ /* 0x000f2a0000004200 */
[----:B------:R-:W5:Y:S05]  /*4fe0*/  LDSM.16.MT88.4 R68, [R0+0xa000] ;  /* 0x00a000000044783b */ /* 0x000f6a0000004200 */
[----:B------:R-:W-:Y:S05]  /*4ff0*/  LDSM.16.MT88.4 R72, [R3+0x14800] ;  /* 0x014800000348783b */ /* 0x000fea0000004200 */
[----:B------:R-:W4:Y:S05]  /*5000*/  LDSM.16.MT88.4 R76, [R0+0x6800] ;  /* 0x00680000004c783b */ /* 0x000f2a0000004200 */
[----:B------:R-:W4:Y:S05]  /*5010*/  LDSM.16.MT88.4 R80, [R2+0x14800] ;  /* 0x014800000250783b */ /* 0x000f2a0000004200 */
[----:B------:R-:W-:Y:S01]  /*5020*/  LDSM.16.MT88.4 R84, [R0+0x9800] ;  /* 0x009800000054783b */ /* 0x000fe20000004200 */
[-C--:B-1----:R-:W-:Y:S08]  /*5030*/  HMMA.16816.F32.BF16 R20, R4, R8.reuse, R20 ;  /* 0x000000080414723c */ /* 0x082ff00000041814 */
[C---:B---3--:R-:W-:Y:S08]  /*5040*/  HMMA.16816.F32.BF16 R24, R12.reuse, R8, R24 ;  /* 0x000000080c18723c */ /* 0x048ff00000041818 */
[-C--:B------:R-:W-:Y:S08]  /*5050*/  HMMA.16816.F32.BF16 R28, R12, R10.reuse, R28 ;  /* 0x0000000a0c1c723c */ /* 0x080ff0000004181c */
[C---:B------:R-:W-:Y:S01]  /*5060*/  HMMA.16816.F32.BF16 R32, R4.reuse, R10, R32 ;  /* 0x0000000a0420723c */ /* 0x040fe20000041820 */
[----:B------:R-:W1:Y:S07]  /*5070*/  LDSM.16.MT88.4 R8, [R0+0x8800] ;  /* 0x008800000008783b */ /* 0x000e6e0000004200 */
[-C--:B----4-:R-:W-:Y:S08]  /*5080*/  HMMA.16816.F32.BF16 R36, R4, R16.reuse, R36 ;  /* 0x000000100424723c */ /* 0x090ff00000041824 */
[C---:B------:R-:W-:Y:S08]  /*5090*/  HMMA.16816.F32.BF16 R40, R12.reuse, R16, R40 ;  /* 0x000000100c28723c */ /* 0x040ff00000041828 */
[-C--:B------:R-:W-:Y:S08]  /*50a0*/  HMMA.16816.F32.BF16 R44, R12, R18.reuse, R44 ;  /* 0x000000120c2c723c */ /* 0x080ff0000004182c */
[C---:B------:R-:W-:Y:S01]  /*50b0*/  HMMA.16816.F32.BF16 R48, R4.reuse, R18, R48 ;  /* 0x000000120430723c */ /* 0x040fe20000041830 */
[----:B------:R-:W-:Y:S07]  /*50c0*/  LDSM.16.MT88.4 R16, [R0+0x7000] ;  /* 0x007000000010783b */ /* 0x000fee0000004200 */
[-C--:B-----5:R-:W-:Y:S08]  /*50d0*/  HMMA.16816.F32.BF16 R52, R4, R68.reuse, R52 ;  /* 0x000000440434723c */ /* 0x0a0ff00000041834 */
[C---:B------:R-:W-:Y:S08]  /*50e0*/  HMMA.16816.F32.BF16 R56, R12.reuse, R68, R56 ;  /* 0x000000440c38723c */ /* 0x040ff00000041838 */
[-C--:B------:R-:W-:Y:S01]  /*50f0*/  HMMA.16816.F32.BF16 R60, R12, R70.reuse, R60 ;  /* 0x000000460c3c723c */ /* 0x080fe2000004183c */
[----:B------:R-:W3:Y:S07]  /*5100*/  LDSM.16.MT88.4 R12, [R0+0xa800] ;  /* 0x00a80000000c783b */ /* 0x000eee0000004200 */
[----:B------:R-:W-:Y:S01]  /*5110*/  HMMA.16816.F32.BF16 R64, R4, R70, R64 ;  /* 0x000000460440723c */ /* 0x000fe20000041840 */
[----:B------:R-:W4:Y:S05]  /*5120*/  LDSM.16.MT88.4 R4, [R3+0x15000] ;  /* 0x015000000304783b */ /* 0x000f2a0000004200 */
[----:B------:R-:W5:Y:S02]  /*5130*/  LDSM.16.MT88.4 R68, [R2+0x15000] ;  /* 0x015000000244783b */ /* 0x000f640000004200 */
[-C--:B------:R-:W-:Y:S08]  /*5140*/  HMMA.16816.F32.BF16 R20, R72, R76.reuse, R20 ;  /* 0x0000004c4814723c */ /* 0x080ff00000041814 */
[C---:B------:R-:W-:Y:S08]  /*5150*/  HMMA.16816.F32.BF16 R24, R80.reuse, R76, R24 ;  /* 0x0000004c5018723c */ /* 0x040ff00000041818 */
[-C--:B------:R-:W-:Y:S08]  /*5160*/  HMMA.16816.F32.BF16 R28, R80, R78.reuse, R28 ;  /* 0x0000004e501c723c */ /* 0x080ff0000004181c */
[C---:B------:R-:W-:Y:S01]  /*5170*/  HMMA.16816.F32.BF16 R32, R72.reuse, R78, R32 ;  /* 0x0000004e4820723c */ /* 0x040fe20000041820 */
[----:B------:R-:W2:Y:S07]  /*5180*/  LDSM.16.MT88.4 R76, [R0+0x9000] ;  /* 0x00900000004c783b */ /* 0x000eae0000004200 */
[-C--:B-1----:R-:W-:Y:S08]  /*5190*/  HMMA.16816.F32.BF16 R36, R72, R8.reuse, R36 ;  /* 0x000000084824723c */ /* 0x082ff00000041824 */
[C---:B------:R-:W-:Y:S08]  /*51a0*/  HMMA.16816.F32.BF16 R40, R80.reuse, R8, R40 ;  /* 0x000000085028723c */ /* 0x040ff00000041828 */
[-C--:B------:R-:W-:Y:S08]  /*51b0*/  HMMA.16816.F32.BF16 R44, R80, R10.reuse, R44 ;  /* 0x0000000a502c723c */ /* 0x080ff0000004182c */
[C---:B------:R-:W-:Y:S01]  /*51c0*/  HMMA.16816.F32.BF16 R48, R72.reuse, R10, R48 ;  /* 0x0000000a4830723c */ /* 0x040fe20000041830 */
[----:B------:R-:W1:Y:S07]  /*51d0*/  LDSM.16.MT88.4 R8, [R0+0xb000] ;  /* 0x00b000000008783b */ /* 0x000e6e0000004200 */
[-C--:B---3--:R-:W-:Y:S08]  /*51e0*/  HMMA.16816.F32.BF16 R52, R72, R12.reuse, R52 ;  /* 0x0000000c4834723c */ /* 0x088ff00000041834 */
[C---:B------:R-:W-:Y:S08]  /*51f0*/  HMMA.16816.F32.BF16 R56, R80.reuse, R12, R56 ;  /* 0x0000000c5038723c */ /* 0x040ff00000041838 */
[-C--:B------:R-:W-:Y:S01]  /*5200*/  HMMA.16816.F32.BF16 R60, R80, R14.reuse, R60 ;  /* 0x0000000e503c723c */ /* 0x080fe2000004183c */
[----:B------:R-:W-:Y:S07]  /*5210*/  LDSM.16.MT88.4 R80, [R2+0x15800] ;  /* 0x015800000250783b */ /* 0x000fee0000004200 */
[----:B------:R-:W-:Y:S01]  /*5220*/  HMMA.16816.F32.BF16 R64, R72, R14, R64 ;  /* 0x0000000e4840723c */ /* 0x000fe20000041840 */
[----:B------:R-:W-:Y:S05]  /*5230*/  LDSM.16.MT88.4 R12, [R3+0x15800] ;  /* 0x01580000030c783b */ /* 0x000fea0000004200 */
[----:B------:R-:W3:Y:S02]  /*5240*/  LDSM.16.MT88.4 R72, [R0+0x7800] ;  /* 0x007800000048783b */ /* 0x000ee40000004200 */
[-C--:B----4-:R-:W-:Y:S08]  /*5250*/  HMMA.16816.F32.BF16 R20, R4, R16.reuse, R20 ;  /* 0x000000100414723c */ /* 0x090ff00000041814 */
[C---:B-----5:R-:W-:Y:S08]  /*5260*/  HMMA.16816.F32.BF16 R24, R68.reuse, R16, R24 ;  /* 0x000000104418723c */ /* 0x060ff00000041818 */
[-C--:B------:R-:W-:Y:S08]  /*5270*/  HMMA.16816.F32.BF16 R28, R68, R18.reuse, R28 ;  /* 0x00000012441c723c */ /* 0x080ff0000004181c */
[C---:B------:R-:W-:Y:S01]  /*5280*/  HMMA.16816.F32.BF16 R32, R4.reuse, R18, R32 ;  /* 0x000000120420723c */ /* 0x040fe20000041820 */
[----:B------:R-:W4:Y:S05]  /*5290*/  LDSM.16.MT88.4 R16, [R0+0xb800] ;  /* 0x00b800000010783b */ /* 0x000f2a0000004200 */
[----:B------:R-:W-:Y:S02]  /*52a0*/  BAR.SYNC.DEFER_BLOCKING 0x0 ;  /* 0x0000000000007b1d */ /* 0x000fe40000010000 */
[-C--:B--2---:R-:W-:Y:S08]  /*52b0*/  HMMA.16816.F32.BF16 R36, R4, R76.reuse, R36 ;  /* 0x0000004c0424723c */ /* 0x084ff00000041824 */
[C---:B------:R-:W-:Y:S08]  /*52c0*/  HMMA.16816.F32.BF16 R40, R68.reuse, R76, R40 ;  /* 0x0000004c4428723c */ /* 0x040ff00000041828 */
[-C--:B------:R-:W-:Y:S08]  /*52d0*/  HMMA.16816.F32.BF16 R44, R68, R78.reuse, R44 ;  /* 0x0000004e442c723c */ /* 0x080ff0000004182c */
[C---:B------:R-:W-:Y:S08]  /*52e0*/  HMMA.16816.F32.BF16 R48, R4.reuse, R78, R48 ;  /* 0x0000004e0430723c */ /* 0x040ff00000041830 */
[-C--:B-1----:R-:W-:Y:S08]  /*52f0*/  HMMA.16816.F32.BF16 R52, R4, R8.reuse, R52 ;  /* 0x000000080434723c */ /* 0x082ff00000041834 */
[C---:B------:R-:W-:Y:S08]  /*5300*/  HMMA.16816.F32.BF16 R56, R68.reuse, R8, R56 ;  /* 0x000000084438723c */ /* 0x040ff00000041838 */
[-C--:B------:R-:W-:Y:S08]  /*5310*/  HMMA.16816.F32.BF16 R60, R68, R10.reuse, R60 ;  /* 0x0000000a443c723c */ /* 0x080ff0000004183c */
[----:B------:R-:W-:Y:S07]  /*5320*/  HMMA.16816.F32.BF16 R64, R4, R10, R64 ;  /* 0x0000000a0440723c */ /* 0x000fee0000041840 */
[C---:B------:R-:W-:Y:S01]  /*5330*/  LEA R5, P1, R88.reuse, R90, 0x2 ;  /* 0x0000005a58057211 */ /* 0x040fe200078210ff */
[-C--:B---3--:R-:W-:Y:S05]  /*5340*/  HMMA.16816.F32.BF16 R20, R12, R72.reuse, R20 ;  /* 0x000000480c14723c */ /* 0x088fea0000041814 */
[----:B------:R-:W-:Y:S03]  /*5350*/  LEA.HI.X.SX32 R4, R88, R91, 0x2, P1 ;  /* 0x0000005b58047211 */ /* 0x000fe600008f16ff */
[C---:B------:R-:W-:Y:S04]  /*5360*/  HMMA.16816.F32.BF16 R24, R80.reuse, R72, R24 ;  /* 0x000000485018723c */ /* 0x040fe80000041818 */
[-C--:B------:R-:W-:Y:S04]  /*5370*/  LOP3.LUT R5, R5, R4.reuse, RZ, 0x3c, !PT ;  /* 0x0000000405057212 */ /* 0x080fe800078e3cff */
[-C--:B------:R-:W-:Y:S04]  /*5380*/  HMMA.16816.F32.BF16 R28, R80, R74.reuse, R28 ;  /* 0x0000004a501c723c */ /* 0x080fe8000004181c */
[C---:B------:R-:W-:Y:S04]  /*5390*/  LOP3.LUT R4, R5.reuse, R4, RZ, 0x3c, !PT ;  /* 0x0000000405047212 */ /* 0x040fe800078e3cff */
[C---:B------:R-:W-:Y:S04]  /*53a0*/  HMMA.16816.F32.BF16 R32, R12.reuse, R74, R32 ;  /* 0x0000004a0c20723c */ /* 0x040fe80000041820 */
[----:B------:R-:W-:Y:S04]  /*53b0*/  LOP3.LUT R5, R5, R4, RZ, 0x3c, !PT ;  /* 0x0000000405057212 */ /* 0x000fe800078e3cff */
[-C--:B------:R-:W-:Y:S01]  /*53c0*/  HMMA.16816.F32.BF16 R36, R12, R84.reuse, R36 ;  /* 0x000000540c24723c */ /* 0x080fe20000041824 */
[----:B------:R1:W-:Y:S07]  /*53d0*/  STL.64 [R1+0x30], R4 ;  /* 0x0000300401007387 */ /* 0x0003ee0000100a00 */
[C---:B------:R-:W-:Y:S08]  /*53e0*/  HMMA.16816.F32.BF16 R40, R80.reuse, R84, R40 ;  /* 0x000000545028723c */ /* 0x040ff00000041828 */
[-C--:B------:R-:W-:Y:S08]  /*53f0*/  HMMA.16816.F32.BF16 R44, R80, R86.reuse, R44 ;  /* 0x00000056502c723c */ /* 0x080ff0000004182c */
[C---:B------:R-:W-:Y:S08]  /*5400*/  HMMA.16816.F32.BF16 R48, R12.reuse, R86, R48 ;  /* 0x000000560c30723c */ /* 0x040ff00000041830 */
[-C--:B----4-:R-:W-:Y:S08]  /*5410*/  HMMA.16816.F32.BF16 R52, R12, R16.reuse, R52 ;  /* 0x000000100c34723c */ /* 0x090ff00000041834 */
[C---:B------:R-:W-:Y:S08]  /*5420*/  HMMA.16816.F32.BF16 R56, R80.reuse, R16, R56 ;  /* 0x000000105038723c */ /* 0x040ff00000041838 */
[-C--:B------:R-:W-:Y:S08]  /*5430*/  HMMA.16816.F32.BF16 R60, R80, R18.reuse, R60 ;  /* 0x00000012503c723c */ /* 0x080ff0000004183c */
[----:B------:R-:W-:Y:S01]  /*5440*/  HMMA.16816.F32.BF16 R64, R12, R18, R64 ;  /* 0x000000120c40723c */ /* 0x000fe20000041840 */
[----:B------:R-:W-:-:S07]  /*5450*/  @!P0 BRA `(.L_x_23) ;  /* 0x0000036000008947 */ /* 0x000fce0003800000 */
[----:B-1----:R-:W2:Y:S01]  /*5460*/  LDL.64 R92, [R1+0x48] ;  /* 0x00004800015c7983 */ /* 0x002ea20000100a00 */
[----:B------:R-:W-:Y:S02]  /*5470*/  IMAD.MOV.U32 R13, RZ, RZ, c[0x0][0x370] ;  /* 0x0000dc00ff0d7624 */ /* 0x000fe400078e00ff */
[----:B------:R-:W-:Y:S01]  /*5480*/  IMAD.MOV.U32 R14, RZ, RZ, c[0x0][0x374] ;  /* 0x0000dd00ff0e7624 */ /* 0x000fe200078e00ff */
[----:B------:R-:W3:Y:S01]  /*5490*/  LDL R94, [R1+0x68] ;  /* 0x00006800015e7983 */ /* 0x000ee20000100800 */
[C---:B------:R-:W-:Y:S03]  /*54a0*/  IMAD.U32 R5, R13.reuse, -0x40, RZ ;  /* 0xffffffc00d057824 */ /* 0x040fe600078e00ff */
[----:B------:R-:W4:Y:S02]  /*54b0*/  LDL R89, [R1+0x6c] ;  /* 0x00006c0001597983 */ /* 0x000f240000100800 */
[----:B------:R-:W-:Y:S02]  /*54c0*/  SHF.R.S32.HI R7, RZ, 0x1f, R5 ;  /* 0x0000001fff077819 */ /* 0x000fe40000011405 */
[----:B------:R-:W5:Y:S01]  /*54d0*/  LDL.LU.64 R90, [R1+0x38] ;  /* 0x00003800015a7983 */ /* 0x000f620000300a00 */
[C---:B------:R-:W-:Y:S03]  /*54e0*/  LEA R6, P5, R13.reuse, R5, 0x5 ;  /* 0x000000050d067211 */ /* 0x040fe600078a28ff */
[----:B------:R-:W5:Y:S01]  /*54f0*/  LDL R88, [R1+0x2c] ;  /* 0x00002c0001587983 */ /* 0x000f620000100800 */
[--C-:B------:R-:W-:Y:S02]  /*5500*/  LEA.HI.X R7, R13, R7, R14.reuse, 0x5, P5 ;  /* 0x000000070d077211 */ /* 0x100fe400028f2c0e */
[----:B--2---:R-:W-:Y:S02]  /*5510*/  ISETP.GE.AND P4, PT, R92, c[0x0][0x220], PT ;  /* 0x000088005c007a0c */ /* 0x004fe40003f86270 */
[----:B---3--:R-:W-:Y:S02]  /*5520*/  ISETP.GE.AND P3, PT, R94, c[0x0][0x220], PT ;  /* 0x000088005e007a0c */ /* 0x008fe40003f66270 */
[----:B----4-:R-:W-:Y:S02]  /*5530*/  ISETP.GE.AND P2, PT, R89, c[0x0][0x220], PT ;  /* 0x0000880059007a0c */ /* 0x010fe40003f46270 */
[C---:B-----5:R-:W-:Y:S07]  /*5540*/  LEA R4, P1, R5.reuse, R90, 0x1 ;  /* 0x0000005a05047211 */ /* 0x060fee00078208ff */
[----:B------:R1:W-:Y:S01]  /*5550*/  @P4 STS.128 [R88+0x6000], RZ ;  /* 0x006000ff58004388 */ /* 0x0003e20000000c00 */
[----:B------:R-:W-:Y:S02]  /*5560*/  LEA.HI.X.SX32 R5, R5, R91, 0x1, P1 ;  /* 0x0000005b05057211 */ /* 0x000fe400008f0eff */
[C---:B------:R-:W-:Y:S02]  /*5570*/  @!P4 LEA R12, P6, R13.reuse, R4, 0x6 ;  /* 0x000000040d0cc211 */ /* 0x040fe400078c30ff */
[CC--:B------:R-:W-:Y:S01]  /*5580*/  @!P3 LEA R10, P5, R6.reuse, R90.reuse, 0x1 ;  /* 0x0000005a060ab211 */ /* 0x0c0fe200078a08ff */
[----:B------:R-:W-:Y:S01]  /*5590*/  @!PT LDS RZ, [RZ] ;  /* 0x00000000fffff984 */ /* 0x000fe20000000800 */
[----:B------:R-:W-:Y:S01]  /*55a0*/  @!PT LDS RZ, [RZ] ;  /* 0x00000000fffff984 */ /* 0x000fe20000000800 */
[----:B------:R-:W-:Y:S01]  /*55b0*/  @!PT LDS RZ, [RZ] ;  /* 0x00000000fffff984 */ /* 0x000fe20000000800 */
[----:B------:R1:W-:Y:S01]  /*55c0*/  @!P4 LDGSTS.E.BYPASS.LTC128B.128 [R88+0x6000], [R4.64] ;  /* 0x060000000458cfae */ /* 0x0003e2000b901d44 */
[----:B------:R-:W-:Y:S02]  /*55d0*/  @!P4 LEA.HI.X R13, R13, R5, R14, 0x6, P6 ;  /* 0x000000050d0dc211 */ /* 0x000fe400030f340e */
[CCC-:B------:R-:W-:Y:S01]  /*55e0*/  @!P3 LEA.HI.X R11, R6.reuse, R91.reuse, R7.reuse, 0x1, P5 ;  /* 0x0000005b060bb211 */ /* 0x1c0fe200028f0c07 */
[----:B------:R1:W-:Y:S01]  /*55f0*/  @P3 STS.128 [R88+0x8000], RZ ;  /* 0x008000ff58003388 */ /* 0x0003e20000000c00 */
[C---:B------:R-:W-:Y:S03]  /*5600*/  @!P2 LEA R8, P1, R6.reuse, R90, 0x1 ;  /* 0x0000005a0608a211 */ /* 0x040fe600078208ff */
[----:B------:R-:W-:Y:S01]  /*5610*/  @!PT LDS RZ, [RZ] ;  /* 0x00000000fffff984 */ /* 0x000fe20000000800 */
[----:B------:R-:W-:Y:S01]  /*5620*/  @!PT LDS RZ, [RZ] ;  /* 0x00000000fffff984 */ /* 0x000fe20000000800 */
[----:B------:R-:W-:Y:S01]  /*5630*/  @!PT LDS RZ, [RZ] ;  /* 0x00000000fffff984 */ /* 0x000fe20000000800 */
[----:B------:R1:W-:Y:S01]  /*5640*/  @!P3 LDGSTS.E.BYPASS.LTC128B.128 [R88+0x8000], [R4.64+0x80] ;  /* 0x080000800458bfae */ /* 0x0003e2000b901d44 */
[----:B------:R-:W-:Y:S03]  /*5650*/  @!P2 LEA.HI.X R9, R6, R91, R7, 0x1, P1 ;  /* 0x0000005b0609a211 */ /* 0x000fe600008f0c07 */
[----:B------:R1:W-:Y:S04]  /*5660*/  @P2 STS.128 [R88+0xa000], RZ ;  /* 0x00a000ff58002388 */ /* 0x0003e80000000c00 */
[----:B------:R-:W-:Y:S01]  /*5670*/  @!PT LDS RZ, [RZ] ;  /* 0x00000000fffff984 */ /* 0x000fe20000000800 */
[----:B------:R-:W-:Y:S01]  /*5680*/  @!PT LDS RZ, [RZ] ;  /* 0x00000000fffff984 */ /* 0x000fe20000000800 */
[----:B------:R-:W-:Y:S01]  /*5690*/  @!PT LDS RZ, [RZ] ;  /* 0x00000000fffff984 */ /* 0x000fe20000000800 */
[----:B------:R1:W-:Y:S04]  /*56a0*/  @!P2 LDGSTS.E.BYPASS.LTC128B.128 [R88+0xa000], [R4.64+0x100] ;  /* 0x0a0001000458afae */ /* 0x0003e8000b901d44 */
[----:B------:R1:W-:Y:S04]  /*56b0*/  @P4 STS.128 [R88+0x7000], RZ ;  /* 0x007000ff58004388 */ /* 0x0003e80000000c00 */
        /* <DEDUP_REMOVED lines=13> */
[----:B------:R1:W-:Y:S04]  /*5790*/  @!P2 LDGSTS.E.BYPASS.LTC128B.128 [R88+0xb000], [R8.64+0x100] ;  /* 0x0b0001000858afae */ /* 0x0003e8000b901d44 */
[----:B------:R-:W0:Y:S04]  /*57a0*/  LDGDEPBAR ;  /* 0x00000000000079af */ /* 0x000e280000000000 */
[----:B------:R1:W-:Y:S02]  /*57b0*/  STL.64 [R1+0x38], R4 ;  /* 0x0000380401007387 */ /* 0x0003e40000100a00 */
.L_x_23:
[----:B-1----:R-:W2:Y:S01]  /*57c0*/  LDL R5, [R1+0x1c] ;  /* 0x00001c0001057983 */ /* 0x002ea20000100800 */
[----:B------:R-:W-:Y:S02]  /*57d0*/  @UP5 UIADD3 UR13, UP4, UR9, -0x100, URZ ;  /* 0xffffff00090d5890 */ /* 0x000fe4000ff9e03f */
[----:B------:R-:W-:Y:S01]  /*57e0*/  @UP5 UIADD3 UR11, UP1, UR11, -0x100, URZ ;  /* 0xffffff000b0b5890 */ /* 0x000fe2000ff3e03f */
[----:B------:R-:W3:Y:S01]  /*57f0*/  LDL R4, [R1+0x28] ;  /* 0x0000280001047983 */ /* 0x000ee20000100800 */
[----:B------:R-:W-:Y:S02]  /*5800*/  @UP5 UIADD3.X UR12, UR8, -0x1, URZ, UP4, !UPT ;  /* 0xffffffff080c5890 */ /* 0x000fe4000a7fe43f */
[----:B------:R-:W-:Y:S01]  /*5810*/  @UP5 UIADD3.X UR10, UR10, -0x1, URZ, UP1, !UPT ;  /* 0xffffffff0a0a5890 */ /* 0x000fe20008ffe43f */
[----:B------:R-:W-:Y:S04]  /*5820*/  STL.64 [R1+0xc8], R38 ;  /* 0x0000c82601007387 */ /* 0x000fe80000100a00 */
[----:B------:R-:W-:Y:S04]  /*5830*/  LDSM.16.MT88.4 R16, [R0+0xc000] ;  /* 0x00c000000010783b */ /* 0x000fe80000004200 */
[----:B------:R-:W-:Y:S04]  /*5840*/  STL.64 [R1+0xc0], R36 ;  /* 0x0000c02401007387 */ /* 0x000fe80000100a00 */
[----:B------:R-:W-:Y:S04]  /*5850*/  STL.64 [R1+0xb8], R34 ;  /* 0x0000b82201007387 */ /* 0x000fe80000100a00 */
[----:B------:R-:W-:Y:S04]  /*5860*/  STL.64 [R1+0xb0], R32 ;  /* 0x0000b02001007387 */ /* 0x000fe80000100a00 */
[----:B------:R-:W-:Y:S04]  /*5870*/  STL.64 [R1+0xa8], R30 ;  /* 0x0000a81e01007387 */ /* 0x000fe80000100a00 */
[----:B------:R-:W-:Y:S04]  /*5880*/  STL.64 [R1+0xa0], R28 ;  /* 0x0000a01c01007387 */ /* 0x000fe80000100a00 */
[----:B------:R-:W-:Y:S04]  /*5890*/  LDSM.16.MT88.4 R80, [R0+0xe000] ;  /* 0x00e000000050783b */ /* 0x000fe80000004200 */
[----:B------:R-:W-:Y:S04]  /*58a0*/  LDSM.16.MT88.4 R244, [R0+0x10000] ;  /* 0x0100000000f4783b */ /* 0x000fe80000004200 */
[----:B------:R-:W-:Y:S04]  /*58b0*/  STL.64 [R1+0x98], R26 ;  /* 0x0000981a01007387 */ /* 0x000fe80000100a00 */
[----:B------:R-:W-:Y:S04]  /*58c0*/  STL.64 [R1+0x90], R24 ;  /* 0x0000901801007387 */ /* 0x000fe80000100a00 */
[----:B------:R1:W-:Y:S04]  /*58d0*/  STL.64 [R1+0x88], R20 ;  /* 0x0000881401007387 */ /* 0x0003e80000100a00 */
[----:B------:R-:W-:Y:S04]  /*58e0*/  LDSM.16.MT88.4 R32, [R0+0xc800] ;  /* 0x00c800000020783b */ /* 0x000fe80000004200 */
[----:B------:R-:W-:Y:S04]  /*58f0*/  LDSM.16.MT88.4 R24, [R0+0x10800] ;  /* 0x010800000018783b */ /* 0x000fe80000004200 */
[----:B-1----:R-:W4:Y:S04]  /*5900*/  LDL R20, [R1+0x20] ;  /* 0x0000200001147983 */ /* 0x002f280000100800 */
[----:B----4-:R-:W-:Y:S04]  /*5910*/  LDSM.16.M88.4 R36, [R20+0x1000] ;  /* 0x001000001424783b */ /* 0x010fe80000000200 */
[----:B--2---:R-:W1:Y:S04]  /*5920*/  LDSM.16.M88.4 R96, [R5] ;  /* 0x000000000560783b */ /* 0x004e680000000200 */
[----:B------:R-:W2:Y:S04]  /*5930*/  LDSM.16.M88.4 R92, [R5+0x1000] ;  /* 0x00100000055c783b */ /* 0x000ea80000000200 */
[----:B---3--:R-:W3:Y:S04]  /*5940*/  LDSM.16.M88.4 R248, [R4] ;  /* 0x0000000004f8783b */ /* 0x008ee80000000200 */
[----:B------:R1:W4:Y:S02]  /*5950*/  LDSM.16.M88.4 R28, [R4+0x1000] ;  /* 0x00100000041c783b */ /* 0x0003240000000200 */
[-C--:B-1----:R-:W-:Y:S08]  /*5960*/  HMMA.16816.F32.BF16 R4, R96, R16.reuse, RZ ;  /* 0x000000106004723c */ /* 0x082ff000000418ff */
[C---:B--2---:R-:W-:Y:S08]  /*5970*/  HMMA.16816.F32.BF16 R8, R92.reuse, R16, RZ ;  /* 0x000000105c08723c */ /* 0x044ff000000418ff */
[-C--:B------:R-:W-:Y:S08]  /*5980*/  HMMA.16816.F32.BF16 R12, R92, R18.reuse, RZ ;  /* 0x000000125c0c723c */ /* 0x080ff000000418ff */
[C---:B------:R-:W-:Y:S08]  /*5990*/  HMMA.16816.F32.BF16 R16, R96.reuse, R18, RZ ;  /* 0x000000126010723c */ /* 0x040ff000000418ff */
[-C--:B------:R-:W-:Y:S08]  /*59a0*/  HMMA.16816.F32.BF16 R68, R96, R80.reuse, RZ ;  /* 0x000000506044723c */ /* 0x080ff000000418ff */
[C---:B------:R-:W-:Y:S08]  /*59b0*/  HMMA.16816.F32.BF16 R72, R92.reuse, R80, RZ ;  /* 0x000000505c48723c */ /* 0x040ff000000418ff */
[-C--:B------:R-:W-:Y:S08]  /*59c0*/  HMMA.16816.F32.BF16 R76, R92, R82.reuse, RZ ;  /* 0x000000525c4c723c */ /* 0x080ff000000418ff */
[C---:B------:R-:W-:Y:S08]  /*59d0*/  HMMA.16816.F32.BF16 R80, R96.reuse, R82, RZ ;  /* 0x000000526050723c */ /* 0x040ff000000418ff */
[-C--:B------:R-:W-:Y:S08]  /*59e0*/  HMMA.16816.F32.BF16 R84, R96, R244.reuse, RZ ;  /* 0x000000f46054723c */ /* 0x080ff000000418ff */
[C---:B------:R-:W-:Y:S08]  /*59f0*/  HMMA.16816.F32.BF16 R88, R92.reuse, R244, RZ ;  /* 0x000000f45c58723c */ /* 0x040ff000000418ff */
[-C--:B------:R-:W-:Y:S08]  /*5a00*/  HMMA.16816.F32.BF16 R92, R92, R246.reuse, RZ ;  /* 0x000000f65c5c723c */ /* 0x080ff000000418ff */
[----:B------:R-:W-:Y:S01]  /*5a10*/  HMMA.16816.F32.BF16 R96, R96, R246, RZ ;  /* 0x000000f66060723c */ /* 0x000fe200000418ff */
[----:B------:R-:W1:Y:S07]  /*5a20*/  LDSM.16.MT88.4 R244, [R0+0xe800] ;  /* 0x00e8000000f4783b */ /* 0x000e6e0000004200 */
[-C--:B---3--:R-:W-:Y:S08]  /*5a30*/  HMMA.16816.F32.BF16 R4, R248, R32.reuse, R4 ;  /* 0x00000020f804723c */ /* 0x088ff00000041804 */
[C---:B----4-:R-:W-:Y:S08]  /*5a40*/  HMMA.16816.F32.BF16 R8, R28.reuse, R32, R8 ;  /* 0x000000201c08723c */ /* 0x050ff00000041808 */
[-C--:B------:R-:W-:Y:S08]  /*5a50*/  HMMA.16816.F32.BF16 R12, R28, R34.reuse, R12 ;  /* 0x000000221c0c723c */ /* 0x080ff0000004180c */
[C---:B------:R-:W-:Y:S01]  /*5a60*/  HMMA.16816.F32.BF16 R16, R248.reuse, R34, R16 ;  /* 0x00000022f810723c */ /* 0x040fe20000041810 */
[----:B------:R-:W-:Y:S07]  /*5a70*/  LDSM.16.MT88.4 R32, [R0+0xd000] ;  /* 0x00d000000020783b */ /* 0x000fee0000004200 */
[-C--:B-1----:R-:W-:Y:S08]  /*5a80*/  HMMA.16816.F32.BF16 R68, R248, R244.reuse, R68 ;  /* 0x000000f4f844723c */ /* 0x082ff00000041844 */
[C---:B------:R-:W-:Y:S08]  /*5a90*/  HMMA.16816.F32.BF16 R72, R28.reuse, R244, R72 ;  /* 0x000000f41c48723c */ /* 0x040ff00000041848 */
[-C--:B------:R-:W-:Y:S08]  /*5aa0*/  HMMA.16816.F32.BF16 R76, R28, R246.reuse, R76 ;  /* 0x000000f61c4c723c */ /* 0x080ff0000004184c */
[C---:B------:R-:W-:Y:S01]  /*5ab0*/  HMMA.16816.F32.BF16 R80, R248.reuse, R246, R80 ;  /* 0x000000f6f850723c */ /* 0x040fe20000041850 */
[----:B------:R1:W2:Y:S07]  /*5ac0*/  LDSM.16.M88.4 R244, [R20] ;  /* 0x0000000014f4783b */ /* 0x0002ae0000000200 */
[-C--:B------:R-:W-:Y:S08]  /*5ad0*/  HMMA.16816.F32.BF16 R84, R248, R24.reuse, R84 ;  /* 0x00000018f854723c */ /* 0x080ff00000041854 */
[C---:B------:R-:W-:Y:S08]  /*5ae0*/  HMMA.16816.F32.BF16 R88, R28.reuse, R24, R88 ;  /* 0x000000181c58723c */ /* 0x040ff00000041858 */
[-C--:B------:R-:W-:Y:S01]  /*5af0*/  HMMA.16816.F32.BF16 R92, R28, R26.reuse, R92 ;  /* 0x0000001a1c5c723c */ /* 0x080fe2000004185c */
[----:B------:R-:W3:Y:S04]  /*5b00*/  LDL R28, [R1+0x24] ;  /* 0x00002400011c7983 */ /* 0x000ee80000100800 */
[----:B-1----:R-:W4:Y:S03]  /*5b10*/  LDL.64 R20, [R1+0x30] ;  /* 0x0000300001147983 */ /* 0x002f260000100a00 */
[----:B------:R-:W-:Y:S01]  /*5b20*/  HMMA.16816.F32.BF16 R96, R248, R26, R96 ;  /* 0x0000001af860723c */ /* 0x000fe20000041860 */
[----:B------:R-:W1:Y:S04]  /*5b30*/  LDSM.16.MT88.4 R248, [R0+0xf000] ;  /* 0x00f0000000f8783b */ /* 0x000e680000004200 */
[----:B------:R-:W1:Y:S03]  /*5b40*/  LDSM.16.MT88.4 R24, [R0+0x11000] ;  /* 0x011000000018783b */ /* 0x000e660000004200 */
[-C--:B--2---:R-:W-:Y:S08]  /*5b50*/  HMMA.16816.F32.BF16 R4, R244, R32.reuse, R4 ;  /* 0x00000020f404723c */ /* 0x084ff00000041804 */
[C---:B------:R-:W-:Y:S08]  /*5b60*/  HMMA.16816.F32.BF16 R8, R36.reuse, R32, R8 ;  /* 0x000000202408723c */ /* 0x040ff00000041808 */
[-C--:B------:R-:W-:Y:S08]  /*5b70*/  HMMA.16816.F32.BF16 R12, R36, R34.reuse, R12 ;  /* 0x00000022240c723c */ /* 0x080ff0000004180c */
[C---:B------:R-:W-:Y:S01]  /*5b80*/  HMMA.16816.F32.BF16 R16, R244.reuse, R34, R16 ;  /* 0x00000022f410723c */ /* 0x040fe20000041810 */
[----:B------:R-:W-:Y:S07]  /*5b90*/  LDSM.16.MT88.4 R32, [R0+0xd800] ;  /* 0x00d800000020783b */ /* 0x000fee0000004200 */
[-C--:B-1----:R-:W-:Y:S08]  /*5ba0*/  HMMA.16816.F32.BF16 R68, R244, R248.reuse, R68 ;  /* 0x000000f8f444723c */ /* 0x082ff00000041844 */
[C---:B------:R-:W-:Y:S08]  /*5bb0*/  HMMA.16816.F32.BF16 R72, R36.reuse, R248, R72 ;  /* 0x000000f82448723c */ /* 0x040ff00000041848 */
[-C--:B------:R-:W-:Y:S08]  /*5bc0*/  HMMA.16816.F32.BF16 R76, R36, R250.reuse, R76 ;  /* 0x000000fa244c723c */ /* 0x080ff0000004184c */
[C---:B------:R-:W-:Y:S08]  /*5bd0*/  HMMA.16816.F32.BF16 R80, R244.reuse, R250, R80 ;  /* 0x000000faf450723c */ /* 0x040ff00000041850 */
[-C--:B------:R-:W-:Y:S08]  /*5be0*/  HMMA.16816.F32.BF16 R84, R244, R24.reuse, R84 ;  /* 0x00000018f454723c */ /* 0x080ff00000041854 */
[C---:B------:R-:W-:Y:S08]  /*5bf0*/  HMMA.16816.F32.BF16 R88, R36.reuse, R24, R88 ;  /* 0x000000182458723c */ /* 0x040ff00000041858 */
[-C--:B------:R-:W-:Y:S01]  /*5c00*/  HMMA.16816.F32.BF16 R92, R36, R26.reuse, R92 ;  /* 0x0000001a245c723c */ /* 0x080fe2000004185c */
[----:B------:R1:W5:Y:S04]  /*5c10*/  LDL.LU.64 R38, [R1+0xc8] ;  /* 0x0000c80001267983 */ /* 0x0003680000300a00 */
[----:B------:R1:W5:Y:S03]  /*5c20*/  LDL.LU.64 R36, [R1+0xc0] ;  /* 0x0000c00001247983 */ /* 0x0003660000300a00 */
[----:B------:R-:W-:Y:S01]  /*5c30*/  HMMA.16816.F32.BF16 R96, R244, R26, R96 ;  /* 0x0000001af460723c */ /* 0x000fe20000041860 */
[----:B------:R-:W-:Y:S04]  /*5c40*/  LDSM.16.MT88.4 R244, [R0+0xf800] ;  /* 0x00f8000000f4783b */ /* 0x000fe80000004200 */
[----:B------:R-:W-:Y:S04]  /*5c50*/  LDSM.16.MT88.4 R24, [R0+0x11800] ;  /* 0x011800000018783b */ /* 0x000fe80000004200 */
[----:B---3--:R-:W2:Y:S04]  /*5c60*/  LDSM.16.M88.4 R248, [R28] ;  /* 0x000000001cf8783b */ /* 0x008ea80000000200 */
[----:B------:R-:W3:Y:S01]  /*5c70*/  LDSM.16.M88.4 R28, [R28+0x1000] ;  /* 0x001000001c1c783b */ /* 0x000ee20000000200 */
[-C--:B--2---:R-:W-:Y:S08]  /*5c80*/  HMMA.16816.F32.BF16 R4, R248, R32.reuse, R4 ;  /* 0x00000020f804723c */ /* 0x084ff00000041804 */
[C---:B---3--:R-:W-:Y:S08]  /*5c90*/  HMMA.16816.F32.BF16 R8, R28.reuse, R32, R8 ;  /* 0x000000201c08723c */ /* 0x048ff00000041808 */
[-C--:B------:R-:W-:Y:S08]  /*5ca0*/  HMMA.16816.F32.BF16 R12, R28, R34.reuse, R12 ;  /* 0x000000221c0c723c */ /* 0x080ff0000004180c */
[C---:B------:R-:W-:Y:S01]  /*5cb0*/  HMMA.16816.F32.BF16 R16, R248.reuse, R34, R16 ;  /* 0x00000022f810723c */ /* 0x040fe20000041810 */
[----:B------:R1:W5:Y:S04]  /*5cc0*/  LDL.LU.64 R34, [R1+0xb8] ;  /* 0x0000b80001227983 */ /* 0x0003680000300a00 */
[----:B------:R1:W5:Y:S03]  /*5cd0*/  LDL.LU.64 R32, [R1+0xb0] ;  /* 0x0000b00001207983 */ /* 0x0003660000300a00 */
[-C--:B------:R-:W-:Y:S08]  /*5ce0*/  HMMA.16816.F32.BF16 R68, R248, R244.reuse, R68 ;  /* 0x000000f4f844723c */ /* 0x080ff00000041844 */
[C---:B------:R-:W-:Y:S01]  /*5cf0*/  HMMA.16816.F32.BF16 R72, R28.reuse, R244, R72 ;  /* 0x000000f41c48723c */ /* 0x040fe20000041848 */
[----:B------:R-:W2:Y:S07]  /*5d00*/  LDL R245, [R1+0x74] ;  /* 0x0000740001f57983 */ /* 0x000eae0000100800 */
[-C--:B------:R-:W-:Y:S08]  /*5d10*/  HMMA.16816.F32.BF16 R76, R28, R246.reuse, R76 ;  /* 0x000000f61c4c723c */ /* 0x080ff0000004184c */
[C---:B------:R-:W-:Y:S01]  /*5d20*/  HMMA.16816.F32.BF16 R80, R248.reuse, R246, R80 ;  /* 0x000000f6f850723c */ /* 0x040fe20000041850 */
[----:B------:R1:W3:Y:S06]  /*5d30*/  LDL R246, [R1+0x64] ;  /* 0x0000640001f67983 */ /* 0x0002ec0000100800 */
[----:B------:R-:W-:Y:S01]  /*5d40*/  IMAD.MOV.U32 R247, RZ, RZ, c[0x0][0x22c] ;  /* 0x00008b00fff77624 */ /* 0x000fe200078e00ff */
[-C--:B------:R-:W-:Y:S04]  /*5d50*/  HMMA.16816.F32.BF16 R84, R248, R24.reuse, R84 ;  /* 0x00000018f854723c */ /* 0x080fe80000041854 */
[----:B------:R-:W-:Y:S04]  /*5d60*/  IMAD R247, R247, c[0x0][0x1c0], RZ ;  /* 0x00007000f7f77a24 */ /* 0x000fe800078e02ff */
[C---:B------:R-:W-:Y:S01]  /*5d70*/  HMMA.16816.F32.BF16 R88, R28.reuse, R24, R88 ;  /* 0x000000181c58723c */ /* 0x040fe20000041858 */
[----:B------:R-:W3:Y:S04]  /*5d80*/  LDL R24, [R1+0x70] ;  /* 0x0000700001187983 */ /* 0x000ee80000100800 */
[----:B------:R1:W4:Y:S03]  /*5d90*/  LDL R25, [R1+0x60] ;  /* 0x0000600001197983 */ /* 0x0003260000100800 */
[-C--:B------:R-:W-:Y:S01]  /*5da0*/  HMMA.16816.F32.BF16 R92, R28, R26.reuse, R92 ;  /* 0x0000001a1c5c723c */ /* 0x080fe2000004185c */
[----:B------:R1:W5:Y:S04]  /*5db0*/  LDL.LU.64 R30, [R1+0xa8] ;  /* 0x0000a800011e7983 */ /* 0x0003680000300a00 */
[----:B------:R1:W5:Y:S03]  /*5dc0*/  LDL.LU.64 R28, [R1+0xa0] ;  /* 0x0000a000011c7983 */ /* 0x0003660000300a00 */
[----:B------:R-:W-:Y:S01]  /*5dd0*/  HMMA.16816.F32.BF16 R96, R248, R26, R96 ;  /* 0x0000001af860723c */ /* 0x000fe20000041860 */
[----:B------:R1:W5:Y:S06]  /*5de0*/  LDL.LU.64 R26, [R1+0x98] ;  /* 0x00009800011a7983 */ /* 0x00036c0000300a00 */
[----:B------:R-:W-:Y:S02]  /*5df0*/  IMAD.SHL.U32 R248, R247, 0x10, RZ ;  /* 0x00000010f7f87824 */ /* 0x000fe400078e00ff */
[----:B------:R-:W-:Y:S04]  /*5e00*/  IMAD.MOV.U32 R250, RZ, RZ, c[0x0][0x22c] ;  /* 0x00008b00fffa7624 */ /* 0x000fe800078e00ff */
[----:B------:R-:W-:Y:S04]  /*5e10*/  IMAD R250, R250, c[0x0][0x1c0], RZ ;  /* 0x00007000fafa7a24 */ /* 0x000fe800078e02ff */
[C---:B------:R-:W-:Y:S02]  /*5e20*/  IMAD R249, R250.reuse, 0x18, RZ ;  /* 0x00000018faf97824 */ /* 0x040fe400078e02ff */
[----:B------:R-:W-:Y:S01]  /*5e30*/  IMAD.SHL.U32 R251, R250, 0x20, RZ ;  /* 0x00000020fafb7824 */ /* 0x000fe200078e00ff */
[----:B--2---:R-:W-:Y:S01]  /*5e40*/  @P0 IADD3 R244, P1, R245, UR9, RZ ;  /* 0x00000009f5f40c10 */ /* 0x004fe2000ff3e0ff */
[----:B------:R-:W-:Y:S03]  /*5e50*/  @UP5 UMOV UR9, UR13 ;  /* 0x0000000d00095c82 */ /* 0x000fe60008000000 */
[----:B---3--:R-:W-:Y:S01]  /*5e60*/  @P0 IADD3.X R245, R24, UR8, RZ, P1, !PT ;  /* 0x0000000818f50c10 */ /* 0x008fe20008ffe4ff */
[C---:B------:R-:W-:Y:S01]  /*5e70*/  IMAD.SHL.U32 R24, R247.reuse, 0x8, RZ ;  /* 0x00000008f7187824 */ /* 0x040fe200078e00ff */
[----:B------:R-:W-:Y:S03]  /*5e80*/  @UP5 UMOV UR8, UR12 ;  /* 0x0000000c00085c82 */ /* 0x000fe60008000000 */
[----:B----4-:R2:W3:Y:S04]  /*5e90*/  @P0 LDG.E R25, [R244.64+-0x100] ;  /* 0xffff0004f4190981 */ /* 0x0104e8000c1e1900 */
[----:B------:R2:W4:Y:S04]  /*5ea0*/  @P0 LDG.E R246, [R244.64+-0xe0] ;  /* 0xffff2004f4f60981 */ /* 0x000528000c1e1900 */
[----:B------:R1:W-:Y:S01]  /*5eb0*/  RED.E.ADD.F32.FTZ.RN.STRONG.GPU [R20.64], R4 ;  /* 0x000000041400798e */ /* 0x0003e2000c10e784 */
[-C--:B--2---:R-:W-:Y:S01]  /*5ec0*/  LEA R244, P1, R24, R20.reuse, 0x2 ;  /* 0x0000001418f47211 */ /* 0x084fe200078210ff */
[----:B------:R-:W-:Y:S05]  /*5ed0*/  IMAD.SHL.U32 R245, R247, 0x8, RZ ;  /* 0x00000008f7f57824 */ /* 0x000fea00078e00ff */
[-C--:B------:R-:W-:Y:S02]  /*5ee0*/  LEA.HI.X.SX32 R245, R245, R21.reuse, 0x2, P1 ;  /* 0x00000015f5f57211 */ /* 0x080fe400008f16ff */
[CC--:B-1----:R-:W-:Y:S03]  /*5ef0*/  LEA R4, P1, R249.reuse, R20.reuse, 0x2 ;  /* 0x00000014f9047211 */ /* 0x0c2fe600078210ff */
[----:B------:R1:W-:Y:S02]  /*5f00*/  RED.E.ADD.F32.FTZ.RN.STRONG.GPU [R244.64], R5 ;  /* 0x00000005f400798e */ /* 0x0003e4000c10e784 */
[-C--:B-1----:R-:W-:Y:S02]  /*5f10*/  LEA.HI.X.SX32 R5, R249, R21.reuse, 0x2, P1 ;  /* 0x00000015f9057211 */ /* 0x082fe400008f16ff */
[----:B---3--:R1:W-:Y:S04]  /*5f20*/  @P0 STL [R1+0x60], R25 ;  /* 0x0000601901000387 */ /* 0x0083e80000100800 */
[----:B-1----:R1:W5:Y:S04]  /*5f30*/  LDL.LU.64 R24, [R1+0x90] ;  /* 0x0000900001187983 */ /* 0x0023680000300a00 */
[----:B----4-:R2:W-:Y:S04]  /*5f40*/  @P0 STL [R1+0x64], R246 ;  /* 0x000064f601000387 */ /* 0x0105e80000100800 */
[----:B------:R-:W3:Y:S01]  /*5f50*/  LDL R249, [R1+0x6c] ;  /* 0x00006c0001f97983 */ /* 0x000ee20000100800 */
[CC--:B--2---:R-:W-:Y:S04]  /*5f60*/  LEA R246, P2, R248.reuse, R20.reuse, 0x2 ;  /* 0x00000014f8f67211 */ /* 0x0c4fe800078410ff */
[-C--:B------:R-:W-:Y:S02]  /*5f70*/  LEA.HI.X.SX32 R247, R248, R21.reuse, 0x2, P2 ;  /* 0x00000015f8f77211 */ /* 0x080fe400010f16ff */
[-C--:B------:R-:W-:Y:S03]  /*5f80*/  LEA R248, P2, R251, R20.reuse, 0x2 ;  /* 0x00000014fbf87211 */ /* 0x080fe600078410ff */
[----:B------:R2:W-:Y:S04]  /*5f90*/  RED.E.ADD.F32.FTZ.RN.STRONG.GPU [R246.64], R6 ;  /* 0x00000006f600798e */ /* 0x0005e8000c10e784 */
[----:B------:R4:W-:Y:S04]  /*5fa0*/  RED.E.ADD.F32.FTZ.RN.STRONG.GPU [R4.64], R7 ;  /* 0x000000070400798e */ /* 0x0009e8000c10e784 */
[----:B--2---:R-:W2:Y:S01]  /*5fb0*/  LDL R246, [R1+0x2c] ;  /* 0x00002c0001f67983 */ /* 0x004ea20000100800 */
[C---:B------:R-:W-:Y:S02]  /*5fc0*/  IMAD R247, R250.reuse, 0x28, RZ ;  /* 0x00000028faf77824 */ /* 0x040fe400078e02ff */
[----:B------:R-:W-:Y:S02]  /*5fd0*/  IMAD R250, R250, 0x30, RZ ;  /* 0x00000030fafa7824 */ /* 0x000fe400078e02ff */
[----:B----4-:R-:W-:Y:S04]  /*5fe0*/  IMAD.MOV.U32 R5, RZ, RZ, c[0x0][0x22c] ;  /* 0x00008b00ff057624 */ /* 0x010fe800078e00ff */
[----:B------:R-:W-:Y:S04]  /*5ff0*/  IMAD R5, R5, c[0x0][0x1c0], RZ ;  /* 0x0000700005057a24 */ /* 0x000fe800078e02ff */
[----:B------:R-:W-:Y:S02]  /*6000*/  IMAD R7, R5, 0x38, RZ ;  /* 0x0000003805077824 */ /* 0x000fe400078e02ff */
[----:B--2---:R-:W-:Y:S01]  /*6010*/  IMAD.MOV.U32 R6, RZ, RZ, R246 ;  /* 0x000000ffff067224 */ /* 0x004fe200078e00f6 */
[-C--:B------:R-:W-:Y:S01]  /*6020*/  LEA R246, P1, R247, R20.reuse, 0x2 ;  /* 0x00000014f7f67211 */ /* 0x080fe200078210ff */
[----:B---3--:R-:W-:Y:S01]  /*6030*/  IMAD.MOV.U32 R247, RZ, RZ, R249 ;  /* 0x000000fffff77224 */ /* 0x008fe200078e00f9 */
[-C--:B------:R-:W-:Y:S02]  /*6040*/  LEA.HI.X.SX32 R249, R251, R21.reuse, 0x2, P2 ;  /* 0x00000015fbf97211 */ /* 0x080fe400010f16ff */
[-C--:B------:R-:W-:Y:S01]  /*6050*/  LEA R4, P2, R250, R20.reuse, 0x2 ;  /* 0x00000014fa047211 */ /* 0x080fe200078410ff */
[----:B------:R-:W-:Y:S02]  /*6060*/  IMAD.MOV.U32 R251, RZ, RZ, R247 ;  /* 0x000000fffffb7224 */ /* 0x000fe400078e00f7 */
[----:B------:R-:W-:Y:S01]  /*6070*/  IMAD R247, R5, 0x28, RZ ;  /* 0x0000002805f77824 */ /* 0x000fe200078e02ff */
[----:B------:R2:W-:Y:S04]  /*6080*/  RED.E.ADD.F32.FTZ.RN.STRONG.GPU [R248.64], R8 ;  /* 0x00000008f800798e */ /* 0x0005e8000c10e784 */
[----:B------:R-:W3:Y:S01]  /*6090*/  LDL R5, [R1+0x68] ;  /* 0x0000680001057983 */ /* 0x000ee20000100800 */
[-C--:B------:R-:W-:Y:S05]  /*60a0*/  LEA.HI.X.SX32 R247, R247, R21.reuse, 0x2, P1 ;  /* 0x00000015f7f77211 */ /* 0x080fea00008f16ff */
[----:B------:R4:W-:Y:S01]  /*60b0*/  RED.E.ADD.F32.FTZ.RN.STRONG.GPU [R246.64], R9 ;  /* 0x00000009f600798e */ /* 0x0009e2000c10e784 */
[----:B--2---:R-:W-:Y:S01]  /*60c0*/  IMAD.MOV.U32 R248, RZ, RZ, R6 ;  /* 0x000000fffff87224 */ /* 0x004fe200078e0006 */
[CC--:B------:R-:W-:Y:S01]  /*60d0*/  LEA R6, P1, R7.reuse, R20.reuse, 0x2 ;  /* 0x0000001407067211 */ /* 0x0c0fe200078210ff */
[----:B------:R-:W-:Y:S03]  /*60e0*/  IMAD.MOV.U32 R8, RZ, RZ, c[0x0][0x22c] ;  /* 0x00008b00ff087624 */ /* 0x000fe600078e00ff */
[-C--:B------:R-:W-:Y:S01]  /*60f0*/  LEA.HI.X.SX32 R7, R7, R21.reuse, 0x2, P1 ;  /* 0x0000001507077211 */ /* 0x080fe200008f16ff */
[----:B------:R-:W-:Y:S01]  /*6100*/  IMAD R8, R8, c[0x0][0x1c0], RZ ;  /* 0x0000700008087a24 */ /* 0x000fe200078e02ff */
[----:B----4-:R-:W2:Y:S01]  /*6110*/  LDL.64 R246, [R1+0x48] ;  /* 0x0000480001f67983 */ /* 0x010ea20000100a00 */
[----:B---3--:R-:W-:Y:S01]  /*6120*/  IMAD.MOV.U32 R249, RZ, RZ, R5 ;  /* 0x000000fffff97224 */ /* 0x008fe200078e0005 */
[-C--:B------:R-:W-:Y:S01]  /*6130*/  LEA.HI.X.SX32 R5, R250, R21.reuse, 0x2, P2 ;  /* 0x00000015fa057211 */ /* 0x080fe200010f16ff */
[----:B------:R-:W-:Y:S04]  /*6140*/  IMAD.MOV.U32 R250, RZ, RZ, c[0x0][0x22c] ;  /* 0x00008b00fffa7624 */ /* 0x000fe800078e00ff */
[----:B------:R3:W-:Y:S01]  /*6150*/  RED.E.ADD.F32.FTZ.RN.STRONG.GPU [R4.64], R10 ;  /* 0x0000000a0400798e */ /* 0x0007e2000c10e784 */
[----:B------:R-:W-:Y:S03]  /*6160*/  IMAD R250, R250, c[0x0][0x1c0], RZ ;  /* 0x00007000fafa7a24 */ /* 0x000fe600078e02ff */
[----:B------:R4:W-:Y:S01]  /*6170*/  RED.E.ADD.F32.FTZ.RN.STRONG.GPU [R6.64], R11 ;  /* 0x0000000b0600798e */ /* 0x0009e2000c10e784 */
[----:B------:R-:W-:Y:S03]  /*6180*/  IMAD.SHL.U32 R250, R250, 0x10, RZ ;  /* 0x00000010fafa7824 */ /* 0x000fe600078e00ff */
[----:B------:R1:W-:Y:S02]  /*6190*/  RED.E.ADD.F32.FTZ.RN.STRONG.GPU [R20.64+0x80], R16 ;  /* 0x000080101400798e */ /* 0x0003e4000c10e784 */
[----:B------:R-:W-:Y:S01]  /*61a0*/  IADD3 R9, R250, 0x20, RZ ;  /* 0x00000020fa097810 */ /* 0x000fe20007ffe0ff */
[----:B------:R-:W-:Y:S01]  /*61b0*/  IMAD.SHL.U32 R250, R8, 0x8, RZ ;  /* 0x0000000808fa7824 */ /* 0x000fe200078e00ff */
[----:B------:R1:W-:Y:S02]  /*61c0*/  RED.E.ADD.F32.FTZ.RN.STRONG.GPU [R244.64+0x80], R17 ;  /* 0x00008011f400798e */ /* 0x0003e4000c10e784 */
[CC--:B------:R-:W-:Y:S01]  /*61d0*/  LEA R8, P1, R9.reuse, R20.reuse, 0x2 ;  /* 0x0000001409087211 */ /* 0x0c0fe200078210ff */
[----:B---3--:R-:W-:Y:S03]  /*61e0*/  IMAD.IADD R4, R250, 0x1, R9 ;  /* 0x00000001fa047824 */ /* 0x008fe600078e0209 */
[-C--:B------:R-:W-:Y:S01]  /*61f0*/  LEA.HI.X.SX32 R9, R9, R21.reuse, 0x2, P1 ;  /* 0x0000001509097211 */ /* 0x080fe200008f16ff */
[----:B--2---:R-:W-:Y:S02]  /*6200*/  IMAD.MOV.U32 R10, RZ, RZ, R246 ;  /* 0x000000ffff0a7224 */ /* 0x004fe400078e00f6 */
[----:B----4-:R-:W-:Y:S01]  /*6210*/  IMAD.MOV.U32 R11, RZ, RZ, R247 ;  /* 0x000000ffff0b7224 */ /* 0x010fe200078e00f7 */
[-C--:B------:R-:W-:Y:S01]  /*6220*/  LEA R246, P1, R4, R20.reuse, 0x2 ;  /* 0x0000001404f67211 */ /* 0x080fe200078210ff */
[----:B------:R2:W-:Y:S01]  /*6230*/  RED.E.ADD.F32.FTZ.RN.STRONG.GPU [R8.64], R18 ;  /* 0x000000120800798e */ /* 0x0005e2000c10e784 */
[----:B------:R-:W-:Y:S02]  /*6240*/  IMAD.IADD R6, R250, 0x1, R4 ;  /* 0x00000001fa067824 */ /* 0x000fe400078e0204 */
[-C--:B------:R-:W-:Y:S01]  /*6250*/  LEA.HI.X.SX32 R247, R4, R21.reuse, 0x2, P1 ;  /* 0x0000001504f77211 */ /* 0x080fe200008f16ff */
[----:B------:R-:W-:Y:S02]  /*6260*/  IMAD.MOV.U32 R7, RZ, RZ, c[0x0][0x22c] ;  /* 0x00008b00ff077624 */ /* 0x000fe400078e00ff */
[C---:B------:R-:W-:Y:S02]  /*6270*/  IMAD.IADD R5, R250.reuse, 0x1, R6 ;  /* 0x00000001fa057824 */ /* 0x040fe400078e0206 */
[----:B------:R3:W-:Y:S01]  /*6280*/  RED.E.ADD.F32.FTZ.RN.STRONG.GPU [R246.64], R19 ;  /* 0x00000013f600798e */ /* 0x0007e2000c10e784 */
[----:B------:R-:W-:Y:S02]  /*6290*/  IMAD R7, R7, c[0x0][0x1c0], RZ ;  /* 0x0000700007077a24 */ /* 0x000fe400078e02ff */
[C---:B------:R-:W-:Y:S01]  /*62a0*/  IMAD.IADD R4, R250.reuse, 0x1, R5 ;  /* 0x00000001fa047824 */ /* 0x040fe200078e0205 */
[CC--:B-1----:R-:W-:Y:S04]  /*62b0*/  LEA R16, P1, R5.reuse, R20.reuse, 0x2 ;  /* 0x0000001405107211 */ /* 0x0c2fe800078210ff */
[-C--:B------:R-:W-:Y:S01]  /*62c0*/  LEA.HI.X.SX32 R17, R5, R21.reuse, 0x2, P1 ;  /* 0x0000001505117211 */ /* 0x080fe200008f16ff */
[----:B------:R-:W-:Y:S02]  /*62d0*/  IMAD.IADD R5, R250, 0x1, R4 ;  /* 0x00000001fa057824 */ /* 0x000fe400078e0204 */
[----:B--2---:R-:W-:Y:S01]  /*62e0*/  IMAD.MOV.U32 R8, RZ, RZ, R10 ;  /* 0x000000ffff087224 */ /* 0x004fe200078e000a */
[CC--:B------:R-:W-:Y:S01]  /*62f0*/  LEA R10, P2, R6.reuse, R20.reuse, 0x2 ;  /* 0x00000014060a7211 */ /* 0x0c0fe200078410ff */
[----:B------:R-:W-:Y:S02]  /*6300*/  IMAD.MOV.U32 R9, RZ, RZ, R11 ;  /* 0x000000ffff097224 */ /* 0x000fe400078e000b */
[----:B------:R-:W-:Y:S01]  /*6310*/  IMAD.SHL.U32 R18, R7, 0x10, RZ ;  /* 0x0000001007127824 */ /* 0x000fe200078e00ff */
[-C--:B------:R-:W-:Y:S01]  /*6320*/  LEA.HI.X.SX32 R11, R6, R21.reuse, 0x2, P2 ;  /* 0x00000015060b7211 */ /* 0x080fe200010f16ff */
[----:B---3--:R-:W-:Y:S01]  /*6330*/  IMAD.MOV.U32 R246, RZ, RZ, R8 ;  /* 0x000000fffff67224 */ /* 0x008fe200078e0008 */
[CC--:B------:R-:W-:Y:S03]  /*6340*/  LEA R8, P1, R4.reuse, R20.reuse, 0x2 ;  /* 0x0000001404087211 */ /* 0x0c0fe600078210ff */
[----:B------:R1:W-:Y:S01]  /*6350*/  RED.E.ADD.F32.FTZ.RN.STRONG.GPU [R10.64], R12 ;  /* 0x0000000c0a00798e */ /* 0x0003e2000c10e784 */
[----:B------:R-:W-:Y:S01]  /*6360*/  IMAD.MOV.U32 R247, RZ, RZ, R9 ;  /* 0x000000fffff77224 */ /* 0x000fe200078e0009 */
[-C--:B------:R-:W-:Y:S02]  /*6370*/  LEA.HI.X.SX32 R9, R4, R21.reuse, 0x2, P1 ;  /* 0x0000001504097211 */ /* 0x080fe400008f16ff */
[----:B------:R-:W-:Y:S01]  /*6380*/  RED.E.ADD.F32.FTZ.RN.STRONG.GPU [R16.64], R13 ;  /* 0x0000000d1000798e */ /* 0x000fe2000c10e784 */
[CC--:B------:R-:W-:Y:S03]  /*6390*/  LEA R6, P1, R5.reuse, R20.reuse, 0x2 ;  /* 0x0000001405067211 */ /* 0x0c0fe600078210ff */
[----:B------:R2:W-:Y:S01]  /*63a0*/  RED.E.ADD.F32.FTZ.RN.STRONG.GPU [R8.64], R14 ;  /* 0x0000000e0800798e */ /* 0x0005e2000c10e784 */
[-C--:B------:R-:W-:Y:S05]  /*63b0*/  LEA.HI.X.SX32 R7, R5, R21.reuse, 0x2, P1 ;  /* 0x0000001505077211 */ /* 0x080fea00008f16ff */
[----:B------:R3:W-:Y:S04]  /*63c0*/  RED.E.ADD.F32.FTZ.RN.STRONG.GPU [R6.64], R15 ;  /* 0x0000000f0600798e */ /* 0x0007e8000c10e784 */
[----:B------:R-:W-:Y:S04]  /*63d0*/  RED.E.ADD.F32.FTZ.RN.STRONG.GPU [R20.64+0x100], R68 ;  /* 0x000100441400798e */ /* 0x000fe8000c10e784 */
[----:B------:R-:W-:Y:S01]  /*63e0*/  RED.E.ADD.F32.FTZ.RN.STRONG.GPU [R244.64+0x100], R69 ;  /* 0x00010045f400798e */ /* 0x000fe2000c10e784 */
[----:B-1----:R-:W-:Y:S05]  /*63f0*/  IADD3 R10, R18, 0x40, RZ ;  /* 0x00000040120a7810 */ /* 0x002fea0007ffe0ff */
[----:B------:R-:W-:Y:S01]  /*6400*/  IMAD.IADD R4, R250, 0x1, R10 ;  /* 0x00000001fa047824 */ /* 0x000fe200078e020a */
[CC--:B--2---:R-:W-:Y:S04]  /*6410*/  LEA R8, P1, R10.reuse, R20.reuse, 0x2 ;  /* 0x000000140a087211 */ /* 0x0c4fe800078210ff */
[-C--:B------:R-:W-:Y:S01]  /*6420*/  LEA.HI.X.SX32 R9, R10, R21.reuse, 0x2, P1 ;  /* 0x000000150a097211 */ /* 0x080fe200008f16ff */
[----:B---3--:R-:W-:Y:S01]  /*6430*/  IMAD.IADD R6, R250, 0x1, R4 ;  /* 0x00000001fa067824 */ /* 0x008fe200078e0204 */
[-C--:B------:R-:W-:Y:S03]  /*6440*/  LEA R14, P1, R4, R20.reuse, 0x2 ;  /* 0x00000014040e7211 */ /* 0x080fe600078210ff */
[----:B------:R1:W-:Y:S01]  /*6450*/  RED.E.ADD.F32.FTZ.RN.STRONG.GPU [R8.64], R70 ;  /* 0x000000460800798e */ /* 0x0003e2000c10e784 */
[----:B------:R-:W-:Y:S01]  /*6460*/  IMAD.IADD R5, R250, 0x1, R6 ;  /* 0x00000001fa057824 */ /* 0x000fe200078e0206 */
[-C--:B------:R-:W-:Y:S02]  /*6470*/  LEA.HI.X.SX32 R15, R4, R21.reuse, 0x2, P1 ;  /* 0x00000015040f7211 */ /* 0x080fe400008f16ff */
[-C--:B------:R-:W-:Y:S01]  /*6480*/  LEA R10, P2, R6, R20.reuse, 0x2 ;  /* 0x00000014060a7211 */ /* 0x080fe200078410ff */
[----:B------:R-:W-:Y:S01]  /*6490*/  IMAD.IADD R4, R250, 0x1, R5 ;  /* 0x00000001fa047824 */ /* 0x000fe200078e0205 */
[CC--:B------:R-:W-:Y:S01]  /*64a0*/  LEA R12, P1, R5.reuse, R20.reuse, 0x2 ;  /* 0x00000014050c7211 */ /* 0x0c0fe200078210ff */
[----:B------:R-:W-:Y:S01]  /*64b0*/  RED.E.ADD.F32.FTZ.RN.STRONG.GPU [R14.64], R71 ;  /* 0x000000470e00798e */ /* 0x000fe2000c10e784 */
[-C--:B------:R-:W-:Y:S02]  /*64c0*/  LEA.HI.X.SX32 R11, R6, R21.reuse, 0x2, P2 ;  /* 0x00000015060b7211 */ /* 0x080fe400010f16ff */
[-C--:B------:R-:W-:Y:S01]  /*64d0*/  LEA.HI.X.SX32 R13, R5, R21.reuse, 0x2, P1 ;  /* 0x00000015050d7211 */ /* 0x080fe200008f16ff */
[----:B------:R-:W-:Y:S01]  /*64e0*/  IMAD.IADD R5, R250, 0x1, R4 ;  /* 0x00000001fa057824 */ /* 0x000fe200078e0204 */
[----:B------:R-:W-:Y:S04]  /*64f0*/  LDSM.16.MT88.4 R68, [R0+0x4000] ;  /* 0x004000000044783b */ /* 0x000fe80000004200 */
[----:B------:R2:W-:Y:S04]  /*6500*/  RED.E.ADD.F32.FTZ.RN.STRONG.GPU [R10.64], R72 ;  /* 0x000000480a00798e */ /* 0x0005e8000c10e784 */
[----:B------:R-:W-:Y:S01]  /*6510*/  RED.E.ADD.F32.FTZ.RN.STRONG.GPU [R12.64], R73 ;  /* 0x000000490c00798e */ /* 0x000fe2000c10e784 */
[CC--:B-1----:R-:W-:Y:S04]  /*6520*/  LEA R8, P1, R4.reuse, R20.reuse, 0x2 ;  /* 0x0000001404087211 */ /* 0x0c2fe800078210ff */
[-C--:B------:R-:W-:Y:S02]  /*6530*/  LEA.HI.X.SX32 R9, R4, R21.reuse, 0x2, P1 ;  /* 0x0000001504097211 */ /* 0x080fe400008f16ff */
[CC--:B------:R-:W-:Y:S03]  /*6540*/  LEA R6, P1, R5.reuse, R20.reuse, 0x2 ;  /* 0x0000001405067211 */ /* 0x0c0fe600078210ff */
[----:B------:R1:W-:Y:S01]  /*6550*/  RED.E.ADD.F32.FTZ.RN.STRONG.GPU [R8.64], R74 ;  /* 0x0000004a0800798e */ /* 0x0003e2000c10e784 */
[-C--:B------:R-:W-:Y:S05]  /*6560*/  LEA.HI.X.SX32 R7, R5, R21.reuse, 0x2, P1 ;  /* 0x0000001505077211 */ /* 0x080fea00008f16ff */
[----:B------:R3:W-:Y:S01]  /*6570*/  RED.E.ADD.F32.FTZ.RN.STRONG.GPU [R6.64], R75 ;  /* 0x0000004b0600798e */ /* 0x0007e2000c10e784 */
[----:B--2---:R-:W-:Y:S03]  /*6580*/  IADD3 R10, R18, 0x60, RZ ;  /* 0x00000060120a7810 */ /* 0x004fe60007ffe0ff */
[----:B------:R-:W-:Y:S02]  /*6590*/  RED.E.ADD.F32.FTZ.RN.STRONG.GPU [R20.64+0x180], R80 ;  /* 0x000180501400798e */ /* 0x000fe4000c10e784 */
[----:B------:R-:W-:Y:S02]  /*65a0*/  IMAD.IADD R4, R250, 0x1, R10 ;  /* 0x00000001fa047824 */ /* 0x000fe400078e020a */
[----:B------:R-:W-:Y:S04]  /*65b0*/  RED.E.ADD.F32.FTZ.RN.STRONG.GPU [R244.64+0x180], R81 ;  /* 0x00018051f400798e */ /* 0x000fe8000c10e784 */
[----:B------:R-:W-:Y:S01]  /*65c0*/  LDSM.16.MT88.4 R72, [R3+0x12800] ;  /* 0x012800000348783b */ /* 0x000fe20000004200 */
[CC--:B-1----:R-:W-:Y:S04]  /*65d0*/  LEA R8, P1, R10.reuse, R20.reuse, 0x2 ;  /* 0x000000140a087211 */ /* 0x0c2fe800078210ff */
        /* <DEDUP_REMOVED lines=33> */
[-C--:B------:R-:W-:Y:S03]  /*67f0*/  LEA.HI.X.SX32 R13, R4, R21.reuse, 0x2, P1 ;  /* 0x00000015040d7211 */ /* 0x080fe600008f16ff */
[C---:B------:R-:W-:Y:S01]  /*6800*/  IMAD.IADD R4, R250.reuse, 0x1, R5 ;  /* 0x00000001fa047824 */ /* 0x040fe200078e0205 */
[CC--:B------:R-:W-:Y:S01]  /*6810*/  LEA R10, P1, R5.reuse, R20.reuse, 0x2 ;  /* 0x00000014050a7211 */ /* 0x0c0fe200078210ff */
[----:B------:R-:W-:Y:S03]  /*6820*/  RED.E.ADD.F32.FTZ.RN.STRONG.GPU [R12.64], R87 ;  /* 0x000000570c00798e */ /* 0x000fe6000c10e784 */
[-C--:B------:R-:W-:Y:S01]  /*6830*/  LEA.HI.X.SX32 R11, R5, R21.reuse, 0x2, P1 ;  /* 0x00000015050b7211 */ /* 0x080fe200008f16ff */
[----:B------:R-:W-:Y:S01]  /*6840*/  IMAD.IADD R5, R250, 0x1, R4 ;  /* 0x00000001fa057824 */ /* 0x000fe200078e0204 */
[----:B------:R-:W-:Y:S01]  /*6850*/  LDSM.16.MT88.4 R84, [R0+0x2800] ;  /* 0x002800000054783b */ /* 0x000fe20000004200 */
[CC--:B-1----:R-:W-:Y:S04]  /*6860*/  LEA R8, P2, R6.reuse, R20.reuse, 0x2 ;  /* 0x0000001406087211 */ /* 0x0c2fe800078410ff */
[-C--:B------:R-:W-:Y:S02]  /*6870*/  LEA.HI.X.SX32 R9, R6, R21.reuse, 0x2, P2 ;  /* 0x0000001506097211 */ /* 0x080fe400010f16ff */
[CC--:B------:R-:W-:Y:S03]  /*6880*/  LEA R6, P1, R4.reuse, R20.reuse, 0x2 ;  /* 0x0000001404067211 */ /* 0x0c0fe600078210ff */
[----:B------:R1:W-:Y:S01]  /*6890*/  RED.E.ADD.F32.FTZ.RN.STRONG.GPU [R8.64], R88 ;  /* 0x000000580800798e */ /* 0x0003e2000c10e784 */
[-C--:B------:R-:W-:Y:S02]  /*68a0*/  LEA.HI.X.SX32 R7, R4, R21.reuse, 0x2, P1 ;  /* 0x0000001504077211 */ /* 0x080fe400008f16ff */
[----:B------:R-:W-:Y:S01]  /*68b0*/  IADD3 R4, R18, 0xa0, RZ ;  /* 0x000000a012047810 */ /* 0x000fe20007ffe0ff */
[----:B------:R2:W-:Y:S04]  /*68c0*/  RED.E.ADD.F32.FTZ.RN.STRONG.GPU [R10.64], R89 ;  /* 0x000000590a00798e */ /* 0x0005e8000c10e784 */
[----:B------:R3:W-:Y:S04]  /*68d0*/  RED.E.ADD.F32.FTZ.RN.STRONG.GPU [R6.64], R90 ;  /* 0x0000005a0600798e */ /* 0x0007e8000c10e784 */
[----:B------:R-:W-:Y:S01]  /*68e0*/  LDSM.16.MT88.4 R16, [R0+0x2000] ;  /* 0x002000000010783b */ /* 0x000fe20000004200 */
[CC--:B-1----:R-:W-:Y:S04]  /*68f0*/  LEA R8, P1, R5.reuse, R20.reuse, 0x2 ;  /* 0x0000001405087211 */ /* 0x0c2fe800078210ff */
[-C--:B------:R-:W-:Y:S02]  /*6900*/  LEA.HI.X.SX32 R9, R5, R21.reuse, 0x2, P1 ;  /* 0x0000001505097211 */ /* 0x080fe400008f16ff */
[-C--:B--2---:R-:W-:Y:S01]  /*6910*/  LEA R10, P1, R4, R20.reuse, 0x2 ;  /* 0x00000014040a7211 */ /* 0x084fe200078210ff */
[----:B---3--:R-:W-:Y:S02]  /*6920*/  IMAD.IADD R6, R250, 0x1, R4 ;  /* 0x00000001fa067824 */ /* 0x008fe400078e0204 */
[----:B------:R1:W-:Y:S01]  /*6930*/  RED.E.ADD.F32.FTZ.RN.STRONG.GPU [R8.64], R91 ;  /* 0x0000005b0800798e */ /* 0x0003e2000c10e784 */
[-C--:B------:R-:W-:Y:S03]  /*6940*/  LEA.HI.X.SX32 R11, R4, R21.reuse, 0x2, P1 ;  /* 0x00000015040b7211 */ /* 0x080fe600008f16ff */
[----:B------:R-:W-:Y:S01]  /*6950*/  RED.E.ADD.F32.FTZ.RN.STRONG.GPU [R20.64+0x280], R96 ;  /* 0x000280601400798e */ /* 0x000fe2000c10e784 */
[CC--:B------:R-:W-:Y:S03]  /*6960*/  LEA R14, P1, R6.reuse, R20.reuse, 0x2 ;  /* 0x00000014060e7211 */ /* 0x0c0fe600078210ff */
[----:B------:R-:W-:Y:S01]  /*6970*/  RED.E.ADD.F32.FTZ.RN.STRONG.GPU [R244.64+0x280], R97 ;  /* 0x00028061f400798e */ /* 0x000fe2000c10e784 */
[-C--:B------:R-:W-:Y:S03]  /*6980*/  LEA.HI.X.SX32 R15, R6, R21.reuse, 0x2, P1 ;  /* 0x00000015060f7211 */ /* 0x080fe600008f16ff */
[----:B------:R2:W-:Y:S04]  /*6990*/  RED.E.ADD.F32.FTZ.RN.STRONG.GPU [R10.64], R98 ;  /* 0x000000620a00798e */ /* 0x0005e8000c10e784 */
[----:B------:R-:W-:Y:S04]  /*69a0*/  RED.E.ADD.F32.FTZ.RN.STRONG.GPU [R14.64], R99 ;  /* 0x000000630e00798e */ /* 0x000fe8000c10e784 */
[----:B------:R-:W-:Y:S01]  /*69b0*/  LDSM.16.MT88.4 R88, [R2+0x13800] ;  /* 0x013800000258783b */ /* 0x000fe20000004200 */
[C---:B-1----:R-:W-:Y:S04]  /*69c0*/  IMAD.IADD R8, R250.reuse, 0x1, R6 ;  /* 0x00000001fa087824 */ /* 0x042fe800078e0206 */
[----:B------:R-:W-:Y:S01]  /*69d0*/  IMAD.IADD R5, R250, 0x1, R8 ;  /* 0x00000001fa057824 */ /* 0x000fe200078e0208 */
[-C--:B------:R-:W-:Y:S03]  /*69e0*/  LEA R12, P1, R8, R20.reuse, 0x2 ;  /* 0x00000014080c7211 */ /* 0x080fe600078210ff */
[----:B------:R-:W-:Y:S01]  /*69f0*/  IMAD.IADD R4, R250, 0x1, R5 ;  /* 0x00000001fa047824 */ /* 0x000fe200078e0205 */
[-C--:B------:R-:W-:Y:S02]  /*6a00*/  LEA.HI.X.SX32 R13, R8, R21.reuse, 0x2, P1 ;  /* 0x00000015080d7211 */ /* 0x080fe400008f16ff */
[CC--:B--2---:R-:W-:Y:S01]  /*6a10*/  LEA R10, P3, R5.reuse, R20.reuse, 0x2 ;  /* 0x00000014050a7211 */ /* 0x0c4fe200078610ff */
[----:B------:R-:W-:Y:S01]  /*6a20*/  IMAD.IADD R7, R250, 0x1, R4 ;  /* 0x00000001fa077824 */ /* 0x000fe200078e0204 */
[CC--:B------:R-:W-:Y:S01]  /*6a30*/  LEA R8, P2, R4.reuse, R20.reuse, 0x2 ;  /* 0x0000001404087211 */ /* 0x0c0fe200078410ff */
[----:B------:R-:W-:Y:S01]  /*6a40*/  RED.E.ADD.F32.FTZ.RN.STRONG.GPU [R12.64], R92 ;  /* 0x0000005c0c00798e */ /* 0x000fe2000c10e784 */
[-C--:B------:R-:W-:Y:S02]  /*6a50*/  LEA.HI.X.SX32 R11, R5, R21.reuse, 0x2, P3 ;  /* 0x00000015050b7211 */ /* 0x080fe400018f16ff */
[C---:B------:R-:W-:Y:S01]  /*6a60*/  LEA R6, P1, R7.reuse, R20, 0x2 ;  /* 0x0000001407067211 */ /* 0x040fe200078210ff */
[----:B------:R-:W-:Y:S01]  /*6a70*/  LDSM.16.MT88.4 R12, [R2+0x12000] ;  /* 0x01200000020c783b */ /* 0x000fe20000004200 */
[-C--:B------:R-:W-:Y:S02]  /*6a80*/  LEA.HI.X.SX32 R9, R4, R21.reuse, 0x2, P2 ;  /* 0x0000001504097211 */ /* 0x080fe400010f16ff */
[----:B------:R-:W-:Y:S01]  /*6a90*/  LEA.HI.X.SX32 R7, R7, R21, 0x2, P1 ;  /* 0x0000001507077211 */ /* 0x000fe200008f16ff */
[----:B------:R-:W-:Y:S04]  /*6aa0*/  RED.E.ADD.F32.FTZ.RN.STRONG.GPU [R10.64], R93 ;  /* 0x0000005d0a00798e */ /* 0x000fe8000c10e784 */
[----:B------:R-:W-:Y:S04]  /*6ab0*/  RED.E.ADD.F32.FTZ.RN.STRONG.GPU [R8.64], R94 ;  /* 0x0000005e0800798e */ /* 0x000fe8000c10e784 */
[----:B------:R-:W-:Y:S04]  /*6ac0*/  LDSM.16.MT88.4 R8, [R0] ;  /* 0x000000000008783b */ /* 0x000fe80000004200 */
[----:B------:R-:W-:Y:S04]  /*6ad0*/  RED.E.ADD.F32.FTZ.RN.STRONG.GPU [R6.64], R95 ;  /* 0x0000005f0600798e */ /* 0x000fe8000c10e784 */
[----:B------:R-:W1:Y:S04]  /*6ae0*/  LDSM.16.MT88.4 R4, [R3+0x12000] ;  /* 0x012000000304783b */ /* 0x000e680000004200 */
[----:B------:R2:W5:Y:S01]  /*6af0*/  LDL.LU.64 R20, [R1+0x88] ;  /* 0x0000880001147983 */ /* 0x0005620000300a00 */
[-C--:B-1----:R-:W-:Y:S08]  /*6b00*/  HMMA.16816.F32.BF16 R100, R4, R8.reuse, R100 ;  /* 0x000000080464723c */ /* 0x082ff00000041864 */
[C---:B------:R-:W-:Y:S08]  /*6b10*/  HMMA.16816.F32.BF16 R104, R12.reuse, R8, R104 ;  /* 0x000000080c68723c */ /* 0x040ff00000041868 */
[-C--:B------:R-:W-:Y:S08]  /*6b20*/  HMMA.16816.F32.BF16 R108, R12, R10.reuse, R108 ;  /* 0x0000000a0c6c723c */ /* 0x080ff0000004186c */
[C---:B------:R-:W-:Y:S01]  /*6b30*/  HMMA.16816.F32.BF16 R112, R4.reuse, R10, R112 ;  /* 0x0000000a0470723c */ /* 0x040fe20000041870 */
[----:B------:R-:W1:Y:S07]  /*6b40*/  LDSM.16.MT88.4 R8, [R0+0x4800] ;  /* 0x004800000008783b */ /* 0x000e6e0000004200 */
[-C--:B------:R-:W-:Y:S08]  /*6b50*/  HMMA.16816.F32.BF16 R116, R4, R16.reuse, R116 ;  /* 0x000000100474723c */ /* 0x080ff00000041874 */
[C---:B------:R-:W-:Y:S08]  /*6b60*/  HMMA.16816.F32.BF16 R120, R12.reuse, R16, R120 ;  /* 0x000000100c78723c */ /* 0x040ff00000041878 */
[-C--:B------:R-:W-:Y:S08]  /*6b70*/  HMMA.16816.F32.BF16 R124, R12, R18.reuse, R124 ;  /* 0x000000120c7c723c */ /* 0x080ff0000004187c */
[C---:B------:R-:W-:Y:S01]  /*6b80*/  HMMA.16816.F32.BF16 R128, R4.reuse, R18, R128 ;  /* 0x000000120480723c */ /* 0x040fe20000041880 */
[----:B------:R-:W-:Y:S07]  /*6b90*/  LDSM.16.MT88.4 R16, [R2+0x13000] ;  /* 0x013000000210783b */ /* 0x000fee0000004200 */
[-C--:B------:R-:W-:Y:S08]  /*6ba0*/  HMMA.16816.F32.BF16 R132, R4, R68.reuse, R132 ;  /* 0x000000440484723c */ /* 0x080ff00000041884 */
[C---:B------:R-:W-:Y:S08]  /*6bb0*/  HMMA.16816.F32.BF16 R136, R12.reuse, R68, R136 ;  /* 0x000000440c88723c */ /* 0x040ff00000041888 */
[-C--:B------:R-:W-:Y:S01]  /*6bc0*/  HMMA.16816.F32.BF16 R140, R12, R70.reuse, R140 ;  /* 0x000000460c8c723c */ /* 0x080fe2000004188c */
[----:B------:R-:W-:Y:S07]  /*6bd0*/  LDSM.16.MT88.4 R12, [R0+0x1000] ;  /* 0x00100000000c783b */ /* 0x000fee0000004200 */
[----:B------:R-:W-:Y:S01]  /*6be0*/  HMMA.16816.F32.BF16 R144, R4, R70, R144 ;  /* 0x000000460490723c */ /* 0x000fe20000041890 */
[----:B------:R-:W3:Y:S04]  /*6bf0*/  LDSM.16.MT88.4 R4, [R3+0x13000] ;  /* 0x013000000304783b */ /* 0x000ee80000004200 */
[----:B------:R-:W4:Y:S03]  /*6c00*/  LDSM.16.MT88.4 R68, [R0+0x3000] ;  /* 0x003000000044783b */ /* 0x000f260000004200 */
[-C--:B------:R-:W-:Y:S08]  /*6c10*/  HMMA.16816.F32.BF16 R100, R72, R76.reuse, R100 ;  /* 0x0000004c4864723c */ /* 0x080ff00000041864 */
[C---:B------:R-:W-:Y:S08]  /*6c20*/  HMMA.16816.F32.BF16 R104, R80.reuse, R76, R104 ;  /* 0x0000004c5068723c */ /* 0x040ff00000041868 */
[-C--:B------:R-:W-:Y:S08]  /*6c30*/  HMMA.16816.F32.BF16 R108, R80, R78.reuse, R108 ;  /* 0x0000004e506c723c */ /* 0x080ff0000004186c */
[C---:B------:R-:W-:Y:S01]  /*6c40*/  HMMA.16816.F32.BF16 R112, R72.reuse, R78, R112 ;  /* 0x0000004e4870723c */ /* 0x040fe20000041870 */
[----:B------:R-:W2:Y:S07]  /*6c50*/  LDSM.16.MT88.4 R76, [R0+0x5000] ;  /* 0x00500000004c783b */ /* 0x000eae0000004200 */
[-C--:B------:R-:W-:Y:S08]  /*6c60*/  HMMA.16816.F32.BF16 R116, R72, R84.reuse, R116 ;  /* 0x000000544874723c */ /* 0x080ff00000041874 */
[C---:B------:R-:W-:Y:S08]  /*6c70*/  HMMA.16816.F32.BF16 R120, R80.reuse, R84, R120 ;  /* 0x000000545078723c */ /* 0x040ff00000041878 */
[-C--:B------:R-:W-:Y:S08]  /*6c80*/  HMMA.16816.F32.BF16 R124, R80, R86.reuse, R124 ;  /* 0x00000056507c723c */ /* 0x080ff0000004187c */
[C---:B------:R-:W-:Y:S01]  /*6c90*/  HMMA.16816.F32.BF16 R128, R72.reuse, R86, R128 ;  /* 0x000000564880723c */ /* 0x040fe20000041880 */
[----:B------:R-:W-:Y:S07]  /*6ca0*/  LDSM.16.MT88.4 R84, [R0+0x1800] ;  /* 0x001800000054783b */ /* 0x000fee0000004200 */
[-C--:B-1----:R-:W-:Y:S08]  /*6cb0*/  HMMA.16816.F32.BF16 R132, R72, R8.reuse, R132 ;  /* 0x000000084884723c */ /* 0x082ff00000041884 */
[C---:B------:R-:W-:Y:S08]  /*6cc0*/  HMMA.16816.F32.BF16 R136, R80.reuse, R8, R136 ;  /* 0x000000085088723c */ /* 0x040ff00000041888 */
[-C--:B------:R-:W-:Y:S01]  /*6cd0*/  HMMA.16816.F32.BF16 R140, R80, R10.reuse, R140 ;  /* 0x0000000a508c723c */ /* 0x080fe2000004188c */
[----:B------:R-:W1:Y:S07]  /*6ce0*/  LDSM.16.MT88.4 R80, [R3+0x13800] ;  /* 0x013800000350783b */ /* 0x000e6e0000004200 */
[----:B------:R-:W-:Y:S01]  /*6cf0*/  HMMA.16816.F32.BF16 R144, R72, R10, R144 ;  /* 0x0000000a4890723c */ /* 0x000fe20000041890 */
[----:B------:R-:W1:Y:S04]  /*6d00*/  LDSM.16.MT88.4 R8, [R0+0x3800] ;  /* 0x003800000008783b */ /* 0x000e680000004200 */
[----:B------:R-:W1:Y:S03]  /*6d10*/  LDSM.16.MT88.4 R72, [R0+0x5800] ;  /* 0x005800000048783b */ /* 0x000e660000004200 */
[-C--:B---3--:R-:W-:Y:S08]  /*6d20*/  HMMA.16816.F32.BF16 R100, R4, R12.reuse, R100 ;  /* 0x0000000c0464723c */ /* 0x088ff00000041864 */
[C---:B------:R-:W-:Y:S08]  /*6d30*/  HMMA.16816.F32.BF16 R104, R16.reuse, R12, R104 ;  /* 0x0000000c1068723c */ /* 0x040ff00000041868 */
[-C--:B------:R-:W-:Y:S08]  /*6d40*/  HMMA.16816.F32.BF16 R108, R16, R14.reuse, R108 ;  /* 0x0000000e106c723c */ /* 0x080ff0000004186c */
[C---:B------:R-:W-:Y:S08]  /*6d50*/  HMMA.16816.F32.BF16 R112, R4.reuse, R14, R112 ;  /* 0x0000000e0470723c */ /* 0x040ff00000041870 */
[-C--:B----4-:R-:W-:Y:S08]  /*6d60*/  HMMA.16816.F32.BF16 R116, R4, R68.reuse, R116 ;  /* 0x000000440474723c */ /* 0x090ff00000041874 */
[C---:B------:R-:W-:Y:S08]  /*6d70*/  HMMA.16816.F32.BF16 R120, R16.reuse, R68, R120 ;  /* 0x000000441078723c */ /* 0x040ff00000041878 */
[-C--:B------:R-:W-:Y:S08]  /*6d80*/  HMMA.16816.F32.BF16 R124, R16, R70.reuse, R124 ;  /* 0x00000046107c723c */ /* 0x080ff0000004187c */
[C---:B------:R-:W-:Y:S08]  /*6d90*/  HMMA.16816.F32.BF16 R128, R4.reuse, R70, R128 ;  /* 0x000000460480723c */ /* 0x040ff00000041880 */
[-C--:B--2---:R-:W-:Y:S08]  /*6da0*/  HMMA.16816.F32.BF16 R132, R4, R76.reuse, R132 ;  /* 0x0000004c0484723c */ /* 0x084ff00000041884 */
[C---:B------:R-:W-:Y:S08]  /*6db0*/  HMMA.16816.F32.BF16 R136, R16.reuse, R76, R136 ;  /* 0x0000004c1088723c */ /* 0x040ff00000041888 */
[-C--:B------:R-:W-:Y:S08]  /*6dc0*/  HMMA.16816.F32.BF16 R140, R16, R78.reuse, R140 ;  /* 0x0000004e108c723c */ /* 0x080ff0000004188c */
[----:B------:R-:W-:Y:S08]  /*6dd0*/  HMMA.16816.F32.BF16 R144, R4, R78, R144 ;  /* 0x0000004e0490723c */ /* 0x000ff00000041890 */
[-C--:B-1----:R-:W-:Y:S08]  /*6de0*/  HMMA.16816.F32.BF16 R100, R80, R84.reuse, R100 ;  /* 0x000000545064723c */ /* 0x082ff00000041864 */
[C---:B------:R-:W-:Y:S08]  /*6df0*/  HMMA.16816.F32.BF16 R104, R88.reuse, R84, R104 ;  /* 0x000000545868723c */ /* 0x040ff00000041868 */
[-C--:B------:R-:W-:Y:S08]  /*6e00*/  HMMA.16816.F32.BF16 R108, R88, R86.reuse, R108 ;  /* 0x00000056586c723c */ /* 0x080ff0000004186c */
        /* <DEDUP_REMOVED lines=8> */
[----:B------:R-:W-:Y:S01]  /*6e90*/  HMMA.16816.F32.BF16 R144, R80, R74, R144 ;  /* 0x0000004a5090723c */ /* 0x000fe20000041890 */
[----:B------:R-:W-:-:S07]  /*6ea0*/  @!P0 BRA `(.L_x_24) ;  /* 0x0000033000008947 */ /* 0x000fce0003800000 */
[----:B------:R-:W2:Y:S04]  /*6eb0*/  LDL.LU.64 R96, [R1+0x40] ;  /* 0x0000400001607983 */ /* 0x000ea80000300a00 */
[----:B------:R-:W-:Y:S01]  /*6ec0*/  BAR.SYNC.DEFER_BLOCKING 0x0 ;  /* 0x0000000000007b1d */ /* 0x000fe20000010000 */
[----:B------:R-:W-:Y:S01]  /*6ed0*/  IMAD.MOV.U32 R13, RZ, RZ, c[0x0][0x190] ;  /* 0x00006400ff0d7624 */ /* 0x000fe200078e00ff */
[----:B------:R-:W-:Y:S01]  /*6ee0*/  ISETP.GE.AND P3, PT, R246, c[0x0][0x220], PT ;  /* 0x00008800f6007a0c */ /* 0x000fe20003f66270 */
[----:B------:R-:W-:Y:S01]  /*6ef0*/  IMAD.MOV.U32 R14, RZ, RZ, c[0x0][0x194] ;  /* 0x00006500ff0e7624 */ /* 0x000fe200078e00ff */
[----:B------:R-:W-:Y:S01]  /*6f00*/  ISETP.GE.AND P2, PT, R249, c[0x0][0x220], PT ;  /* 0x00008800f9007a0c */ /* 0x000fe20003f46270 */
[----:B------:R-:W-:Y:S01]  /*6f10*/  IMAD.U32 R5, R13, -0x40, RZ ;  /* 0xffffffc00d057824 */ /* 0x000fe200078e00ff */
[----:B------:R-:W-:Y:S04]  /*6f20*/  ISETP.GE.AND P1, PT, R251, c[0x0][0x220], PT ;  /* 0x00008800fb007a0c */ /* 0x000fe80003f26270 */
[----:B------:R-:W-:Y:S02]  /*6f30*/  SHF.R.S32.HI R7, RZ, 0x1f, R5 ;  /* 0x0000001fff077819 */ /* 0x000fe40000011405 */
[C---:B------:R-:W-:Y:S04]  /*6f40*/  LEA R6, P4, R13.reuse, R5, 0x5 ;  /* 0x000000050d067211 */ /* 0x040fe800078828ff */
[--C-:B------:R-:W-:Y:S01]  /*6f50*/  LEA.HI.X R7, R13, R7, R14.reuse, 0x5, P4 ;  /* 0x000000070d077211 */ /* 0x100fe200020f2c0e */
[----:B------:R1:W-:Y:S01]  /*6f60*/  @P3 STS.128 [R248], RZ ;  /* 0x000000fff8003388 */ /* 0x0003e20000000c00 */
[CC--:B--2---:R-:W-:Y:S02]  /*6f70*/  LEA R4, P0, R5.reuse, R96.reuse, 0x1 ;  /* 0x0000006005047211 */ /* 0x0c4fe400078008ff */
[C---:B------:R-:W-:Y:S02]  /*6f80*/  @!P2 LEA R10, P4, R6.reuse, R96, 0x1 ;  /* 0x00000060060aa211 */ /* 0x040fe400078808ff */
[-C--:B------:R-:W-:Y:S02]  /*6f90*/  LEA.HI.X.SX32 R5, R5, R97.reuse, 0x1, P0 ;  /* 0x0000006105057211 */ /* 0x080fe400000f0eff */
[C---:B------:R-:W-:Y:S02]  /*6fa0*/  @!P3 LEA R12, P5, R13.reuse, R4, 0x6 ;  /* 0x000000040d0cb211 */ /* 0x040fe400078a30ff */
[C-C-:B------:R-:W-:Y:S01]  /*6fb0*/  @!P2 LEA.HI.X R11, R6.reuse, R97, R7.reuse, 0x1, P4 ;  /* 0x00000061060ba211 */ /* 0x140fe200020f0c07 */
[----:B------:R-:W-:Y:S01]  /*6fc0*/  @!PT LDS RZ, [RZ] ;  /* 0x00000000fffff984 */ /* 0x000fe20000000800 */
[----:B------:R-:W-:Y:S01]  /*6fd0*/  @!PT LDS RZ, [RZ] ;  /* 0x00000000fffff984 */ /* 0x000fe20000000800 */
[----:B------:R-:W-:Y:S01]  /*6fe0*/  @!PT LDS RZ, [RZ] ;  /* 0x00000000fffff984 */ /* 0x000fe20000000800 */
[----:B------:R1:W-:Y:S01]  /*6ff0*/  @!P3 LDGSTS.E.BYPASS.LTC128B.128 [R248], [R4.64] ;  /* 0x0000000004f8bfae */ /* 0x0003e2000b901d44 */
[----:B------:R-:W-:Y:S02]  /*7000*/  @!P3 LEA.HI.X R13, R13, R5, R14, 0x6, P5 ;  /* 0x000000050d0db211 */ /* 0x000fe400028f340e */
[C---:B------:R-:W-:Y:S01]  /*7010*/  @!P1 LEA R8, P0, R6.reuse, R96, 0x1 ;  /* 0x0000006006089211 */ /* 0x040fe200078008ff */
[----:B------:R1:W-:Y:S03]  /*7020*/  @P2 STS.128 [R248+0x2000], RZ ;  /* 0x002000fff8002388 */ /* 0x0003e60000000c00 */
[----:B------:R-:W-:Y:S01]  /*7030*/  @!P1 LEA.HI.X R9, R6, R97, R7, 0x1, P0 ;  /* 0x0000006106099211 */ /* 0x000fe200000f0c07 */
        /* <DEDUP_REMOVED lines=26> */
.L_x_24:
[----:B------:R-:W-:Y:S01]  /*71e0*/  ISETP.LT.AND P0, PT, RZ, UR7, PT ;  /* 0x00000007ff007c0c */ /* 0x000fe2000bf01270 */
[----:B------:R-:W-:Y:S11]  /*71f0*/  UIADD3 UR7, UR7, -0x1, URZ ;  /* 0xffffffff07077890 */ /* 0x000ff6000fffe03f */
[----:B------:R-:W-:Y:S01]  /*7200*/  @!UPT UIADD3 URZ, URZ, URZ, URZ ;  /* 0x0000003f3f3ff290 */ /* 0x000fe2000fffe03f */
[----:B------:R-:W-:-:S05]  /*7210*/  @P0 BRA `(.L_x_25) ;  /* 0xffffc82000000947 */ /* 0x000fca000383ffff */
[----:B------:R-:W2:Y:S04]  /*7220*/  LDL R73, [R1+0x78] ;  /* 0x0000780001497983 */ /* 0x000ea80000100800 */
[----:B------:R-:W3:Y:S01]  /*7230*/  LDL R72, [R1+0x7c] ;  /* 0x00007c0001487983 */ /* 0x000ee20000100800 */
[----:B-----5:R-:W-:Y:S01]  /*7240*/  F2FP.BF16.PACK_AB R68, R27, R26 ;  /* 0x0000001a1b44723e */ /* 0x020fe200000010ff */
[----:B------:R-:W-:Y:S01]  /*7250*/  FMUL.FTZ R100, R100, c[0x0][0x2e0] ;  /* 0x0000b80064647a20 */ /* 0x000fe20000410000 */
[----:B------:R-:W-:Y:S01]  /*7260*/  F2FP.BF16.PACK_AB R70, R23, R22 ;  /* 0x000000161746723e */ /* 0x000fe200000010ff */
[----:B------:R-:W-:Y:S01]  /*7270*/  FMUL.FTZ R27, R101, c[0x0][0x2e0] ;  /* 0x0000b800651b7a20 */ /* 0x000fe20000410000 */
[----:B------:R-:W-:Y:S01]  /*7280*/  F2FP.BF16.PACK_AB R69, R25, R24 ;  /* 0x000000181945723e */ /* 0x000fe200000010ff */
[----:B------:R-:W-:Y:S01]  /*7290*/  FMUL.FTZ R102, R102, c[0x0][0x2e0] ;  /* 0x0000b80066667a20 */ /* 0x000fe20000410000 */
[----:B------:R-:W-:Y:S01]  /*72a0*/  F2FP.BF16.PACK_AB R71, R21, R20 ;  /* 0x000000141547723e */ /* 0x000fe200000010ff */
[----:B------:R-:W-:Y:S01]  /*72b0*/  FMUL.FTZ R26, R103, c[0x0][0x2e0] ;  /* 0x0000b800671a7a20 */ /* 0x000fe20000410000 */
[----:B------:R-:W-:Y:S01]  /*72c0*/  F2FP.BF16.PACK_AB R27, R27, R100 ;  /* 0x000000641b1b723e */ /* 0x000fe200000010ff */
[----:B------:R-:W-:Y:S01]  /*72d0*/  BAR.SYNC.DEFER_BLOCKING 0x0 ;  /* 0x0000000000007b1d */ /* 0x000fe20000010000 */
        /* <DEDUP_REMOVED lines=50> */
[----:B-1----:R-:W-:Y:S01]  /*7600*/  FMUL.FTZ R13, R125, c[0x0][0x2e0] ;  /* 0x0000b8007d0d7a20 */ /* 0x002fe20000410000 */
        /* <DEDUP_REMOVED lines=30> */
[----:B------:R-:W-:Y:S01]  /*77f0*/  UISETP.NE.AND UP0, UPT, UR24, -0x1, UPT ;  /* 0xffffffff1800788c */ /* 0x000fe2000bf05270 */
[----:B------:R-:W-:Y:S01]  /*7800*/  FMUL.FTZ R5, R141, c[0x0][0x2e0] ;  /* 0x0000b8008d057a20 */ /* 0x000fe20000410000 */
[----:B------:R-:W-:Y:S01]  /*7810*/  F2FP.BF16.PACK_AB R8, R8, R138 ;  /* 0x0000008a0808723e */ /* 0x000fe200000010ff */
[----:B------:R-:W-:Y:S01]  /*7820*/  FMUL.FTZ R142, R142, c[0x0][0x2e0] ;  /* 0x0000b8008e8e7a20 */ /* 0x000fe20000410000 */
[----:B------:R-:W-:Y:S01]  /*7830*/  ULDC.64 UR10, c[0x0][0x3a0] ;  /* 0x0000e800000a7ab9 */ /* 0x000fe20000000a00 */
[----:B------:R-:W-:Y:S01]  /*7840*/  FMUL.FTZ R4, R143, c[0x0][0x2e0] ;  /* 0x0000b8008f047a20 */ /* 0x000fe20000410000 */
[----:B------:R-:W-:-:S02]  /*7850*/  F2FP.BF16.PACK_AB R5, R5, R140 ;  /* 0x0000008c0505723e */ /* 0x000fc400000010ff */
[----:B------:R-:W-:Y:S02]  /*7860*/  PLOP3.LUT P0, PT, PT, PT, UP0, 0x80, 0x0 ;  /* 0x000000000000781c */ /* 0x000fe40003f0f008 */
[----:B------:R-:W-:Y:S01]  /*7870*/  F2FP.BF16.PACK_AB R4, R4, R142 ;  /* 0x0000008e0404723e */ /* 0x000fe200000010ff */
[----:B------:R-:W-:-:S04]  /*7880*/  @UP0 UIADD3 UR7, UR15, UR24, URZ ;  /* 0x000000180f070290 */ /* 0x000fc8000fffe03f */
[----:B------:R-:W-:-:S04]  /*7890*/  @UP0 UIMAD.WIDE.U32 UR8, UR7, UR10, URZ ;  /* 0x0000000a070802a5 */ /* 0x000fc8000f8e003f */
[----:B------:R-:W-:-:S03]  /*78a0*/  @UP0 UIMAD UR16, UR7, UR11, UR9 ;  /* 0x0000000b071002a4 */ /* 0x000fc6000f8e0209 */
[----:B------:R-:W-:Y:S01]  /*78b0*/  @UP0 UMOV UR14, UR8 ;  /* 0x00000008000e0c82 */ /* 0x000fe20008000000 */
[----:B--2---:R1:W-:Y:S04]  /*78c0*/  STS [R73], R27 ;  /* 0x0000001b49007388 */ /* 0x0043e80000000800 */
[----:B------:R1:W-:Y:S04]  /*78d0*/  STS [R73+0x400], R26 ;  /* 0x0004001a49007388 */ /* 0x0003e80000000800 */
[----:B---3--:R1:W-:Y:S04]  /*78e0*/  STS [R72], R23 ;  /* 0x0000001748007388 */ /* 0x0083e80000000800 */
[----:B------:R1:W-:Y:S04]  /*78f0*/  STS [R72+0x400], R22 ;  /* 0x0004001648007388 */ /* 0x0003e80000000800 */
        /* <DEDUP_REMOVED lines=43> */
[----:B------:R1:W-:Y:S01]  /*7bb0*/  STS [R72+0xb400], R62 ;  /* 0x00b4003e48007388 */ /* 0x0003e20000000800 */
        /* <DEDUP_REMOVED lines=13> */
.L_x_26:
        /* <DEDUP_REMOVED lines=10> */
[----:B------:R-:W-:Y:S02]  /*7d30*/  UIMAD UR11, UR15, UR11, UR7 ;  /* 0x0000000b0f0b72a4 */ /* 0x000fe4000f8e0207 */
[----:B------:R-:W-:-:S02]  /*7d40*/  ULDC.64 UR12, c[0x0][0x390] ;  /* 0x0000e400000c7ab9 */ /* 0x000fc40000000a00 */
[----:B------:R-:W-:Y:S02]  /*7d50*/  UIADD3 UR9, UR9, UR11, URZ ;  /* 0x0000000b09097290 */ /* 0x000fe4000fffe03f */
[----:B------:R-:W-:Y:S02]  /*7d60*/  UIMAD UR7, UR59, UR12, URZ ;  /* 0x0000000c3b0772a4 */ /* 0x000fe4000f8e023f */
[----:B------:R-:W-:Y:S02]  /*7d70*/  UIMAD.WIDE.U32 UR8, UR32, UR12, UR8 ;  /* 0x0000000c200872a5 */ /* 0x000fe4000f8e0008 */
[----:B------:R-:W-:-:S04]  /*7d80*/  UIMAD UR7, UR32, UR13, UR7 ;  /* 0x0000000d200772a4 */ /* 0x000fc8000f8e0207 */
[----:B------:R-:W-:Y:S02]  /*7d90*/  UIADD3 UR12, UR9, UR7, URZ ;  /* 0x00000007090c7290 */ /* 0x000fe4000fffe03f */
[----:B------:R-:W-:Y:S02]  /*7da0*/  UMOV UR11, UR8 ;  /* 0x00000008000b7c82 */ /* 0x000fe40008000000 */
.L_x_27:
[----:B------:R-:W-:Y:S01]  /*7db0*/  BAR.SYNC.DEFER_BLOCKING 0x0 ;  /* 0x0000000000007b1d */ /* 0x000fe20000010000 */
[----:B------:R-:W-:Y:S01]  /*7dc0*/  USHF.L.U32 UR7, UR19, 0x6, URZ ;  /* 0x0000000613077899 */ /* 0x000fe2000800063f */
[--C-:B-1----:R-:W-:Y:S01]  /*7dd0*/  SHF.R.S32.HI R7, RZ, 0x1f, R246.reuse ;  /* 0x0000001fff077819 */ /* 0x102fe200000114f6 */
[----:B------:R-:W-:Y:S01]  /*7de0*/  IMAD.MOV.U32 R6, RZ, RZ, R246 ;  /* 0x000000ffff067224 */ /* 0x000fe200078e00f6 */
[----:B------:R-:W-:Y:S02]  /*7df0*/  UIMAD UR6, UR19, -0x40, UR6 ;  /* 0xffffffc0130678a4 */ /* 0x000fe4000f8e0206 */
[----:B------:R-:W1:Y:S01]  /*7e00*/  S2R R64, SR_TID.X ;  /* 0x0000000000407919 */ /* 0x000e620000002100 */
[----:B------:R-:W-:Y:S01]  /*7e10*/  USHF.R.S32.HI UR10, URZ, 0x1f, UR7 ;  /* 0x0000001f3f0a7899 */ /* 0x000fe20008011407 */
[----:B------:R-:W-:Y:S01]  /*7e20*/  IMAD.U32 R13, RZ, RZ, UR7 ;  /* 0x00000007ff0d7e24 */ /* 0x000fe2000f8e00ff */
[----:B------:R-:W-:Y:S01]  /*7e30*/  ULDC.64 UR8, c[0x0][0x3a0] ;  /* 0x0000e80000087ab9 */ /* 0x000fe20000000a00 */
[----:B------:R-:W2:Y:S01]  /*7e40*/  S2R R65, SR_TID.X ;  /* 0x0000000000417919 */ /* 0x000ea20000002100 */
[----:B------:R-:W-:Y:S01]  /*7e50*/  UIMAD UR8, UR10, UR8, URZ ;  /* 0x000000080a0872a4 */ /* 0x000fe2000f8e023f */
[----:B------:R-:W-:Y:S01]  /*7e60*/  IMAD.WIDE.U32 R4, R13, c[0x0][0x3a0], R6 ;  /* 0x0000e8000d047a25 */ /* 0x000fe200078e0006 */
[----:B------:R-:W-:Y:S02]  /*7e70*/  BSSY B0, `(.L_x_28) ;  /* 0x000002b000007945 */ /* 0x000fe40003800000 */
[----:B------:R-:W-:-:S02]  /*7e80*/  UIMAD UR8, UR7, UR9, UR8 ;  /* 0x00000009070872a4 */ /* 0x000fc4000f8e0208 */
[----:B------:R-:W-:-:S04]  /*7e90*/  IADD3 R4, P0, R4, UR14, RZ ;  /* 0x0000000e04047c10 */ /* 0x000fc8000ff1e0ff */
[----:B------:R-:W-:Y:S01]  /*7ea0*/  IMAD.U32 R8, RZ, RZ, UR8 ;  /* 0x00000008ff087e24 */ /* 0x000fe2000f8e00ff */
[----:B------:R-:W-:Y:S01]  /*7eb0*/  ULDC.64 UR8, c[0x0][0x3b8] ;  /* 0x0000ee0000087ab9 */ /* 0x000fe20000000a00 */
[----:B------:R3:W4:Y:S01]  /*7ec0*/  LDS.128 R36, [R248+0xd000] ;  /* 0x00d00000f8247984 */ /* 0x0007220000000c00 */
[----:B------:R-:W-:Y:S02]  /*7ed0*/  UIMAD UR8, UR58, UR8, URZ ;  /* 0x000000083a0872a4 */ /* 0x000fe4000f8e023f */
[----:B------:R-:W-:Y:S01]  /*7ee0*/  IADD3.X R5, R5, UR16, R8, P0, !PT ;  /* 0x0000001005057c10 */ /* 0x000fe200087fe408 */
[----:B------:R-:W-:Y:S01]  /*7ef0*/  IMAD.U32 R8, RZ, RZ, UR35 ;  /* 0x00000023ff087e24 */ /* 0x000fe2000f8e00ff */
[----:B------:R3:W3:Y:S01]  /*7f00*/  LDS.128 R32, [R248+0xf000] ;  /* 0x00f00000f8207984 */ /* 0x0006e20000000c00 */
[----:B------:R-:W-:Y:S01]  /*7f10*/  UIMAD UR8, UR35, UR9, UR8 ;  /* 0x00000009230872a4 */ /* 0x000fe2000f8e0208 */
[----:B-1----:R-:W-:Y:S01]  /*7f20*/  SHF.R.S32.HI R64, RZ, 0x1f, R64 ;  /* 0x0000001fff407819 */ /* 0x002fe20000011440 */
[----:B------:R-:W-:Y:S01]  /*7f30*/  IMAD.WIDE.U32 R8, R8, c[0x0][0x3b8], R4 ;  /* 0x0000ee0008087a25 */ /* 0x000fe200078e0004 */
[----:B------:R1:W1:Y:S02]  /*7f40*/  LDS.128 R28, [R248+0x11000] ;  /* 0x01100000f81c7984 */ /* 0x0002640000000c00 */
[----:B--2---:R-:W-:-:S02]  /*7f50*/  LEA.HI R64, R64, R65, RZ, 0x3 ;  /* 0x0000004140407211 */ /* 0x004fc400078f18ff */
[----:B------:R2:W1:Y:S01]  /*7f60*/  LDS.128 R48, [R248+0x12000] ;  /* 0x01200000f8307984 */ /* 0x0004620000000c00 */
[----:B------:R-:W-:Y:S02]  /*7f70*/  IADD3 R12, R9, UR8, RZ ;  /* 0x00000008090c7c10 */ /* 0x000fe4000fffe0ff */
[----:B------:R-:W-:Y:S01]  /*7f80*/  SHF.R.S32.HI R64, RZ, 0x3, R64 ;  /* 0x00000003ff407819 */ /* 0x000fe20000011440 */
[----:B------:R2:W1:Y:S03]  /*7f90*/  LDS.128 R60, [R248+0x13000] ;  /* 0x01300000f83c7984 */ /* 0x0004660000000c00 */
[----:B------:R-:W-:Y:S01]  /*7fa0*/  ISETP.GE.AND P4, PT, R64, UR6, PT ;  /* 0x0000000640007c0c */ /* 0x000fe2000bf86270 */
[----:B------:R2:W1:Y:S01]  /*7fb0*/  LDS.128 R44, [R248+0x14000] ;  /* 0x01400000f82c7984 */ /* 0x0004620000000c00 */
[----:B------:R-:W-:-:S03]  /*7fc0*/  SHF.R.S32.HI R14, RZ, 0x1f, R64 ;  /* 0x0000001fff0e7819 */ /* 0x000fc60000011440 */
[----:B------:R2:W1:Y:S04]  /*7fd0*/  LDS.128 R56, [R248+0x15000] ;  /* 0x01500000f8387984 */ /* 0x0004680000000c00 */
[----:B------:R2:W1:Y:S04]  /*7fe0*/  LDS.128 R40, [R248+0x16000] ;  /* 0x01600000f8287984 */ /* 0x0004680000000c00 */
[----:B------:R2:W1:Y:S01]  /*7ff0*/  LDS.128 R52, [R248+0x17000] ;  /* 0x01700000f8347984 */ /* 0x0004620000000c00 */
[----:B------:R-:W-:Y:S05]  /*8000*/  @P4 BRA `(.L_x_29) ;  /* 0x0000011000004947 */ /* 0x000fea0003800000 */
[----:B------:R-:W-:Y:S01]  /*8010*/  ISETP.GE.AND P3, PT, R246, c[0x0][0x220], PT ;  /* 0x00008800f6007a0c */ /* 0x000fe20003f66270 */
[----:B------:R-:W5:Y:S01]  /*8020*/  LDS.128 R24, [R248+0xe000] ;  /* 0x00e00000f8187984 */ /* 0x000f620000000c00 */
[----:B------:R-:W-:Y:S01]  /*8030*/  MOV R5, R12 ;  /* 0x0000000c00057202 */ /* 0x000fe20000000f00 */
[----:B------:R-:W-:Y:S01]  /*8040*/  IMAD.MOV.U32 R4, RZ, RZ, R8 ;  /* 0x000000ffff047224 */ /* 0x000fe200078e0008 */
[----:B------:R-:W-:Y:S01]  /*8050*/  ISETP.GE.AND P2, PT, R249, c[0x0][0x220], PT ;  /* 0x00008800f9007a0c */ /* 0x000fe20003f46270 */
[----:B------:R-:W2:Y:S01]  /*8060*/  LDS.128 R20, [R248+0x10000] ;  /* 0x01000000f8147984 */ /* 0x000ea20000000c00 */
[----:B------:R-:W-:Y:S01]  /*8070*/  IMAD R15, R14, c[0x0][0x3a0], RZ ;  /* 0x0000e8000e0f7a24 */ /* 0x000fe200078e02ff */
[----:B------:R-:W-:Y:S01]  /*8080*/  ISETP.GE.AND P1, PT, R251, c[0x0][0x220], PT ;  /* 0x00008800fb007a0c */ /* 0x000fe20003f26270 */
[----:B------:R-:W-:-:S04]  /*8090*/  IMAD.WIDE.U32 R10, R64, c[0x0][0x3a0], R4 ;  /* 0x0000e800400a7a25 */ /* 0x000fc800078e0004 */
[----:B------:R-:W-:Y:S01]  /*80a0*/  IMAD R4, R64, c[0x0][0x3a4], R15 ;  /* 0x0000e90040047a24 */ /* 0x000fe200078e020f */
[----:B------:R-:W4:Y:S03]  /*80b0*/  @!P3 LDS.128 R16, [R248+0xc000] ;  /* 0x00c00000f810b984 */ /* 0x000f260000000c00 */
[----:B------:R-:W-:Y:S01]  /*80c0*/  IMAD.IADD R5, R11, 0x1, R4 ;  /* 0x000000010b057824 */ /* 0x000fe200078e0204 */
[----:B------:R-:W-:-:S04]  /*80d0*/  LEA R4, P0, R10, c[0x0][0x340], 0x1 ;  /* 0x0000d0000a047a11 */ /* 0x000fc800078008ff */
[----:B------:R-:W-:-:S05]  /*80e0*/  LEA.HI.X R5, R10, c[0x0][0x344], R5, 0x1, P0 ;  /* 0x0000d1000a057a11 */ /* 0x000fca00000f0c05 */
[----:B-----5:R3:W-:Y:S04]  /*80f0*/  @!P2 STG.E.128 [R4.64+0x80], R24 ;  /* 0x000080180400a986 */ /* 0x0207e8000c101d04 */
[----:B--2---:R3:W-:Y:S04]  /*8100*/  @!P1 STG.E.128 [R4.64+0x100], R20 ;  /* 0x0001001404009986 */ /* 0x0047e8000c101d04 */
[----:B----4-:R3:W-:Y:S02]  /*8110*/  @!P3 STG.E.128 [R4.64], R16 ;  /* 0x000000100400b986 */ /* 0x0107e4000c101d04 */
.L_x_29:
[----:B------:R-:W-:Y:S05]  /*8120*/  BSYNC B0 ;  /* 0x0000000000007941 */ /* 0x000fea0003800000 */
.L_x_28:
[----:B---3--:R-:W-:Y:S01]  /*8130*/  IADD3 R4, R64, 0x20, RZ ;  /* 0x0000002040047810 */ /* 0x008fe20007ffe0ff */
[----:B------:R-:W-:Y:S03]  /*8140*/  BSSY B0, `(.L_x_30) ;  /* 0x0000012000007945 */ /* 0x000fe60003800000 */
[----:B------:R-:W-:-:S13]  /*8150*/  ISETP.GE.AND P3, PT, R4, UR6, PT ;  /* 0x0000000604007c0c */ /* 0x000fda000bf66270 */
[----:B------:R-:W-:Y:S05]  /*8160*/  @P3 BRA `(.L_x_31) ;  /* 0x000000f000003947 */ /* 0x000fea0003800000 */
[----:B------:R-:W-:Y:S01]  /*8170*/  IADD3 R4, P0, R64, 0x20, RZ ;  /* 0x0000002040047810 */ /* 0x000fe20007f1e0ff */
[----:B------:R-:W-:Y:S01]  /*8180*/  IMAD.MOV.U32 R9, RZ, RZ, R12 ;  /* 0x000000ffff097224 */ /* 0x000fe200078e000c */
[----:B------:R-:W-:Y:S02]  /*8190*/  ISETP.GE.AND P2, PT, R246, c[0x0][0x220], PT ;  /* 0x00008800f6007a0c */ /* 0x000fe40003f46270 */
[----:B------:R-:W-:Y:S01]  /*81a0*/  ISETP.GE.AND P1, PT, R249, c[0x0][0x220], PT ;  /* 0x00008800f9007a0c */ /* 0x000fe20003f26270 */
[----:B------:R-:W-:Y:S01]  /*81b0*/  IMAD.X R5, RZ, RZ, R14, P0 ;  /* 0x000000ffff057224 */ /* 0x000fe200000e060e */
[----:B------:R-:W-:Y:S01]  /*81c0*/  ISETP.GE.AND P0, PT, R251, c[0x0][0x220], PT ;  /* 0x00008800fb007a0c */ /* 0x000fe20003f06270 */
[----:B------:R-:W-:-:S04]  /*81d0*/  IMAD.WIDE.U32 R8, R4, c[0x0][0x3a0], R8 ;  /* 0x0000e80004087a25 */ /* 0x000fc800078e0008 */
[----:B------:R-:W-:-:S04]  /*81e0*/  IMAD R5, R5, c[0x0][0x3a0], RZ ;  /* 0x0000e80005057a24 */ /* 0x000fc800078e02ff */
[----:B------:R-:W-:Y:S01]  /*81f0*/  IMAD R5, R4, c[0x0][0x3a4], R5 ;  /* 0x0000e90004057a24 */ /* 0x000fe200078e0205 */
[----:B------:R-:W-:-:S03]  /*8200*/  LEA R4, P5, R8, c[0x0][0x340], 0x1 ;  /* 0x0000d00008047a11 */ /* 0x000fc600078a08ff */
[----:B------:R-:W-:-:S05]  /*8210*/  IMAD.IADD R5, R9, 0x1, R5 ;  /* 0x0000000109057824 */ /* 0x000fca00078e0205 */
[----:B------:R-:W-:-:S05]  /*8220*/  LEA.HI.X R5, R8, c[0x0][0x344], R5, 0x1, P5 ;  /* 0x0000d10008057a11 */ /* 0x000fca00028f0c05 */
[----:B----4-:R3:W-:Y:S04]  /*8230*/  @!P2 STG.E.128 [R4.64], R36 ;  /* 0x000000240400a986 */ /* 0x0107e8000c101d04 */
[----:B------:R3:W-:Y:S04]  /*8240*/  @!P1 STG.E.128 [R4.64+0x80], R32 ;  /* 0x0000802004009986 */ /* 0x0007e8000c101d04 */
[----:B-1----:R3:W-:Y:S02]  /*8250*/  @!P0 STG.E.128 [R4.64+0x100], R28 ;  /* 0x0001001c04008986 */ /* 0x0027e4000c101d04 */
.L_x_31:
[----:B------:R-:W-:Y:S05]  /*8260*/  BSYNC B0 ;  /* 0x0000000000007941 */ /* 0x000fea0003800000 */
.L_x_30:
[----:B------:R-:W-:Y:S01]  /*8270*/  ULDC.64 UR8, c[0x0][0x3a8] ;  /* 0x0000ea0000087ab9 */ /* 0x000fe20000000a00 */
[----:B------:R-:W-:Y:S01]  /*8280*/  IMAD.WIDE.U32 R6, R13, c[0x0][0x3a8], R6 ;  /* 0x0000ea000d067a25 */ /* 0x000fe200078e0006 */
[----:B------:R-:W-:Y:S01]  /*8290*/  UIMAD UR6, UR10, UR8, URZ ;  /* 0x000000080a0672a4 */ /* 0x000fe2000f8e023f */
[----:B------:R-:W-:Y:S03]  /*82a0*/  BSSY B0, `(.L_x_32) ;  /* 0x000001a000007945 */ /* 0x000fe60003800000 */
[----:B------:R-:W-:Y:S01]  /*82b0*/  UIMAD UR7, UR7, UR9, UR6 ;  /* 0x00000009070772a4 */ /* 0x000fe2000f8e0206 */
[----:B------:R-:W-:-:S05]  /*82c0*/  IADD3 R6, P0, R6, UR11, RZ ;  /* 0x0000000b06067c10 */ /* 0x000fca000ff1e0ff */
[----:B---3--:R-:W-:Y:S01]  /*82d0*/  IMAD.U32 R4, RZ, RZ, UR7 ;  /* 0x00000007ff047e24 */ /* 0x008fe2000f8e00ff */
[----:B------:R-:W-:Y:S02]  /*82e0*/  ULDC.64 UR6, c[0x0][0x3c0] ;  /* 0x0000f00000067ab9 */ /* 0x000fe40000000a00 */
[----:B------:R-:W-:Y:S02]  /*82f0*/  UIMAD UR6, UR58, UR6, URZ ;  /* 0x000000063a0672a4 */ /* 0x000fe4000f8e023f */
[----:B------:R-:W-:Y:S02]  /*8300*/  IADD3.X R7, R7, UR12, R4, P0, !PT ;  /* 0x0000000c07077c10 */ /* 0x000fe400087fe404 */
[----:B------:R-:W-:Y:S01]  /*8310*/  MOV R4, UR35 ;  /* 0x0000002300047c02 */ /* 0x000fe20008000f00 */
[----:B------:R-:W-:-:S04]  /*8320*/  UIMAD UR6, UR35, UR7, UR6 ;  /* 0x00000007230672a4 */ /* 0x000fc8000f8e0206 */
[----:B------:R-:W-:-:S05]  /*8330*/  IMAD.WIDE.U32 R6, R4, c[0x0][0x3c0], R6 ;  /* 0x0000f00004067a25 */ /* 0x000fca00078e0006 */
[----:B------:R-:W-:Y:S01]  /*8340*/  IADD3 R10, R7, UR6, RZ ;  /* 0x00000006070a7c10 */ /* 0x000fe2000fffe0ff */
[----:B------:R-:W-:Y:S05]  /*8350*/  @P4 BRA `(.L_x_33) ;  /* 0x000000e000004947 */ /* 0x000fea0003800000 */
[----:B------:R-:W-:Y:S01]  /*8360*/  MOV R5, R10 ;  /* 0x0000000a00057202 */ /* 0x000fe20000000f00 */
[----:B------:R-:W-:Y:S01]  /*8370*/  IMAD.MOV.U32 R4, RZ, RZ, R6 ;  /* 0x000000ffff047224 */ /* 0x000fe200078e0006 */
[----:B------:R-:W-:Y:S01]  /*8380*/  ISETP.GE.AND P2, PT, R246, c[0x0][0x220], PT ;  /* 0x00008800f6007a0c */ /* 0x000fe20003f46270 */
[----:B------:R-:W-:Y:S01]  /*8390*/  IMAD R11, R14, c[0x0][0x3a8], RZ ;  /* 0x0000ea000e0b7a24 */ /* 0x000fe200078e02ff */
[----:B------:R-:W-:Y:S01]  /*83a0*/  ISETP.GE.AND P1, PT, R249, c[0x0][0x220], PT ;  /* 0x00008800f9007a0c */ /* 0x000fe20003f26270 */
[----:B------:R-:W-:Y:S01]  /*83b0*/  IMAD.WIDE.U32 R8, R64, c[0x0][0x3a8], R4 ;  /* 0x0000ea0040087a25 */ /* 0x000fe200078e0004 */
[----:B------:R-:W-:-:S03]  /*83c0*/  ISETP.GE.AND P0, PT, R251, c[0x0][0x220], PT ;  /* 0x00008800fb007a0c */ /* 0x000fc60003f06270 */
[----:B------:R-:W-:-:S04]  /*83d0*/  IMAD R4, R64, c[0x0][0x3ac], R11 ;  /* 0x0000eb0040047a24 */ /* 0x000fc800078e020b */
[----:B------:R-:W-:Y:S01]  /*83e0*/  IMAD.IADD R5, R9, 0x1, R4 ;  /* 0x0000000109057824 */ /* 0x000fe200078e0204 */
[----:B------:R-:W-:-:S04]  /*83f0*/  LEA R4, P4, R8, c[0x0][0x348], 0x1 ;  /* 0x0000d20008047a11 */ /* 0x000fc800078808ff */
[----:B------:R-:W-:-:S05]  /*8400*/  LEA.HI.X R5, R8, c[0x0][0x34c], R5, 0x1, P4 ;  /* 0x0000d30008057a11 */ /* 0x000fca00020f0c05 */
[----:B-1----:R1:W-:Y:S04]  /*8410*/  @!P2 STG.E.128 [R4.64], R48 ;  /* 0x000000300400a986 */ /* 0x0023e8000c101d04 */
[----:B------:R1:W-:Y:S04]  /*8420*/  @!P1 STG.E.128 [R4.64+0x80], R44 ;  /* 0x0000802c04009986 */ /* 0x0003e8000c101d04 */
[----:B------:R1:W-:Y:S02]  /*8430*/  @!P0 STG.E.128 [R4.64+0x100], R40 ;  /* 0x0001002804008986 */ /* 0x0003e4000c101d04 */
.L_x_33:
[----:B------:R-:W-:Y:S05]  /*8440*/  BSYNC B0 ;  /* 0x0000000000007941 */ /* 0x000fea0003800000 */
.L_x_32:
[----:B------:R-:W-:Y:S05]  /*8450*/  @P3 BRA `(.L_x_34) ;  /* 0x00000a5000003947 */ /* 0x000fea0003800000 */
[----:B-1----:R-:W-:Y:S01]  /*8460*/  IADD3 R4, P0, R64, 0x20, RZ ;  /* 0x0000002040047810 */ /* 0x002fe20007f1e0ff */
[----:B------:R-:W-:Y:S01]  /*8470*/  IMAD.MOV.U32 R7, RZ, RZ, R10 ;  /* 0x000000ffff077224 */ /* 0x000fe200078e000a */
[----:B------:R-:W-:-:S03]  /*8480*/  ISETP.GE.AND P1, PT, R246, c[0x0][0x220], PT ;  /* 0x00008800f6007a0c */ /* 0x000fc60003f26270 */
        /* <DEDUP_REMOVED lines=8> */
[----:B------:R1:W-:Y:S04]  /*8510*/  @!P1 STG.E.128 [R4.64], R60 ;  /* 0x0000003c04009986 */ /* 0x0003e8000c101d04 */
[----:B------:R1:W-:Y:S01]  /*8520*/  @!P0 STG.E.128 [R4.64+0x80], R56 ;  /* 0x0000803804008986 */ /* 0x0003e2000c101d04 */
[----:B------:R-:W-:-:S13]  /*8530*/  ISETP.GE.AND P0, PT, R251, c[0x0][0x220], PT ;  /* 0x00008800fb007a0c */ /* 0x000fda0003f06270 */
[----:B------:R-:W-:Y:S05]  /*8540*/  @P0 BRA `(.L_x_34) ;  /* 0x0000096000000947 */ /* 0x000fea0003800000 */
[----:B------:R3:W-:Y:S01]  /*8550*/  STG.E.128 [R4.64+0x100], R52 ;  /* 0x0001003404007986 */ /* 0x0007e2000c101d04 */
[----:B------:R-:W-:Y:S05]  /*8560*/  BRA `(.L_x_34) ;  /* 0x0000094000007947 */ /* 0x000fea0003800000 */
.L_x_6:
[----:B-1----:R-:W-:Y:S02]  /*8570*/  UISETP.NE.AND UP0, UPT, UR24, -0x1, UPT ;  /* 0xffffffff1800788c */ /* 0x002fe4000bf05270 */
[----:B------:R-:W-:-:S04]  /*8580*/  ULDC.64 UR10, c[0x0][0x3a0] ;  /* 0x0000e800000a7ab9 */ /* 0x000fc80000000a00 */
[----:B------:R-:W-:-:S05]  /*8590*/  PLOP3.LUT P0, PT, PT, PT, UP0, 0x80, 0x0 ;  /* 0x000000000000781c */ /* 0x000fca0003f0f008 */
[----:B------:R-:W-:-:S04]  /*85a0*/  @UP0 UIADD3 UR7, UR15, UR24, URZ ;  /* 0x000000180f070290 */ /* 0x000fc8000fffe03f */
        /* <DEDUP_REMOVED lines=16> */
.L_x_35:
        /* <DEDUP_REMOVED lines=18> */
.L_x_36:
[----:B------:R-:W2:Y:S04]  /*87d0*/  LDL.64 R16, [R1+0x48] ;  /* 0x0000480001107983 */ /* 0x000ea80000100a00 */
[----:B------:R1:W5:Y:S04]  /*87e0*/  LDL R15, [R1+0x68] ;  /* 0x00006800010f7983 */ /* 0x0003680000100800 */
[----:B------:R1:W5:Y:S01]  /*87f0*/  LDL R14, [R1+0x6c] ;  /* 0x00006c00010e7983 */ /* 0x0003620000100800 */
[----:B------:R-:W-:Y:S01]  /*8800*/  USHF.L.U32 UR7, UR19, 0x6, URZ ;  /* 0x0000000613077899 */ /* 0x000fe2000800063f */
[----:B------:R-:W-:Y:S01]  /*8810*/  BSSY B0, `(.L_x_37) ;  /* 0x0000027000007945 */ /* 0x000fe20003800000 */
[----:B------:R-:W-:Y:S01]  /*8820*/  ULDC.64 UR8, c[0x0][0x3a0] ;  /* 0x0000e80000087ab9 */ /* 0x000fe20000000a00 */
[----:B------:R-:W3:Y:S01]  /*8830*/  S2R R18, SR_TID.X ;  /* 0x0000000000127919 */ /* 0x000ee20000002100 */
[----:B------:R-:W-:-:S02]  /*8840*/  USHF.R.S32.HI UR10, URZ, 0x1f, UR7 ;  /* 0x0000001f3f0a7899 */ /* 0x000fc40008011407 */
[----:B------:R-:W-:Y:S01]  /*8850*/  IMAD.U32 R11, RZ, RZ, UR7 ;  /* 0x00000007ff0b7e24 */ /* 0x000fe2000f8e00ff */
[----:B------:R-:W4:Y:S01]  /*8860*/  S2R R19, SR_TID.X ;  /* 0x0000000000137919 */ /* 0x000f220000002100 */
[----:B------:R-:W-:Y:S02]  /*8870*/  UIMAD UR8, UR10, UR8, URZ ;  /* 0x000000080a0872a4 */ /* 0x000fe4000f8e023f */
[----:B------:R-:W-:Y:S02]  /*8880*/  UIMAD UR6, UR19, -0x40, UR6 ;  /* 0xffffffc0130678a4 */ /* 0x000fe4000f8e0206 */
[----:B------:R-:W-:Y:S01]  /*8890*/  UIMAD UR8, UR7, UR9, UR8 ;  /* 0x00000009070872a4 */ /* 0x000fe2000f8e0208 */
[----:B---3--:R-:W-:-:S04]  /*88a0*/  SHF.R.S32.HI R18, RZ, 0x1f, R18 ;  /* 0x0000001fff127819 */ /* 0x008fc80000011412 */
[----:B----4-:R-:W-:-:S04]  /*88b0*/  LEA.HI R18, R18, R19, RZ, 0x3 ;  /* 0x0000001312127211 */ /* 0x010fc800078f18ff */
[----:B------:R-:W-:-:S04]  /*88c0*/  SHF.R.S32.HI R18, RZ, 0x3, R18 ;  /* 0x00000003ff127819 */ /* 0x000fc80000011412 */
[----:B------:R-:W-:Y:S02]  /*88d0*/  ISETP.GE.AND P4, PT, R18, UR6, PT ;  /* 0x0000000612007c0c */ /* 0x000fe4000bf86270 */
[----:B------:R-:W-:Y:S01]  /*88e0*/  SHF.R.S32.HI R13, RZ, 0x1f, R18 ;  /* 0x0000001fff0d7819 */ /* 0x000fe20000011412 */
[----:B--2---:R-:W-:-:S05]  /*88f0*/  IMAD.WIDE.U32 R4, R11, c[0x0][0x3a0], R16 ;  /* 0x0000e8000b047a25 */ /* 0x004fca00078e0010 */
[----:B------:R-:W-:Y:S01]  /*8900*/  IADD3 R6, P0, R4, UR14, RZ ;  /* 0x0000000e04067c10 */ /* 0x000fe2000ff1e0ff */
[----:B------:R-:W-:Y:S01]  /*8910*/  IMAD.U32 R4, RZ, RZ, UR8 ;  /* 0x00000008ff047e24 */ /* 0x000fe2000f8e00ff */
[----:B------:R-:W-:Y:S02]  /*8920*/  ULDC.64 UR8, c[0x0][0x3b8] ;  /* 0x0000ee0000087ab9 */ /* 0x000fe40000000a00 */
[----:B------:R-:W-:Y:S02]  /*8930*/  UIMAD UR8, UR56, UR8, URZ ;  /* 0x00000008380872a4 */ /* 0x000fe4000f8e023f */
[----:B------:R-:W-:Y:S01]  /*8940*/  IADD3.X R7, R5, UR16, R4, P0, !PT ;  /* 0x0000001005077c10 */ /* 0x000fe200087fe404 */
[----:B------:R-:W-:Y:S01]  /*8950*/  IMAD.U32 R4, RZ, RZ, UR35 ;  /* 0x00000023ff047e24 */ /* 0x000fe2000f8e00ff */
[----:B------:R-:W-:-:S03]  /*8960*/  UIMAD UR8, UR35, UR9, UR8 ;  /* 0x00000009230872a4 */ /* 0x000fc6000f8e0208 */
[----:B------:R-:W-:-:S05]  /*8970*/  IMAD.WIDE.U32 R6, R4, c[0x0][0x3b8], R6 ;  /* 0x0000ee0004067a25 */ /* 0x000fca00078e0006 */
[----:B------:R-:W-:Y:S01]  /*8980*/  IADD3 R10, R7, UR8, RZ ;  /* 0x00000008070a7c10 */ /* 0x000fe2000fffe0ff */
[----:B------:R-:W-:Y:S05]  /*8990*/  @P4 BRA `(.L_x_38) ;  /* 0x000000e000004947 */ /* 0x000fea0003800000 */
[----:B-1----:R-:W-:Y:S01]  /*89a0*/  MOV R5, R10 ;  /* 0x0000000a00057202 */ /* 0x002fe20000000f00 */
[----:B------:R-:W-:Y:S01]  /*89b0*/  IMAD.MOV.U32 R4, RZ, RZ, R6 ;  /* 0x000000ffff047224 */ /* 0x000fe200078e0006 */
[----:B------:R-:W-:Y:S01]  /*89c0*/  ISETP.GE.AND P2, PT, R16, c[0x0][0x220], PT ;  /* 0x0000880010007a0c */ /* 0x000fe20003f46270 */
[----:B------:R-:W-:Y:S01]  /*89d0*/  IMAD R12, R13, c[0x0][0x3a0], RZ ;  /* 0x0000e8000d0c7a24 */ /* 0x000fe200078e02ff */
[----:B-----5:R-:W-:Y:S01]  /*89e0*/  ISETP.GE.AND P1, PT, R15, c[0x0][0x220], PT ;  /* 0x000088000f007a0c */ /* 0x020fe20003f26270 */
[----:B------:R-:W-:Y:S01]  /*89f0*/  IMAD.WIDE.U32 R8, R18, c[0x0][0x3a0], R4 ;  /* 0x0000e80012087a25 */ /* 0x000fe200078e0004 */
[----:B------:R-:W-:-:S03]  /*8a00*/  ISETP.GE.AND P0, PT, R14, c[0x0][0x220], PT ;  /* 0x000088000e007a0c */ /* 0x000fc60003f06270 */
[----:B------:R-:W-:-:S04]  /*8a10*/  IMAD R4, R18, c[0x0][0x3a4], R12 ;  /* 0x0000e90012047a24 */ /* 0x000fc800078e020c */
[----:B------:R-:W-:Y:S01]  /*8a20*/  IMAD.IADD R5, R4, 0x1, R9 ;  /* 0x0000000104057824 */ /* 0x000fe200078e0209 */
[----:B------:R-:W-:-:S04]  /*8a30*/  LEA R4, P3, R8, c[0x0][0x340], 0x1 ;  /* 0x0000d00008047a11 */ /* 0x000fc800078608ff */
[----:B------:R-:W-:-:S05]  /*8a40*/  LEA.HI.X R5, R8, c[0x0][0x344], R5, 0x1, P3 ;  /* 0x0000d10008057a11 */ /* 0x000fca00018f0c05 */
[----:B------:R1:W-:Y:S04]  /*8a50*/  @!P2 STG.E.128 [R4.64], RZ ;  /* 0x000000ff0400a986 */ /* 0x0003e8000c101d04 */
[----:B------:R1:W-:Y:S04]  /*8a60*/  @!P1 STG.E.128 [R4.64+0x80], RZ ;  /* 0x000080ff04009986 */ /* 0x0003e8000c101d04 */
[----:B------:R1:W-:Y:S02]  /*8a70*/  @!P0 STG.E.128 [R4.64+0x100], RZ ;  /* 0x000100ff04008986 */ /* 0x0003e4000c101d04 */
.L_x_38:
[----:B-1----:R-:W-:Y:S05]  /*8a80*/  BSYNC B0 ;  /* 0x0000000000007941 */ /* 0x002fea0003800000 */
.L_x_37:
[----:B------:R-:W-:Y:S01]  /*8a90*/  IADD3 R4, R18, 0x20, RZ ;  /* 0x0000002012047810 */ /* 0x000fe20007ffe0ff */
[----:B------:R-:W-:Y:S03]  /*8aa0*/  BSSY B0, `(.L_x_39) ;  /* 0x0000012000007945 */ /* 0x000fe60003800000 */
[----:B------:R-:W-:-:S13]  /*8ab0*/  ISETP.GE.AND P3, PT, R4, UR6, PT ;  /* 0x0000000604007c0c */ /* 0x000fda000bf66270 */
[----:B------:R-:W-:Y:S05]  /*8ac0*/  @P3 BRA `(.L_x_40) ;  /* 0x000000f000003947 */ /* 0x000fea0003800000 */
[----:B------:R-:W-:Y:S01]  /*8ad0*/  IADD3 R4, P0, R18, 0x20, RZ ;  /* 0x0000002012047810 */ /* 0x000fe20007f1e0ff */
[----:B------:R-:W-:Y:S01]  /*8ae0*/  IMAD.MOV.U32 R7, RZ, RZ, R10 ;  /* 0x000000ffff077224 */ /* 0x000fe200078e000a */
[----:B------:R-:W-:Y:S02]  /*8af0*/  ISETP.GE.AND P2, PT, R16, c[0x0][0x220], PT ;  /* 0x0000880010007a0c */ /* 0x000fe40003f46270 */
[----:B-----5:R-:W-:Y:S01]  /*8b00*/  ISETP.GE.AND P1, PT, R15, c[0x0][0x220], PT ;  /* 0x000088000f007a0c */ /* 0x020fe20003f26270 */
        /* <DEDUP_REMOVED lines=8> */
[----:B------:R1:W-:Y:S04]  /*8b90*/  @!P2 STG.E.128 [R4.64], RZ ;  /* 0x000000ff0400a986 */ /* 0x0003e8000c101d04 */
[----:B------:R1:W-:Y:S04]  /*8ba0*/  @!P1 STG.E.128 [R4.64+0x80], RZ ;  /* 0x000080ff04009986 */ /* 0x0003e8000c101d04 */
[----:B------:R1:W-:Y:S02]  /*8bb0*/  @!P0 STG.E.128 [R4.64+0x100], RZ ;  /* 0x000100ff04008986 */ /* 0x0003e4000c101d04 */
.L_x_40:
[----:B------:R-:W-:Y:S05]  /*8bc0*/  BSYNC B0 ;  /* 0x0000000000007941 */ /* 0x000fea0003800000 */
.L_x_39:
[----:B------:R-:W-:Y:S01]  /*8bd0*/  ULDC.64 UR8, c[0x0][0x3a8] ;  /* 0x0000ea0000087ab9 */ /* 0x000fe20000000a00 */
[----:B-1----:R-:W-:Y:S01]  /*8be0*/  IMAD.WIDE.U32 R4, R11, c[0x0][0x3a8], R16 ;  /* 0x0000ea000b047a25 */ /* 0x002fe200078e0010 */
[----:B------:R-:W-:Y:S01]  /*8bf0*/  UIMAD UR6, UR10, UR8, URZ ;  /* 0x000000080a0672a4 */ /* 0x000fe2000f8e023f */
[----:B------:R-:W-:Y:S03]  /*8c00*/  BSSY B0, `(.L_x_41) ;  /* 0x000001a000007945 */ /* 0x000fe60003800000 */
[----:B------:R-:W-:Y:S01]  /*8c10*/  UIMAD UR7, UR7, UR9, UR6 ;  /* 0x00000009070772a4 */ /* 0x000fe2000f8e0206 */
[----:B------:R-:W-:-:S05]  /*8c20*/  IADD3 R6, P0, R4, UR11, RZ ;  /* 0x0000000b04067c10 */ /* 0x000fca000ff1e0ff */
[----:B------:R-:W-:Y:S01]  /*8c30*/  IMAD.U32 R4, RZ, RZ, UR7 ;  /* 0x00000007ff047e24 */ /* 0x000fe2000f8e00ff */
        /* <DEDUP_REMOVED lines=22> */
.L_x_42:
[----:B------:R-:W-:Y:S05]  /*8da0*/  BSYNC B0 ;  /* 0x0000000000007941 */ /* 0x000fea0003800000 */
.L_x_41:
[----:B------:R-:W-:Y:S05]  /*8db0*/  @P3 BRA `(.L_x_34) ;  /* 0x000000f000003947 */ /* 0x000fea0003800000 */
[----:B-1----:R-:W-:Y:S01]  /*8dc0*/  IADD3 R4, P0, R18, 0x20, RZ ;  /* 0x0000002012047810 */ /* 0x002fe20007f1e0ff */
[----:B------:R-:W-:Y:S01]  /*8dd0*/  IMAD.MOV.U32 R7, RZ, RZ, R10 ;  /* 0x000000ffff077224 */ /* 0x000fe200078e000a */
[----:B------:R-:W-:-:S02]  /*8de0*/  ISETP.GE.AND P2, PT, R16, c[0x0][0x220], PT ;  /* 0x0000880010007a0c */ /* 0x000fc40003f46270 */
        /* <DEDUP_REMOVED lines=12> */
.L_x_34:
[----:B------:R-:W-:Y:S05]  /*8eb0*/  BSYNC B1 ;  /* 0x0000000000017941 */ /* 0x000fea0003800000 */
.L_x_1:
[----:B------:R-:W-:Y:S02]  /*8ec0*/  ULDC UR7, c[0x0][0x218] ;  /* 0x0000860000077ab9 */ /* 0x000fe40000000800 */
[----:B------:R-:W-:-:S04]  /*8ed0*/  UIADD3 UR7, UR7, 0x3f, URZ ;  /* 0x0000003f07077890 */ /* 0x000fc8000fffe03f */
[----:B------:R-:W-:-:S04]  /*8ee0*/  USHF.R.S32.HI UR6, URZ, 0x1f, UR7 ;  /* 0x0000001f3f067899 */ /* 0x000fc80008011407 */
[----:B------:R-:W-:-:S03]  /*8ef0*/  ULEA.HI UR6, UR6, UR7, URZ, 0x6 ;  /* 0x0000000706067291 */ /* 0x000fc6000f8f303f */
[----:B------:R-:W-:Y:S02]  /*8f00*/  ULDC UR7, c[0x0][0xc] ;  /* 0x0000030000077ab9 */ /* 0x000fe40000000800 */
[----:B------:R-:W-:Y:S02]  /*8f10*/  UIADD3 UR19, UR19, UR7, URZ ;  /* 0x0000000713137290 */ /* 0x000fe4000fffe03f */
[----:B------:R-:W-:-:S04]  /*8f20*/  USHF.R.S32.HI UR6, URZ, 0x6, UR6 ;  /* 0x000000063f067899 */ /* 0x000fc80008011406 */
[----:B------:R-:W-:-:S06]  /*8f30*/  UISETP.GE.AND UP0, UPT, UR19, UR6, UPT ;  /* 0x000000061300728c */ /* 0x000fcc000bf06270 */
[----:B------:R-:W-:-:S13]  /*8f40*/  PLOP3.LUT P0, PT, PT, PT, UP0, 0x80, 0x0 ;  /* 0x000000000000781c */ /* 0x000fda0003f0f008 */
[----:B------:R-:W-:Y:S01]  /*8f50*/  @P0 CALL.REL.NOINC `(.L_x_43) ;  /* 0x0000001000000944 */ /* 0x000fe20003c00000 */
[----:B------:R-:W-:Y:S05]  /*8f60*/  BRA `(.L_x_44) ;  /* 0xffff7d9000007947 */ /* 0x000fea000383ffff */
.L_x_43:
[----:B------:R-:W-:Y:S05]  /*8f70*/  EXIT ;  /* 0x000000000000794d */ /* 0x000fea0003800000 */
.L_x_45:
[----:B------:R-:W-:-:S00]  /*8f80*/  BRA `(.L_x_45) ;  /* 0xfffffff000007947 */ /* 0x000fc0000383ffff */
[----:B------:R-:W-:-:S00]  /*8f90*/  NOP ;  /* 0x0000000000007918 */ /* 0x000fc00000000000 */
        /* <DEDUP_REMOVED lines=14> */
.L_x_1578:


//--------------------- .text._ZN5flash44flash_bwd_dq_dk_dv_loop_seqk_parallel_kernelI23Flash_bwd_kernel_traitsILi192ELi64ELi64ELi8ELi4ELi2ELi2ELb1ELb1EN7cutlass10bfloat16_tE19Flash_kernel_traitsILi192ELi64ELi64ELi8ES3_EELb0ELb0ELb1ELb0ELb0ELb0ELb0EEEvNS_16Flash_bwd_paramsE --------------------------
	.section	.text._ZN5flash44flash_bwd_dq_dk_dv_loop_seqk_parallel_kernelI23Flash_bwd_kernel_traitsILi192ELi64ELi64ELi8ELi4ELi2ELi2ELb1ELb1EN7cutlass10bfloat16_tE19Flash_kernel_traitsILi192ELi64ELi64ELi8ES3_EELb0ELb0ELb1ELb0ELb0ELb0ELb0EEEvNS_16Flash_bwd_paramsE,"ax",@progbits
	.sectioninfo	@"SHI_REGISTERS=255"
	.align	128
        .global         _ZN5flash44flash_bwd_dq_dk_dv_loop_seqk_parallel_kernelI23Flash_bwd_kernel_traitsILi192ELi64ELi64ELi8ELi4ELi2ELi2ELb1ELb1EN7cutlass10bfloat16_tE19Flash_kernel_traitsILi192ELi64ELi64ELi8ES3_EELb0ELb0ELb1ELb0ELb0ELb0ELb0EEEvNS_16Flash_bwd_paramsE
        .type           _ZN5flash44flash_bwd_dq_dk_dv_loop_seqk_parallel_kernelI23Flash_bwd_kernel_traitsILi192ELi64ELi64ELi8ELi4ELi2ELi2ELb1ELb1EN7cutlass10bfloat16_tE19Flash_kernel_traitsILi192ELi64ELi64ELi8ES3_EELb0ELb0ELb1ELb0ELb0ELb0ELb0EEEvNS_16Flash_bwd_paramsE,@function
        .size           _ZN5flash44flash_bwd_dq_dk_dv_loop_seqk_parallel_kernelI23Flash_bwd_kernel_traitsILi192ELi64ELi64ELi8ELi4ELi2ELi2ELb1ELb1EN7cutlass10bfloat16_tE19Flash_kernel_traitsILi192ELi64ELi64ELi8ES3_EELb0ELb0ELb1ELb0ELb0ELb0ELb0EEEvNS_16Flash_bwd_paramsE,(.L_x_1579 - _ZN5flash44flash_bwd_dq_dk_dv_loop_seqk_parallel_kernelI23Flash_bwd_kernel_traitsILi192ELi64ELi64ELi8ELi4ELi2ELi2ELb1ELb1EN7cutlass10bfloat16_tE19Flash_kernel_traitsILi192ELi64ELi64ELi8ES3_EELb0ELb0ELb1ELb0ELb0ELb0ELb0EEEvNS_16Flash_bwd_paramsE)
        .other          _ZN5flash44flash_bwd_dq_dk_dv_loop_seqk_parallel_kernelI23Flash_bwd_kernel_traitsILi192ELi64ELi64ELi8ELi4ELi2ELi2ELb1ELb1EN7cutlass10bfloat16_tE19Flash_kernel_traitsILi192ELi64ELi64ELi8ES3_EELb0ELb0ELb1ELb0ELb0ELb0ELb0EEEvNS_16Flash_bwd_paramsE,@"STO_CUDA_ENTRY STV_DEFAULT"
_ZN5flash44flash_bwd_dq_dk_dv_loop_seqk_parallel_kernelI23Flash_bwd_kernel_traitsILi192ELi64ELi64ELi8ELi4ELi2ELi2ELb1ELb1EN7cutlass10bfloat16_tE19Flash_kernel_traitsILi192ELi64ELi64ELi8ES3_EELb0ELb0ELb1ELb0ELb0ELb0ELb0EEEvNS_16Flash_bwd_paramsE:
.text._ZN5flash44flash_bwd_dq_dk_dv_loop_seqk_parallel_kernelI23Flash_bwd_kernel_traitsILi192ELi64ELi64ELi8ELi4ELi2ELi2ELb1ELb1EN7cutlass10bfloat16_tE19Flash_kernel_traitsILi192ELi64ELi64ELi8ES3_EELb0ELb0ELb1ELb0ELb0ELb0ELb0EEEvNS_16Flash_bwd_paramsE:
        /* <DEDUP_REMOVED lines=15> */
[----:B------:R-:W-:Y:S02]  /*00f0*/  UMOV UR8, 0x80 ;  /* 0x0000008000087882 */ /* 0x000fe40000000000 */
[----:B------:R-:W-:Y:S01]  /*0100*/  ULDC UR6, c[0x0][0x210] ;  /* 0x0000840000067ab9 */ /* 0x000fe20000000800 */
[----:B------:R-:W3:Y:S01]  /*0110*/  S2UR UR40, SR_CTAID.Z ;  /* 0x00000000002879c3 */ /* 0x000ee20000002700 */
[----:B------:R-:W-:-:S02]  /*0120*/  ULDC UR58, c[0x0][0x234] ;  /* 0x00008d00003a7ab9 */ /* 0x000fc40000000800 */
[----:B------:R-:W-:Y:S02]  /*0130*/  UIMAD UR58, UR8, UR6, UR58 ;  /* 0x00000006083a72a4 */ /* 0x000fe4000f8e023a */
[----:B------:R-:W-:Y:S02]  /*0140*/  ULDC.U8 UR9, c[0x0][0x328] ;  /* 0x0000ca0000097ab9 */ /* 0x000fe40000000000 */
[----:B------:R-:W-:Y:S02]  /*0150*/  UISETP.NE.AND UP5, UPT, UR9, URZ, UPT ;  /* 0x0000003f0900728c */ /* 0x000fe4000bfa5270 */
[----:B------:R-:W-:Y:S02]  /*0160*/  ULDC UR49, c[0x0][0x22c] ;  /* 0x00008b0000317ab9 */ /* 0x000fe40000000800 */
[----:B------:R-:W-:Y:S02]  /*0170*/  ULDC UR38, c[0x0][0x1c0] ;  /* 0x0000700000267ab9 */ /* 0x000fe40000000800 */
[----:B------:R-:W-:Y:S01]  /*0180*/  ULDC UR12, c[0x0][0x1c0] ;  /* 0x00007000000c7ab9 */ /* 0x000fe20000000800 */
[----:B-1----:R-:W-:Y:S01]  /*0190*/  SHF.R.S32.HI R11, RZ, 0x1f, R16 ;  /* 0x0000001fff0b7819 */ /* 0x002fe20000011410 */
[----:B--2---:R-:W-:-:S02]  /*01a0*/  UIMAD.WIDE.U32 UR46, UR36, UR14, URZ ;  /* 0x0000000e242e72a5 */ /* 0x004fc4000f8e003f */
[----:B------:R-:W-:Y:S01]  /*01b0*/  USHF.L.U32 UR14, UR36, 0x7, URZ ;  /* 0x00000007240e7899 */ /* 0x000fe2000800063f */
[CC--:B------:R-:W-:Y:S01]  /*01c0*/  LEA.HI R5, R11.reuse, R16.reuse, RZ, 0x5 ;  /* 0x000000100b057211 */ /* 0x0c0fe200078f28ff */
[----:B------:R-:W-:Y:S01]  /*01d0*/  USHF.R.S32.HI UR8, URZ, 0x1f, UR36 ;  /* 0x0000001f3f087899 */ /* 0x000fe20008011424 */
[----:B------:R-:W-:Y:S01]  /*01e0*/  LEA.HI R7, R11, R16, RZ, 0x4 ;  /* 0x000000100b077211 */ /* 0x000fe200078f20ff */
[----:B------:R-:W-:Y:S01]  /*01f0*/  UIMAD.WIDE UR38, UR49, UR38, URZ ;  /* 0x00000026312672a5 */ /* 0x000fe2000f8e023f */
[--C-:B------:R-:W-:Y:S01]  /*0200*/  SHF.R.S32.HI R4, RZ, 0x5, R5.reuse ;  /* 0x00000005ff047819 */ /* 0x100fe20000011405 */
[----:B---3--:R-:W-:Y:S01]  /*0210*/  UIMAD UR50, UR40, UR49, URZ ;  /* 0x00000031283272a4 */ /* 0x008fe2000f8e023f */
[----:B------:R-:W-:Y:S01]  /*0220*/  SHF.R.S32.HI R0, RZ, 0x1f, R5 ;  /* 0x0000001fff007819 */ /* 0x000fe20000011405 */
[----:B------:R-:W-:Y:S01]  /*0230*/  UIMAD UR49, UR49, UR12, URZ ;  /* 0x0000000c313172a4 */ /* 0x000fe2000f8e023f */
[-C--:B------:R-:W-:Y:S01]  /*0240*/  LEA.HI R3, R5, R4.reuse, RZ, 0x1 ;  /* 0x0000000405037211 */ /* 0x080fe200078f08ff */
[----:B------:R-:W-:Y:S01]  /*0250*/  ULDC UR13, c[0x0][0x1c0] ;  /* 0x00007000000d7ab9 */ /* 0x000fe20000000800 */
[----:B------:R-:W-:Y:S01]  /*0260*/  LEA.HI R0, R0, R4, RZ, 0x2 ;  /* 0x0000000400007211 */ /* 0x000fe200078f10ff */
[----:B------:R-:W-:Y:S01]  /*0270*/  ULDC UR11, c[0x0][0x1c0] ;  /* 0x00007000000b7ab9 */ /* 0x000fe20000000800 */
[----:B------:R-:W-:Y:S01]  /*0280*/  SHF.R.S32.HI R6, RZ, 0x4, R7 ;  /* 0x00000004ff067819 */ /* 0x000fe20000011407 */
[----:B------:R-:W-:Y:S01]  /*0290*/  UIMAD UR55, UR7, UR36, URZ ;  /* 0x00000024073772a4 */ /* 0x000fe2000f8e023f */
[----:B------:R-:W-:Y:S01]  /*02a0*/  LOP3.LUT R2, R0, 0xfffffffc, RZ, 0xc0, !PT ;  /* 0xfffffffc00027812 */ /* 0x000fe200078ec0ff */
[----:B------:R-:W-:Y:S01]  /*02b0*/  UIMAD UR6, UR36, UR11, UR40 ;  /* 0x0000000b240672a4 */ /* 0x000fe2000f8e0228 */
[----:B------:R-:W-:Y:S01]  /*02c0*/  LOP3.LUT R0, R3, 0xfffffffe, RZ, 0xc0, !PT ;  /* 0xfffffffe03007812 */ /* 0x000fe200078ec0ff */
[----:B------:R-:W-:Y:S01]  /*02d0*/  @!UP5 UIMAD UR7, UR36, UR13, UR40 ;  /* 0x0000000d2407d2a4 */ /* 0x000fe2000f8e0228 */
[----:B------:R-:W-:Y:S01]  /*02e0*/  LEA.HI R17, R11, R16, RZ, 0x2 ;  /* 0x000000100b117211 */ /* 0x000fe200078f10ff */
[C---:B------:R-:W-:Y:S01]  /*02f0*/  IMAD.IADD R15, R4.reuse, 0x1, -R2 ;  /* 0x00000001040f7824 */ /* 0x040fe200078e0a02 */
[----:B------:R-:W-:Y:S01]  /*0300*/  USHF.L.U32 UR48, UR49, 0x6, URZ ;  /* 0x0000000631307899 */ /* 0x000fe2000800063f */
[----:B------:R-:W-:Y:S01]  /*0310*/  IMAD.IADD R14, R4, 0x1, -R0 ;  /* 0x00000001040e7824 */ /* 0x000fe200078e0a00 */
[----:B------:R-:W-:Y:S01]  /*0320*/  LEA.HI R0, R7, R6, RZ, 0x1 ;  /* 0x0000000607007211 */ /* 0x000fe200078f08ff */
[----:B------:R-:W-:Y:S01]  /*0330*/  ULDC UR52, c[0x0][0x214] ;  /* 0x0000850000347ab9 */ /* 0x000fe20000000800 */
[--C-:B------:R-:W-:Y:S01]  /*0340*/  SHF.R.S32.HI R4, RZ, 0x2, R17.reuse ;  /* 0x00000002ff047819 */ /* 0x100fe20000011411 */
[----:B------:R-:W-:Y:S01]  /*0350*/  ULDC UR59, c[0x0][0x1c8] ;  /* 0x00007200003b7ab9 */ /* 0x000fe20000000800 */
[----:B------:R-:W-:Y:S01]  /*0360*/  SHF.R.S32.HI R3, RZ, 0x1f, R17 ;  /* 0x0000001fff037819 */ /* 0x000fe20000011411 */
[----:B------:R-:W-:Y:S01]  /*0370*/  ULDC.U8 UR10, c[0x0][0x3d0] ;  /* 0x0000f400000a7ab9 */ /* 0x000fe20000000000 */
[----:B------:R-:W-:Y:S01]  /*0380*/  LOP3.LUT R2, R0, 0xfffffffe, RZ, 0xc0, !PT ;  /* 0xfffffffe00027812 */ /* 0x000fe200078ec0ff */
[----:B------:R-:W-:Y:S01]  /*0390*/  ULDC UR53, c[0x0][0x224] ;  /* 0x0000890000357ab9 */ /* 0x000fe20000000800 */
[----:B------:R-:W-:Y:S01]  /*03a0*/  LEA.HI R0, R3, R4, RZ, 0x3 ;  /* 0x0000000403007211 */ /* 0x000fe200078f18ff */
[----:B------:R-:W-:-:S02]  /*03b0*/  @UP5 UIMAD UR57, UR36, UR52, URZ ;  /* 0x00000034243952a4 */ /* 0x000fc4000f8e023f */
[----:B------:R-:W-:Y:S01]  /*03c0*/  IMAD.IADD R12, R6, 0x1, -R2 ;  /* 0x00000001060c7824 */ /* 0x000fe200078e0a02 */
[----:B------:R-:W-:Y:S01]  /*03d0*/  LOP3.LUT R0, R0, 0xfffffff8, RZ, 0xc0, !PT ;  /* 0xfffffff800007812 */ /* 0x000fe200078ec0ff */
[----:B------:R-:W-:Y:S01]  /*03e0*/  ULDC.64 UR4, c[0x0][0x118] ;  /* 0x0000460000047ab9 */ /* 0x000fe20000000a00 */
[----:B------:R-:W-:Y:S01]  /*03f0*/  LOP3.LUT R2, R5, 0xffffffe0, RZ, 0xc0, !PT ;  /* 0xffffffe005027812 */ /* 0x000fe200078ec0ff */
[----:B------:R-:W-:Y:S01]  /*0400*/  ULOP3.LUT UR59, UR40, UR59, URZ, 0x3c, !UPT ;  /* 0x0000003b283b7292 */ /* 0x000fe2000f8e3c3f */
[----:B------:R-:W-:Y:S01]  /*0410*/  LEA.HI R6, R11, R16, RZ, 0x3 ;  /* 0x000000100b067211 */ /* 0x000fe200078f18ff */
[----:B------:R-:W-:Y:S01]  /*0420*/  IMAD.IADD R8, R4, 0x1, -R0 ;  /* 0x0000000104087824 */ /* 0x000fe200078e0a00 */
[----:B------:R-:W-:Y:S01]  /*0430*/  USHF.R.S32.HI UR60, URZ, 0x1f, UR40 ;  /* 0x0000001f3f3c7899 */ /* 0x000fe20008011428 */
[----:B------:R-:W-:Y:S01]  /*0440*/  IMAD.IADD R0, R16, 0x1, -R2 ;  /* 0x0000000110007824 */ /* 0x000fe200078e0a02 */
[----:B------:R-:W-:Y:S01]  /*0450*/  SHF.R.S32.HI R9, RZ, 0x3, R6 ;  /* 0x00000003ff097819 */ /* 0x000fe20000011406 */
[----:B------:R-:W-:-:S02]  /*0460*/  UISETP.NE.AND UP6, UPT, UR10, URZ, UPT ;  /* 0x0000003f0a00728c */ /* 0x000fc4000bfc5270 */
[----:B------:R-:W-:Y:S01]  /*0470*/  USHF.R.S32.HI UR61, URZ, 0x1f, UR40 ;  /* 0x0000001f3f3d7899 */ /* 0x000fe20008011428 */
[----:B------:R-:W-:Y:S01]  /*0480*/  SHF.R.S32.HI R2, RZ, 0x1f, R0 ;  /* 0x0000001fff027819 */ /* 0x000fe20000011400 */
[----:B------:R-:W-:Y:S01]  /*0490*/  IMAD.SHL.U32 R3, R9, 0x40, RZ ;  /* 0x0000004009037824 */ /* 0x000fe200078e00ff */
[----:B------:R-:W-:Y:S02]  /*04a0*/  UIMAD.WIDE.U32 UR44, UR38, UR46, URZ ;  /* 0x0000002e262c72a5 */ /* 0x000fe4000f8e003f */
[----:B------:R-:W-:Y:S01]  /*04b0*/  LEA.HI R19, R2, R0, RZ, 0x2 ;  /* 0x0000000002137211 */ /* 0x000fe200078f10ff */
[----:B------:R-:W-:Y:S01]  /*04c0*/  UIMAD UR54, UR39, UR46, URZ ;  /* 0x0000002e273672a4 */ /* 0x000fe2000f8e023f */
[----:B------:R-:W-:Y:S01]  /*04d0*/  LOP3.LUT R2, R7, 0xfffffff0, RZ, 0xc0, !PT ;  /* 0xfffffff007027812 */ /* 0x000fe200078ec0ff */
[----:B------:R-:W-:Y:S01]  /*04e0*/  USHF.R.S32.HI UR56, URZ, 0x1f, UR50 ;  /* 0x0000001f3f387899 */ /* 0x000fe20008011432 */
[----:B------:R-:W-:Y:S01]  /*04f0*/  LOP3.LUT R0, R6, 0xfffffff8, RZ, 0xc0, !PT ;  /* 0xfffffff806007812 */ /* 0x000fe200078ec0ff */
[----:B------:R-:W-:Y:S01]  /*0500*/  UIMAD UR53, UR6, UR53, URZ ;  /* 0x00000035063572a4 */ /* 0x000fe2000f8e023f */
[----:B------:R-:W-:Y:S01]  /*0510*/  LOP3.LUT R3, R3, 0x1c0, RZ, 0xc0, !PT ;  /* 0x000001c003037812 */ /* 0x000fe200078ec0ff */
[C---:B------:R-:W-:Y:S01]  /*0520*/  IMAD.IADD R2, R16.reuse, 0x1, -R2 ;  /* 0x0000000110027824 */ /* 0x040fe200078e0a02 */
[----:B------:R-:W-:Y:S01]  /*0530*/  LEA.HI R7, R11, R16, RZ, 0x7 ;  /* 0x000000100b077211 */ /* 0x000fe200078f38ff */
[----:B------:R-:W-:Y:S01]  /*0540*/  IMAD.IADD R0, R16, 0x1, -R0 ;  /* 0x0000000110007824 */ /* 0x000fe200078e0a00 */
[----:B------:R-:W-:-:S02]  /*0550*/  @!UP5 UIMAD UR52, UR7, UR52, URZ ;  /* 0x000000340734d2a4 */ /* 0x000fc4000f8e023f */
[----:B------:R-:W-:Y:S01]  /*0560*/  SHF.R.S32.HI R4, RZ, 0x1f, R2 ;  /* 0x0000001fff047819 */ /* 0x000fe20000011402 */
[C---:B------:R-:W-:Y:S01]  /*0570*/  IMAD.SHL.U32 R20, R0.reuse, 0x8, RZ ;  /* 0x0000000800147824 */ /* 0x040fe200078e00ff */
[----:B------:R-:W-:Y:S01]  /*0580*/  LOP3.LUT P4, RZ, R0, 0x4, RZ, 0xc0, !PT ;  /* 0x0000000400ff7812 */ /* 0x000fe2000788c0ff */
[----:B------:R-:W-:Y:S01]  /*0590*/  USHF.R.S32.HI UR51, URZ, 0x1f, UR48 ;  /* 0x0000001f3f337899 */ /* 0x000fe20008011430 */
[----:B------:R-:W-:Y:S01]  /*05a0*/  LEA.HI R13, R4, R2, RZ, 0x3 ;  /* 0x00000002040d7211 */ /* 0x000fe200078f18ff */
[----:B------:R-:W-:Y:S01]  /*05b0*/  ULDC UR43, c[0x0][0x2e8] ;  /* 0x0000ba00002b7ab9 */ /* 0x000fe20000000800 */
[----:B------:R-:W-:Y:S01]  /*05c0*/  LOP3.LUT R5, R3, 0x38, R20, 0xf8, !PT ;  /* 0x0000003803057812 */ /* 0x000fe200078ef814 */
[----:B------:R-:W-:Y:S01]  /*05d0*/  STL [R1+0x48], R20 ;  /* 0x0000481401007387 */ /* 0x000fe20000100800 */
[----:B------:R-:W-:Y:S02]  /*05e0*/  SHF.R.U32.HI R4, RZ, 0x3, R3 ;  /* 0x00000003ff047819 */ /* 0x000fe40000011603 */
[----:B------:R-:W-:-:S02]  /*05f0*/  LOP3.LUT R3, R13, 0xfffffff8, RZ, 0xc0, !PT ;  /* 0xfffffff80d037812 */ /* 0x000fc400078ec0ff */
[C---:B------:R-:W-:Y:S01]  /*0600*/  LOP3.LUT P3, RZ, R0.reuse, 0x2, RZ, 0xc0, !PT ;  /* 0x0000000200ff7812 */ /* 0x040fe2000786c0ff */
[----:B------:R-:W-:Y:S01]  /*0610*/  IMAD.SHL.U32 R0, R0, 0x40, RZ ;  /* 0x0000004000007824 */ /* 0x000fe200078e00ff */
[----:B------:R-:W-:Y:S01]  /*0620*/  LOP3.LUT R9, R5, R4, RZ, 0x3c, !PT ;  /* 0x0000000405097212 */ /* 0x000fe200078e3cff */
[----:B------:R-:W-:Y:S01]  /*0630*/  IMAD.IADD R10, R2, 0x1, -R3 ;  /* 0x00000001020a7824 */ /* 0x000fe200078e0a03 */
[----:B------:R-:W-:Y:S01]  /*0640*/  LOP3.LUT R3, R8, 0x1, RZ, 0xc0, !PT ;  /* 0x0000000108037812 */ /* 0x000fe200078ec0ff */
[----:B------:R-:W-:Y:S01]  /*0650*/  IMAD.SHL.U32 R2, R14, 0x10, RZ ;  /* 0x000000100e027824 */ /* 0x000fe200078e00ff */
[----:B------:R-:W-:Y:S02]  /*0660*/  LOP3.LUT R0, R0, 0x1c0, RZ, 0xc0, !PT ;  /* 0x000001c000007812 */ /* 0x000fe400078ec0ff */
[----:B------:R-:W-:Y:S01]  /*0670*/  ISETP.NE.U32.AND P0, PT, R3, 0x1, PT ;  /* 0x000000010300780c */ /* 0x000fe20003f05070 */
[----:B------:R-:W-:Y:S01]  /*0680*/  IMAD.SHL.U32 R3, R12, 0x200, RZ ;  /* 0x000002000c037824 */ /* 0x000fe200078e00ff */
[----:B------:R-:W-:-:S02]  /*0690*/  SHF.R.S32.HI R7, RZ, 0x7, R7 ;  /* 0x00000007ff077819 */ /* 0x000fc40000011407 */
[C---:B------:R-:W-:Y:S02]  /*06a0*/  LOP3.LUT R2, R0.reuse, 0x10, R2, 0xf8, !PT ;  /* 0x0000001000027812 */ /* 0x040fe400078ef802 */
[----:B------:R-:W-:Y:S02]  /*06b0*/  LOP3.LUT R5, R0, 0x8, R6, 0xf8, !PT ;  /* 0x0000000800057812 */ /* 0x000fe400078ef806 */
[----:B------:R-:W-:Y:S02]  /*06c0*/  SHF.R.U32.HI R4, RZ, 0x3, R0 ;  /* 0x00000003ff047819 */ /* 0x000fe40000011600 */
[----:B------:R-:W-:Y:S01]  /*06d0*/  LOP3.LUT R6, R2, 0x8, R6, 0xf8, !PT ;  /* 0x0000000802067812 */ /* 0x000fe200078ef806 */
[----:B------:R-:W-:Y:S01]  /*06e0*/  IMAD R2, R7, 0x800, R3 ;  /* 0x0000080007027824 */ /* 0x000fe200078e0203 */
[----:B------:R-:W-:Y:S02]  /*06f0*/  LOP3.LUT R0, R5, R4, RZ, 0x3c, !PT ;  /* 0x0000000405007212 */ /* 0x000fe400078e3cff */
[----:B------:R-:W-:Y:S01]  /*0700*/  LEA.HI R5, R11, R16, RZ, 0x6 ;  /* 0x000000100b057211 */ /* 0x000fe200078f30ff */
[----:B------:R-:W-:Y:S01]  /*0710*/  IMAD.U32 R11, RZ, RZ, UR14 ;  /* 0x0000000eff0b7e24 */ /* 0x000fe2000f8e00ff */
        /* <DEDUP_REMOVED lines=11> */
[----:B------:R-:W-:-:S02]  /*07d0*/  IMAD.SHL.U32 R2, R8, 0x40, RZ ;  /* 0x0000004008027824 */ /* 0x000fc400078e00ff */
[----:B------:R-:W-:Y:S01]  /*07e0*/  IMAD.IADD R9, R16, 0x1, -R3 ;  /* 0x0000000110097824 */ /* 0x000fe200078e0a03 */
        /* <DEDUP_REMOVED lines=8> */
[----:B------:R-:W-:Y:S02]  /*0870*/  SHF.R.U32.HI R6, RZ, 0x3, R2 ;  /* 0x00000003ff067819 */ /* 0x000fe40000011602 */
[----:B------:R-:W-:Y:S01]  /*0880*/  LOP3.LUT R5, R2, 0x20, R5, 0xf8, !PT ;  /* 0x0000002002057812 */ /* 0x000fe200078ef805 */
[----:B------:R1:W-:Y:S01]  /*0890*/  STL [R1+0x84], R8 ;  /* 0x0000840801007387 */ /* 0x0003e20000100800 */
[----:B------:R-:W-:-:S02]  /*08a0*/  SEL R10, R10, 0x10, !P0 ;  /* 0x000000100a0a7807 */ /* 0x000fc40004000000 */
[----:B-1----:R-:W-:Y:S01]  /*08b0*/  LOP3.LUT R8, R6, R2, R3, 0x1e, !PT ;  /* 0x0000000206087212 */ /* 0x002fe200078e1e03 */
[----:B------:R-:W-:Y:S01]  /*08c0*/  IMAD.SHL.U32 R2, R9, 0x2, RZ ;  /* 0x0000000209027824 */ /* 0x000fe200078e00ff */
[----:B------:R-:W-:Y:S01]  /*08d0*/  LOP3.LUT R6, R5, R6, RZ, 0x3c, !PT ;  /* 0x0000000605067212 */ /* 0x000fe200078e3cff */
[----:B------:R-:W-:Y:S02]  /*08e0*/  IMAD.U32 R3, RZ, RZ, UR8 ;  /* 0x00000008ff037e24 */ /* 0x000fe4000f8e00ff */
[--C-:B------:R-:W-:Y:S02]  /*08f0*/  IMAD R5, R15, 0x400, R2.reuse ;  /* 0x000004000f057824 */ /* 0x100fe400078e0202 */
[----:B------:R-:W-:Y:S01]  /*0900*/  IMAD R3, R14, 0x400, R2 ;  /* 0x000004000e037824 */ /* 0x000fe200078e0202 */
[----:B------:R-:W-:Y:S01]  /*0910*/  LOP3.LUT R2, R7, 0x1c0, RZ, 0xc0, !PT ;  /* 0x000001c007027812 */ /* 0x000fe200078ec0ff */
[----:B------:R-:W-:Y:S02]  /*0920*/  IMAD.IADD R17, R5, 0x1, R6 ;  /* 0x0000000105117824 */ /* 0x000fe400078e0206 */
[----:B------:R-:W-:Y:S01]  /*0930*/  IMAD.IADD R16, R3, 0x1, R8 ;  /* 0x0000000103107824 */ /* 0x000fe200078e0208 */
[--C-:B------:R-:W-:Y:S01]  /*0940*/  SHF.R.U32.HI R3, RZ, 0x3, R2.reuse ;  /* 0x00000003ff037819 */ /* 0x100fe20000011602 */
[----:B------:R-:W-:Y:S01]  /*0950*/  IMAD.SHL.U32 R5, R12, 0x8, RZ ;  /* 0x000000080c057824 */ /* 0x000fe200078e00ff */
[----:B------:R-:W-:Y:S01]  /*0960*/  IADD3 R12, R20, 0x80, RZ ;  /* 0x00000080140c7810 */ /* 0x000fe20007ffe0ff */
[----:B------:R-:W-:Y:S01]  /*0970*/  IMAD.SHL.U32 R8, R13, 0x40, RZ ;  /* 0x000000400d087824 */ /* 0x000fe200078e00ff */
[----:B------:R-:W-:Y:S01]  /*0980*/  LOP3.LUT R6, R3, R11, R2, 0x1e, !PT ;  /* 0x0000000b03067212 */ /* 0x000fe200078e1e02 */
[----:B------:R-:W-:Y:S01]  /*0990*/  IMAD.SHL.U32 R11, R18, 0x2, RZ ;  /* 0x00000002120b7824 */ /* 0x000fe200078e00ff */
[----:B------:R-:W-:-:S02]  /*09a0*/  LOP3.LUT R5, R2, 0x8, R5, 0xf8, !PT ;  /* 0x0000000802057812 */ /* 0x000fc400078ef805 */
[----:B------:R-:W-:Y:S02]  /*09b0*/  LOP3.LUT R8, R8, 0xfffffe00, RZ, 0xc0, !PT ;  /* 0xfffffe0008087812 */ /* 0x000fe400078ec0ff */
[----:B------:R-:W-:Y:S02]  /*09c0*/  SHF.R.S32.HI R2, RZ, 0x2, R19 ;  /* 0x00000002ff027819 */ /* 0x000fe40000011413 */
[----:B------:R-:W-:Y:S01]  /*09d0*/  LOP3.LUT R3, R5, R3, RZ, 0x3c, !PT ;  /* 0x0000000305037212 */ /* 0x000fe200078e3cff */
[C-C-:B------:R-:W-:Y:S01]  /*09e0*/  IMAD R7, R15.reuse, 0x400, R8.reuse ;  /* 0x000004000f077824 */ /* 0x140fe200078e0208 */
[----:B------:R-:W-:Y:S01]  /*09f0*/  IADD3 R13, R20, 0x40, RZ ;  /* 0x00000040140d7810 */ /* 0x000fe20007ffe0ff */
[----:B------:R-:W-:Y:S01]  /*0a00*/  IMAD R9, R14, 0x400, R8 ;  /* 0x000004000e097824 */ /* 0x000fe200078e0208 */
[----:B------:R-:W-:Y:S01]  /*0a10*/  LOP3.LUT R8, R6, R8, RZ, 0xfc, !PT ;  /* 0x0000000806087212 */ /* 0x000fe200078efcff */
[----:B------:R-:W-:Y:S02]  /*0a20*/  IMAD R2, R15, 0x10, R2 ;  /* 0x000000100f027824 */ /* 0x000fe400078e0202 */
[----:B------:R-:W-:-:S02]  /*0a30*/  IMAD.MOV.U32 R6, RZ, RZ, 0x20 ;  /* 0x00000020ff067424 */ /* 0x000fc400078e00ff */
[----:B------:R-:W-:Y:S01]  /*0a40*/  IMAD.MOV.U32 R5, RZ, RZ, 0x40 ;  /* 0x00000040ff057424 */ /* 0x000fe200078e00ff */
[----:B------:R1:W-:Y:S01]  /*0a50*/  STL [R1+0x80], R2 ;  /* 0x0000800201007387 */ /* 0x0003e20000100800 */
[----:B------:R-:W-:Y:S02]  /*0a60*/  IMAD.IADD R7, R7, 0x1, R3 ;  /* 0x0000000107077824 */ /* 0x000fe400078e0203 */
[----:B------:R-:W-:Y:S01]  /*0a70*/  IMAD.IADD R9, R3, 0x1, R9 ;  /* 0x0000000103097824 */ /* 0x000fe200078e0209 */
[C---:B------:R-:W-:Y:S01]  /*0a80*/  SEL R3, R5.reuse, 0xffffffc0, !P4 ;  /* 0xffffffc005037807 */ /* 0x040fe20006000000 */
[----:B------:R2:W-:Y:S01]  /*0a90*/  STL [R1+0x68], R13 ;  /* 0x0000680d01007387 */ /* 0x0005e20000100800 */
[----:B------:R-:W-:Y:S02]  /*0aa0*/  SEL R5, R5, 0xffffffc0, !P6 ;  /* 0xffffffc005057807 */ /* 0x000fe40007000000 */
[----:B------:R-:W-:Y:S01]  /*0ab0*/  LEA R9, R9, 0x12000, 0x1 ;  /* 0x0001200009097811 */ /* 0x000fe200078e08ff */
[----:B------:R-:W-:Y:S01]  /*0ac0*/  STL [R1+0x6c], R12 ;  /* 0x00006c0c01007387 */ /* 0x000fe20000100800 */
[----:B------:R-:W-:-:S03]  /*0ad0*/  IMAD.IADD R252, R0, 0x1, R3 ;  /* 0x0000000100fc7824 */ /* 0x000fc600078e0203 */
[----:B------:R3:W-:Y:S04]  /*0ae0*/  STL [R1+0x2c], R11 ;  /* 0x00002c0b01007387 */ /* 0x0007e80000100800 */
[----:B------:R4:W-:Y:S01]  /*0af0*/  STL [R1], R0 ;  /* 0x0000000001007387 */ /* 0x0009e20000100800 */
[C---:B-1----:R-:W-:Y:S02]  /*0b00*/  SEL R2, R6.reuse, 0xffffffe0, !P3 ;  /* 0xffffffe006027807 */ /* 0x042fe40005800000 */
[----:B------:R-:W-:Y:S02]  /*0b10*/  SEL R6, R6, 0xffffffe0, !P5 ;  /* 0xffffffe006067807 */ /* 0x000fe40006800000 */
[----:B--2---:R-:W-:Y:S01]  /*0b20*/  LEA R13, R16, 0xc000, 0x1 ;  /* 0x0000c000100d7811 */ /* 0x004fe200078e08ff */
[--C-:B---3--:R-:W-:Y:S01]  /*0b30*/  IMAD.IADD R11, R0, 0x1, R2.reuse ;  /* 0x00000001000b7824 */ /* 0x108fe200078e0202 */
[----:B------:R-:W-:Y:S01]  /*0b40*/  IADD3 R2, R3, R0, R2 ;  /* 0x0000000003027210 */ /* 0x000fe20007ffe002 */
[----:B----4-:R-:W-:-:S03]  /*0b50*/  IMAD.SHL.U32 R0, R17, 0x2, RZ ;  /* 0x0000000211007824 */ /* 0x010fc600078e00ff */
        /* <DEDUP_REMOVED lines=31> */
[----:B------:R2:W-:Y:S02]  /*0d50*/  STL [R1+0x24], R4 ;  /* 0x0000240401007387 */ /* 0x0005e40000100800 */
.L_x_92:
        /* <DEDUP_REMOVED lines=53> */
.L_x_46:
        /* <DEDUP_REMOVED lines=21> */
[----:B------:R-:W-:Y:S02]  /*1200*/  UIADD3 UR7, UR12, 0x40, UR23 ;  /* 0x000000400c077890 */ /* 0x000fe4000fffe017 */
[----:B------:R-:W-:Y:S02]  /*1210*/  ULDC UR8, c[0x0][0x2e4] ;  /* 0x0000b90000087ab9 */ /* 0x000fe40000000800 */
[----:B------:R-:W-:Y:S02]  /*1220*/  UIADD3 UR7, UR7, UR8, -UR6 ;  /* 0x0000000807077290 */ /* 0x000fe4000fffe806 */
[----:B------:R-:W-:Y:S02]  /*1230*/  UIADD3 UR10, UR12, 0x3f, URZ ;  /* 0x0000003f0c0a7890 */ /* 0x000fe4000fffe03f */
[----:B------:R-:W-:Y:S02]  /*1240*/  UIADD3 UR7, UR7, 0x3f, URZ ;  /* 0x0000003f07077890 */ /* 0x000fe4000fffe03f */
[----:B------:R-:W-:-:S02]  /*1250*/  USHF.R.S32.HI UR13, URZ, 0x1f, UR10 ;  /* 0x0000001f3f0d7899 */ /* 0x000fc4000801140a */
[----:B------:R-:W-:Y:S02]  /*1260*/  USHF.R.S32.HI UR11, URZ, 0x1f, UR7 ;  /* 0x0000001f3f0b7899 */ /* 0x000fe40008011407 */
[----:B------:R-:W-:Y:S02]  /*1270*/  ULEA.HI UR10, UR13, UR10, URZ, 0x6 ;  /* 0x0000000a0d0a7291 */ /* 0x000fe4000f8f303f */
[----:B------:R-:W-:Y:S02]  /*1280*/  ULEA.HI UR7, UR11, UR7, URZ, 0x6 ;  /* 0x000000070b077291 */ /* 0x000fe4000f8f303f */
[----:B------:R-:W-:Y:S02]  /*1290*/  ULDC.64 UR14, c[0x0][0x178] ;  /* 0x00005e00000e7ab9 */ /* 0x000fe40000000a00 */
[----:B-1----:R-:W-:Y:S02]  /*12a0*/  UISETP.NE.AND UP0, UPT, UR25, -0x1, UPT ;  /* 0xffffffff1900788c */ /* 0x002fe4000bf05270 */
[----:B------:R-:W-:-:S02]  /*12b0*/  UIMAD.WIDE.U32 UR8, UR36, UR14, URZ ;  /* 0x0000000e240872a5 */ /* 0x000fc4000f8e003f */
[----:B------:R-:W-:Y:S02]  /*12c0*/  UIMAD UR14, UR42, UR14, URZ ;  /* 0x0000000e2a0e72a4 */ /* 0x000fe4000f8e023f */
[----:B------:R-:W-:Y:S01]  /*12d0*/  USHF.R.S32.HI UR10, URZ, 0x6, UR10 ;  /* 0x000000063f0a7899 */ /* 0x000fe2000801140a */
[----:B------:R-:W-:Y:S01]  /*12e0*/  PLOP3.LUT P1, PT, PT, PT, UP0, 0x80, 0x0 ;  /* 0x000000000000781c */ /* 0x000fe20003f2f008 */
[----:B------:R-:W-:Y:S02]  /*12f0*/  USHF.R.S32.HI UR7, URZ, 0x6, UR7 ;  /* 0x000000063f077899 */ /* 0x000fe40008011407 */
[----:B------:R-:W-:Y:S02]  /*1300*/  UIMAD UR13, UR36, UR15, UR14 ;  /* 0x0000000f240d72a4 */ /* 0x000fe4000f8e020e */
[----:B------:R-:W-:Y:S02]  /*1310*/  UISETP.LT.AND UP2, UPT, UR10, UR7, UPT ;  /* 0x000000070a00728c */ /* 0x000fe4000bf41270 */
[----:B------:R-:W-:-:S02]  /*1320*/  ULDC.64 UR14, c[0x0][0x190] ;  /* 0x00006400000e7ab9 */ /* 0x000fc40000000a00 */
[----:B------:R-:W-:Y:S02]  /*1330*/  USEL UR34, UR10, UR7, UP2 ;  /* 0x000000070a227287 */ /* 0x000fe40009000000 */
[----:B------:R-:W-:Y:S02]  /*1340*/  UISETP.NE.AND UP3, UPT, UR16, -0x1, UPT ;  /* 0xffffffff1000788c */ /* 0x000fe4000bf65270 */
[----:B------:R-:W-:Y:S02]  /*1350*/  UIMAD.WIDE.U32 UR10, UR16, UR14, URZ ;  /* 0x0000000e100a72a5 */ /* 0x000fe4000f8e003f */
[----:B------:R-:W-:Y:S02]  /*1360*/  @UP0 UIADD3 UR7, UR21, UR25, URZ ;  /* 0x0000001915070290 */ /* 0x000fe4000fffe03f */
[----:B------:R-:W-:Y:S02]  /*1370*/  ULDC.64 UR18, c[0x0][0x198] ;  /* 0x0000660000127ab9 */ /* 0x000fe40000000a00 */
[----:B------:R-:W-:-:S02]  /*1380*/  UIADD3 UR37, UR9, UR13, URZ ;  /* 0x0000000d09257290 */ /* 0x000fc4000fffe03f */
[----:B------:R-:W-:Y:S02]  /*1390*/  USEL UR41, UR8, UR10, !UP3 ;  /* 0x0000000a08297287 */ /* 0x000fe4000d800000 */
[----:B------:R-:W-:Y:S02]  /*13a0*/  @UP0 UIMAD.WIDE.U32 UR8, UR7, UR18, URZ ;  /* 0x00000012070802a5 */ /* 0x000fe4000f8e003f */
[----:B------:R-:W-:Y:S02]  /*13b0*/  UIMAD UR10, UR16, UR15, URZ ;  /* 0x0000000f100a72a4 */ /* 0x000fe4000f8e023f */
[----:B------:R-:W-:Y:S02]  /*13c0*/  ULEA UR18, UR34, 0xffffffc0, 0x6 ;  /* 0xffffffc022127891 */ /* 0x000fe4000f8e303f */
[----:B------:R-:W-:Y:S02]  /*13d0*/  @UP0 UIMAD UR30, UR7, UR19, UR9 ;  /* 0x00000013071e02a4 */ /* 0x000fe4000f8e0209 */
[----:B------:R-:W-:-:S02]  /*13e0*/  @UP3 UIADD3 UR37, UR11, UR10, URZ ;  /* 0x0000000a0b253290 */ /* 0x000fc4000fffe03f */
[----:B------:R-:W-:Y:S02]  /*13f0*/  USHF.R.S32.HI UR32, URZ, 0x1f, UR18 ;  /* 0x0000001f3f207899 */ /* 0x000fe40008011412 */
        /* <DEDUP_REMOVED lines=14> */
.L_x_48:
        /* <DEDUP_REMOVED lines=9> */
[----:B------:R-:W-:Y:S02]  /*1570*/  ULDC.64 UR10, c[0x0][0x188] ;  /* 0x00006200000a7ab9 */ /* 0x000fe40000000a00 */
[----:B------:R-:W-:Y:S02]  /*1580*/  UIMAD UR13, UR21, UR9, UR7 ;  /* 0x00000009150d72a4 */ /* 0x000fe4000f8e0207 */
[----:B------:R-:W-:-:S02]  /*1590*/  UIMAD.WIDE.U32 UR8, UR21, UR8, URZ ;  /* 0x00000008150872a5 */ /* 0x000fc4000f8e003f */
[----:B------:R-:W-:Y:S02]  /*15a0*/  UIMAD UR7, UR42, UR10, URZ ;  /* 0x0000000a2a0772a4 */ /* 0x000fe4000f8e023f */
[----:B------:R-:W-:Y:S02]  /*15b0*/  UIADD3 UR9, UR9, UR13, URZ ;  /* 0x0000000d09097290 */ /* 0x000fe4000fffe03f */
[----:B------:R-:W-:Y:S02]  /*15c0*/  UIMAD UR7, UR36, UR11, UR7 ;  /* 0x0000000b240772a4 */ /* 0x000fe4000f8e0207 */
[----:B------:R-:W-:-:S04]  /*15d0*/  UIMAD.WIDE.U32 UR8, UR36, UR10, UR8 ;  /* 0x0000000a240872a5 */ /* 0x000fc8000f8e0008 */
[----:B------:R-:W-:-:S03]  /*15e0*/  UIADD3 UR35, UR9, UR7, URZ ;  /* 0x0000000709237290 */ /* 0x000fc6000fffe03f */
[----:B------:R-:W-:Y:S02]  /*15f0*/  UMOV UR33, UR8 ;  /* 0x0000000800217c82 */ /* 0x000fe40008000000 */
.L_x_49:
        /* <DEDUP_REMOVED lines=8> */
[----:B------:R-:W-:Y:S02]  /*1680*/  USHF.R.S32.HI UR19, URZ, 0x1f, UR23 ;  /* 0x0000001f3f137899 */ /* 0x000fe40008011417 */
[----:B------:R-:W-:-:S02]  /*1690*/  @UP3 UMOV UR28, UR8 ;  /* 0x00000008001c3c82 */ /* 0x000fc40008000000 */
[----:B------:R-:W-:Y:S02]  /*16a0*/  ULDC.64 UR8, c[0x0][0x368] ;  /* 0x0000da0000087ab9 */ /* 0x000fe40000000a00 */
[----:B------:R-:W-:Y:S02]  /*16b0*/  @!UP3 UIMAD UR7, UR42, UR8, URZ ;  /* 0x000000082a07b2a4 */ /* 0x000fe4000f8e023f */
[----:B------:R-:W-:Y:S02]  /*16c0*/  ULDC.64 UR10, c[0x0][0x3d8] ;  /* 0x0000f600000a7ab9 */ /* 0x000fe40000000a00 */
[----:B------:R-:W-:Y:S01]  /*16d0*/  @!UP3 UIMAD UR7, UR36, UR9, UR7 ;  /* 0x000000092407b2a4 */ /* 0x000fe2000f8e0207 */
[----:B-1----:R-:W1:Y:S01]  /*16e0*/  MUFU.RCP R4, R4 ;  /* 0x0000000400047308 */ /* 0x002e620000001000 */
[----:B------:R-:W-:-:S04]  /*16f0*/  @!UP3 UIMAD.WIDE.U32 UR8, UR36, UR8, URZ ;  /* 0x000000082408b2a5 */ /* 0x000fc8000f8e003f */
[----:B------:R-:W-:Y:S02]  /*1700*/  @!UP3 UIADD3 UR31, UR9, UR7, URZ ;  /* 0x00000007091fb290 */ /* 0x000fe4000fffe03f */
[----:B------:R-:W-:Y:S01]  /*1710*/  UIMAD UR7, UR42, UR13, UR55 ;  /* 0x0000000d2a0772a4 */ /* 0x000fe2000f8e0237 */
[----:B------:R-:W2:Y:S01]  /*1720*/  S2UR UR13, SR_CTAID.X ;  /* 0x00000000000d79c3 */ /* 0x000ea20000002500 */
        /* <DEDUP_REMOVED lines=8> */
[----:B------:R-:W-:-:S04]  /*17b0*/  UIMAD UR7, UR39, UR16, URZ ;  /* 0x00000010270772a4 */ /* 0x000fc8000f8e023f */
[----:B------:R-:W-:Y:S02]  /*17c0*/  @UP3 UIADD3 UR14, UR9, UR7, URZ ;  /* 0x00000007090e3290 */ /* 0x000fe4000fffe03f */
[----:B------:R-:W-:-:S04]  /*17d0*/  USHF.L.U64.HI UR7, UR36, 0x7, UR42 ;  /* 0x0000000724077899 */ /* 0x000fc8000801022a */
[----:B------:R-:W-:Y:S02]  /*17e0*/  USEL UR7, UR7, URZ, UP1 ;  /* 0x0000003f07077287 */ /* 0x000fe40008800000 */
[----:B--2---:R-:W-:Y:S01]  /*17f0*/  UIMAD.WIDE.U32 UR8, UR13, UR10, URZ ;  /* 0x0000000a0d0872a5 */ /* 0x004fe2000f8e003f */
[----:B-1----:R-:W-:-:S03]  /*1800*/  IMAD.MOV R4, RZ, RZ, -R5 ;  /* 0x000000ffff047224 */ /* 0x002fc600078e0a05 */
[----:B------:R-:W-:Y:S02]  /*1810*/  UIMAD UR11, UR13, UR11, UR9 ;  /* 0x0000000b0d0b72a4 */ /* 0x000fe4000f8e0209 */
[----:B------:R-:W-:Y:S01]  /*1820*/  USHF.L.U32 UR13, UR36, 0x7, URZ ;  /* 0x00000007240d7899 */ /* 0x000fe2000800063f */
[----:B------:R-:W-:Y:S01]  /*1830*/  IMAD R6, R4, R8, RZ ;  /* 0x0000000804067224 */ /* 0x000fe200078e02ff */
[----:B------:R-:W-:Y:S01]  /*1840*/  USEL UR15, UR8, URZ, UP6 ;  /* 0x0000003f080f7287 */ /* 0x000fe2000b000000 */
[----:B------:R-:W-:Y:S01]  /*1850*/  IMAD.MOV.U32 R4, RZ, RZ, RZ ;  /* 0x000000ffff047224 */ /* 0x000fe200078e00ff */
[----:B------:R-:W-:-:S03]  /*1860*/  USEL UR8, UR13, URZ, UP1 ;  /* 0x0000003f0d087287 */ /* 0x000fc60008800000 */
[----:B------:R-:W-:Y:S01]  /*1870*/  IMAD.HI.U32 R4, R5, R6, R4 ;  /* 0x0000000605047227 */ /* 0x000fe200078e0004 */
[----:B------:R-:W-:Y:S02]  /*1880*/  UIADD3 UR8, UP1, UR18, UR8, URZ ;  /* 0x0000000812087290 */ /* 0x000fe4000ff3e03f */
[----:B------:R-:W-:Y:S01]  /*1890*/  ULDC UR13, c[0x0][0x234] ;  /* 0x00008d00000d7ab9 */ /* 0x000fe20000000800 */
[----:B------:R-:W-:Y:S01]  /*18a0*/  IMAD.MOV.U32 R5, RZ, RZ, R7 ;  /* 0x000000ffff057224 */ /* 0x000fe200078e0007 */
[----:B------:R-:W-:Y:S02]  /*18b0*/  UIADD3.X UR9, UR32, UR7, URZ, UP1, !UPT ;  /* 0x0000000720097290 */ /* 0x000fe40008ffe43f */
[----:B------:R-:W-:Y:S01]  /*18c0*/  UIMAD UR7, UR39, UR8, URZ ;  /* 0x00000008270772a4 */ /* 0x000fe2000f8e023f */
[----:B------:R-:W-:-:S03]  /*18d0*/  IMAD.HI.U32 R4, R4, R5, RZ ;  /* 0x0000000504047227 */ /* 0x000fc600078e00ff */
[----:B------:R-:W-:Y:S01]  /*18e0*/  UIMAD UR10, UR38, UR9, UR7 ;  /* 0x00000009260a72a4 */ /* 0x000fe2000f8e0207 */
[----:B------:R-:W-:Y:S01]  /*18f0*/  IMAD.MOV R6, RZ, RZ, -R4 ;  /* 0x000000ffff067224 */ /* 0x000fe200078e0a04 */
[----:B------:R-:W-:Y:S02]  /*1900*/  @UP5 USEL UR7, UR57, UR16, !UP3 ;  /* 0x0000001039075287 */ /* 0x000fe4000d800000 */
[----:B------:R-:W-:Y:S01]  /*1910*/  UIMAD.WIDE.U32 UR8, UR38, UR8, URZ ;  /* 0x00000008260872a5 */ /* 0x000fe2000f8e003f */
[C---:B------:R-:W-:Y:S01]  /*1920*/  IMAD R5, R8.reuse, R6, R5 ;  /* 0x0000000608057224 */ /* 0x040fe200078e0205 */
[----:B------:R-:W-:Y:S02]  /*1930*/  @UP5 UIMAD UR17, UR40, UR13, UR7 ;  /* 0x0000000d281152a4 */ /* 0x000fe4000f8e0207 */
[----:B------:R-:W-:Y:S02]  /*1940*/  USEL UR13, UR11, URZ, UP6 ;  /* 0x0000003f0b0d7287 */ /* 0x000fe4000b000000 */
[----:B------:R-:W-:Y:S01]  /*1950*/  ISETP.GT.U32.AND P0, PT, R8, R5, PT ;  /* 0x000000050800720c */ /* 0x000fe20003f04070 */
[----:B------:R-:W-:-:S02]  /*1960*/  UIADD3 UR10, UR9, UR10, URZ ;  /* 0x0000000a090a7290 */ /* 0x000fc4000fffe03f */
[----:B------:R-:W-:-:S10]  /*1970*/  @!UP5 UMOV UR17, UR52 ;  /* 0x000000340011dc82 */ /* 0x000fd40008000000 */
        /* <DEDUP_REMOVED lines=16> */
.L_x_50:
[----:B------:R-:W-:Y:S02]  /*1a80*/  UMOV UR11, UR53 ;  /* 0x00000035000b7c82 */ /* 0x000fe40008000000 */
.L_x_51:
[----:B------:R-:W2:Y:S04]  /*1a90*/  LDL.64 R4, [R1+0x48] ;  /* 0x0000480001047983 */ /* 0x000ea80000100a00 */
[----:B------:R1:W2:Y:S01]  /*1aa0*/  LDL.64 R26, [R1+0x48] ;  /* 0x00004800011a7983 */ /* 0x0002a20000100a00 */
[----:B------:R-:W-:Y:S01]  /*1ab0*/  UIADD3 UR8, UP4, UP3, UR8, UR48, UR50 ;  /* 0x0000003008087290 */ /* 0x000fe2000fb9e032 */
[----:B------:R-:W-:Y:S01]  /*1ac0*/  IMAD.U32 R12, RZ, RZ, UR5 ;  /* 0x00000005ff0c7e24 */ /* 0x000fe2000f8e00ff */
[----:B------:R-:W-:Y:S01]  /*1ad0*/  BSSY B1, `(.L_x_47) ;  /* 0x000075f000017945 */ /* 0x000fe20003800000 */
[----:B------:R-:W3:Y:S01]  /*1ae0*/  S2R R28, SR_TID.X ;  /* 0x00000000001c7919 */ /* 0x000ee20000002100 */
[----:B------:R-:W-:Y:S01]  /*1af0*/  UIADD3 UR27, UP2, UP1, UR15, UR8, UR20 ;  /* 0x000000080f1b7290 */ /* 0x000fe2000f95e014 */
[----:B------:R-:W-:Y:S01]  /*1b00*/  IMAD.U32 R10, RZ, RZ, UR4 ;  /* 0x00000004ff0a7e24 */ /* 0x000fe2000f8e00ff */
[----:B------:R-:W-:Y:S01]  /*1b10*/  UIADD3.X UR7, UR10, UR51, UR56, UP4, UP3 ;  /* 0x000000330a077290 */ /* 0x000fe2000a7e6438 */
[----:B------:R-:W4:Y:S01]  /*1b20*/  S2R R29, SR_TID.X ;  /* 0x00000000001d7919 */ /* 0x000f220000002100 */
[----:B------:R-:W-:Y:S01]  /*1b30*/  ULDC.64 UR8, c[0x0][0x1a8] ;  /* 0x00006a0000087ab9 */ /* 0x000fe20000000a00 */
[----:B------:R-:W-:Y:S01]  /*1b40*/  IMAD.U32 R11, RZ, RZ, UR18 ;  /* 0x00000012ff0b7e24 */ /* 0x000fe2000f8e00ff */
[----:B------:R-:W-:Y:S01]  /*1b50*/  UIADD3.X UR26, UR13, UR7, UR14, UP2, UP1 ;  /* 0x000000070d1a7290 */ /* 0x000fe200097e240e */
[----:B------:R-:W5:Y:S01]  /*1b60*/  S2R R23, SR_TID.X ;  /* 0x0000000000177919 */ /* 0x000f620000002100 */
[----:B------:R-:W-:-:S02]  /*1b70*/  UIMAD UR7, UR60, UR8, URZ ;  /* 0x000000083c0772a4 */ /* 0x000fc4000f8e023f */
[----:B------:R-:W-:Y:S02]  /*1b80*/  UMOV UR14, 0x4 ;  /* 0x00000004000e7882 */ /* 0x000fe40000000000 */
[----:B------:R-:W-:Y:S02]  /*1b90*/  UIMAD UR24, UR40, UR9, UR7 ;  /* 0x00000009281872a4 */ /* 0x000fe4000f8e0207 */
[----:B------:R-:W-:Y:S02]  /*1ba0*/  ULDC.64 UR4, c[0x0][0x3c8] ;  /* 0x0000f20000047ab9 */ /* 0x000fe40000000a00 */
        /* <DEDUP_REMOVED lines=11> */
[----:B------:R-:W-:Y:S01]  /*1c60*/  UIMAD.WIDE UR8, UR8, UR14, UR4 ;  /* 0x0000000e080872a5 */ /* 0x000fe2000f8e0204 */
[----:B------:R-:W-:Y:S01]  /*1c70*/  SHF.R.S32.HI R22, RZ, 0x1f, R28 ;  /* 0x0000001fff167819 */ /* 0x000fe2000001141c */
[----:B------:R-:W-:Y:S01]  /*1c80*/  UIADD3 UR7, -UR6, UR12, UR23 ;  /* 0x0000000c06077290 */ /* 0x000fe2000fffe117 */
[----:B------:R-:W-:Y:S01]  /*1c90*/  IADD3 R6, P0, R28, UR18, RZ ;  /* 0x000000121c067c10 */ /* 0x000fe2000ff1e0ff */
[----:B------:R-:W-:-:S03]  /*1ca0*/  ULDC.64 UR4, c[0x0][0x200] ;  /* 0x0000800000047ab9 */ /* 0x000fc60000000a00 */
[----:B------:R-:W-:Y:S01]  /*1cb0*/  IADD3.X R7, R22, UR32, RZ, P0, !PT ;  /* 0x0000002016077c10 */ /* 0x000fe200087fe4ff */
[----:B------:R-:W-:Y:S02]  /*1cc0*/  UMOV UR16, UR8 ;  /* 0x0000000800107c82 */ /* 0x000fe40008000000 */
[----:B------:R-:W-:Y:S02]  /*1cd0*/  UIADD3 UR8, UR18, UR17, URZ ;  /* 0x0000001112087290 */ /* 0x000fe4000fffe03f */
[----:B------:R-:W-:Y:S01]  /*1ce0*/  IMAD R7, R7, c[0x0][0x190], RZ ;  /* 0x0000640007077a24 */ /* 0x000fe200078e02ff */
[----:B------:R-:W-:Y:S02]  /*1cf0*/  UMOV UR15, UR9 ;  /* 0x00000009000f7c82 */ /* 0x000fe40008000000 */
[----:B------:R-:W-:Y:S01]  /*1d00*/  UIMAD.WIDE UR8, UR8, UR14, UR4 ;  /* 0x0000000e080872a5 */ /* 0x000fe2000f8e0204 */
[----:B------:R3:W4:Y:S01]  /*1d10*/  R2UR UR4, R10 ;  /* 0x000000000a0473c2 */ /* 0x00072200000e0000 */
[----:B------:R-:W-:-:S02]  /*1d20*/  ULDC UR32, c[0x0][0x2e8] ;  /* 0x0000ba0000207ab9 */ /* 0x000fc40000000800 */
[----:B------:R-:W-:-:S03]  /*1d30*/  UIADD3 UR7, UR7, -UR32, URZ ;  /* 0x8000002007077290 */ /* 0x000fc6000fffe03f */
[----:B------:R-:W-:Y:S02]  /*1d40*/  UMOV UR14, UR8 ;  /* 0x00000008000e7c82 */ /* 0x000fe40008000000 */
[----:B------:R-:W-:Y:S01]  /*1d50*/  USHF.R.S32.HI UR17, URZ, 0x1f, UR7 ;  /* 0x0000001f3f117899 */ /* 0x000fe20008011407 */
[----:B------:R1:W1:Y:S01]  /*1d60*/  R2UR UR5, R12 ;  /* 0x000000000c0573c2 */ /* 0x00026200000e0000 */
[----:B------:R-:W-:Y:S02]  /*1d70*/  UMOV UR13, UR9 ;  /* 0x00000009000d7c82 */ /* 0x000fe40008000000 */
[----:B------:R-:W-:Y:S02]  /*1d80*/  ULEA.HI UR17, UR17, UR7, URZ, 0x6 ;  /* 0x0000000711117291 */ /* 0x000fe4000f8f303f */
[----:B------:R-:W-:Y:S02]  /*1d90*/  UIADD3 UR7, UR34, -0x1, URZ ;  /* 0xffffffff22077890 */ /* 0x000fe4000fffe03f */
[----:B------:R-:W-:-:S04]  /*1da0*/  USHF.R.S32.HI UR17, URZ, 0x6, UR17 ;  /* 0x000000063f117899 */ /* 0x000fc80008011411 */
[----:B------:R-:W-:-:S04]  /*1db0*/  UISETP.LT.AND UP1, UPT, URZ, UR17, UPT ;  /* 0x000000113f00728c */ /* 0x000fc8000bf21270 */
[----:B------:R-:W-:-:S04]  /*1dc0*/  USEL UR17, URZ, UR17, !UP1 ;  /* 0x000000113f117287 */ /* 0x000fc8000c800000 */
[----:B------:R-:W-:Y:S01]  /*1dd0*/  UISETP.GT.AND UP1, UPT, UR34, UR17, UPT ;  /* 0x000000112200728c */ /* 0x000fe2000bf24270 */
[----:B--2---:R-:W-:-:S05]  /*1de0*/  IMAD.MOV.U32 R26, RZ, RZ, R4 ;  /* 0x000000ffff1a7224 */ /* 0x004fca00078e0004 */
[----:B------:R-:W-:-:S05]  /*1df0*/  SHF.R.S32.HI R27, RZ, 0x1f, R26 ;  /* 0x0000001fff1b7819 */ /* 0x000fca000001141a */
[C---:B------:R-:W-:Y:S01]  /*1e00*/  IMAD.WIDE.U32 R4, R6.reuse, c[0x0][0x190], R26 ;  /* 0x0000640006047a25 */ /* 0x040fe200078e001a */
[----:B------:R2:W-:Y:S03]  /*1e10*/  STL [R1+0x4c], R27 ;  /* 0x00004c1b01007387 */ /* 0x0005e60000100800 */
[----:B------:R-:W-:Y:S01]  /*1e20*/  IMAD R6, R6, c[0x0][0x194], R7 ;  /* 0x0000650006067a24 */ /* 0x000fe200078e0207 */
[----:B------:R-:W-:Y:S02]  /*1e30*/  IADD3 R8, P0, R4, UR41, RZ ;  /* 0x0000002904087c10 */ /* 0x000fe4000ff1e0ff */
[----:B------:R-:W-:Y:S02]  /*1e40*/  LEA.HI R7, R24, R23, RZ, 0x5 ;  /* 0x0000001718077211 */ /* 0x000fe400078f28ff */
[----:B------:R-:W-:Y:S02]  /*1e50*/  IADD3.X R9, R5, UR37, R6, P0, !PT ;  /* 0x0000002505097c10 */ /* 0x000fe400087fe406 */
[----:B------:R-:W-:-:S02]  /*1e60*/  LOP3.LUT R6, R7, 0xffffffe0, RZ, 0xc0, !PT ;  /* 0xffffffe007067812 */ /* 0x000fc400078ec0ff */
[----:B------:R-:W-:Y:S02]  /*1e70*/  IADD3 R4, P0, R26, UR28, RZ ;  /* 0x0000001c1a047c10 */ /* 0x000fe4000ff1e0ff */
[----:B------:R-:W-:Y:S01]  /*1e80*/  SHF.R.S32.HI R7, RZ, 0x5, R7 ;  /* 0x00000005ff077819 */ /* 0x000fe20000011407 */
[----:B------:R-:W-:Y:S01]  /*1e90*/  IMAD.IADD R6, R23, 0x1, -R6 ;  /* 0x0000000117067824 */ /* 0x000fe200078e0a06 */
[----:B------:R-:W-:-:S03]  /*1ea0*/  IADD3.X R5, R27, UR31, RZ, P0, !PT ;  /* 0x0000001f1b057c10 */ /* 0x000fc600087fe4ff */
[----:B------:R-:W-:Y:S02]  /*1eb0*/  IMAD R6, R7, UR49, R6 ;  /* 0x0000003107067c24 */ /* 0x000fe4000f8e0206 */
[----:B------:R-:W-:-:S03]  /*1ec0*/  IMAD.WIDE.U32 R4, R11, c[0x0][0x370], R4 ;  /* 0x0000dc000b047a25 */ /* 0x000fc600078e0004 */
[C---:B---3--:R-:W-:Y:S02]  /*1ed0*/  IADD3 R10, P0, R6.reuse, UR27, RZ ;  /* 0x0000001b060a7c10 */ /* 0x048fe4000ff1e0ff */
[----:B------:R-:W-:Y:S02]  /*1ee0*/  IADD3 R5, R5, UR10, RZ ;  /* 0x0000000a05057c10 */ /* 0x000fe4000fffe0ff */
[----:B------:R-:W-:Y:S01]  /*1ef0*/  LEA.HI.X.SX32 R11, R6, UR26, 0x1, P0 ;  /* 0x0000001a060b7c11 */ /* 0x000fe200080f0eff */
[----:B------:R-:W-:Y:S01]  /*1f00*/  IMAD.U32 R6, RZ, RZ, UR40 ;  /* 0x00000028ff067e24 */ /* 0x000fe2000f8e00ff */
[----:B------:R-:W-:-:S03]  /*1f10*/  LEA R14, P0, R10, c[0x0][0x350], 0x2 ;  /* 0x0000d4000a0e7a11 */ /* 0x000fc600078010ff */
[----:B------:R-:W-:Y:S01]  /*1f20*/  IMAD.WIDE.U32 R4, R6, c[0x0][0x378], R4 ;  /* 0x0000de0006047a25 */ /* 0x000fe200078e0004 */
[----:B------:R-:W-:Y:S02]  /*1f30*/  LEA.HI.X R15, R10, c[0x0][0x354], R11, 0x2, P0 ;  /* 0x0000d5000a0f7a11 */ /* 0x000fe400000f140b */
[----:B------:R-:W-:Y:S01]  /*1f40*/  PLOP3.LUT P0, PT, PT, PT, UP1, 0x80, 0x0 ;  /* 0x000000000000781c */ /* 0x000fe20003f0f018 */
[----:B------:R-:W-:Y:S01]  /*1f50*/  IMAD.MOV.U32 R6, RZ, RZ, R4 ;  /* 0x000000ffff067224 */ /* 0x000fe200078e0004 */
[----:B------:R-:W-:Y:S01]  /*1f60*/  IADD3 R7, R5, UR20, RZ ;  /* 0x0000001405077c10 */ /* 0x000fe2000fffe0ff */
[----:B------:R-:W-:Y:S01]  /*1f70*/  IMAD.U32 R5, RZ, RZ, UR40 ;  /* 0x00000028ff057e24 */ /* 0x000fe2000f8e00ff */
[----:B------:R2:W-:Y:S03]  /*1f80*/  STL.64 [R1+0x30], R14 ;  /* 0x0000300e01007387 */ /* 0x0005e60000100a00 */
[----:B------:R-:W-:-:S04]  /*1f90*/  IMAD.WIDE.U32 R8, R5, c[0x0][0x1a8], R8 ;  /* 0x00006a0005087a25 */ /* 0x000fc800078e0008 */
[----:B------:R-:W-:Y:S01]  /*1fa0*/  IMAD R5, R22, c[0x0][0x370], RZ ;  /* 0x0000dc0016057a24 */ /* 0x000fe200078e02ff */
[----:B------:R-:W-:Y:S01]  /*1fb0*/  IADD3 R20, R9, UR24, RZ ;  /* 0x0000001809147c10 */ /* 0x000fe2000fffe0ff */
[----:B------:R-:W-:Y:S01]  /*1fc0*/  IMAD.WIDE.U32 R6, R28, c[0x0][0x370], R6 ;  /* 0x0000dc001c067a25 */ /* 0x000fe200078e0006 */
[----:B------:R-:W-:-:S03]  /*1fd0*/  LEA R30, P3, R8, c[0x0][0x160], 0x1 ;  /* 0x00005800081e7a11 */ /* 0x000fc600078608ff */
[----:B------:R-:W-:Y:S01]  /*1fe0*/  IMAD R5, R28, c[0x0][0x374], R5 ;  /* 0x0000dd001c057a24 */ /* 0x000fe200078e0205 */
[----:B------:R-:W-:Y:S02]  /*1ff0*/  LEA R32, P2, R6, c[0x0][0x330], 0x1 ;  /* 0x0000cc0006207a11 */ /* 0x000fe400078408ff */
[----:B------:R-:W-:Y:S01]  /*2000*/  LEA.HI.X R31, R8, c[0x0][0x164], R20, 0x1, P3 ;  /* 0x00005900081f7a11 */ /* 0x000fe200018f0c14 */
[----:B------:R-:W-:-:S04]  /*2010*/  IMAD.IADD R19, R7, 0x1, R5 ;  /* 0x0000000107137824 */ /* 0x000fc800078e0205 */
[----:B------:R2:W-:Y:S01]  /*2020*/  STL.64 [R1+0x40], R30 ;  /* 0x0000401e01007387 */ /* 0x0005e20000100a00 */
[----:B------:R-:W-:-:S05]  /*2030*/  LEA.HI.X R33, R6, c[0x0][0x334], R19, 0x1, P2 ;  /* 0x0000cd0006217a11 */ /* 0x000fca00010f0c13 */
[----:B------:R2:W-:Y:S01]  /*2040*/  STL.64 [R1+0x38], R32 ;  /* 0x0000382001007387 */ /* 0x0005e20000100a00 */
[----:B-1--4-:R-:W-:Y:S05]  /*2050*/  @P0 BRA `(.L_x_52) ;  /* 0x000008c000000947 */ /* 0x012fea0003800000 */
        /* <DEDUP_REMOVED lines=18> */
.L_x_53:
        /* <DEDUP_REMOVED lines=18> */
.L_x_54:
[----:B------:R1:W5:Y:S01]  /*22a0*/  LDL R13, [R1+0x68] ;  /* 0x00006800010d7983 */ /* 0x0003620000100800 */
[----:B------:R-:W-:-:S03]  /*22b0*/  ULDC.64 UR8, c[0x0][0x3a0] ;  /* 0x0000e80000087ab9 */ /* 0x000fc60000000a00 */
[----:B------:R1:W5:Y:S01]  /*22c0*/  LDL R12, [R1+0x6c] ;  /* 0x00006c00010c7983 */ /* 0x0003620000100800 */
[----:B------:R-:W-:Y:S01]  /*22d0*/  IMAD.U32 R4, RZ, RZ, UR23 ;  /* 0x00000017ff047e24 */ /* 0x000fe2000f8e00ff */
[----:B------:R-:W-:Y:S01]  /*22e0*/  UIMAD UR7, UR19, UR8, URZ ;  /* 0x00000008130772a4 */ /* 0x000fe2000f8e023f */
[----:B------:R-:W-:Y:S01]  /*22f0*/  BSSY B0, `(.L_x_55) ;  /* 0x000001d000007945 */ /* 0x000fe20003800000 */
[----:B------:R-:W-:Y:S01]  /*2300*/  UIMAD UR6, UR22, -0x40, UR6 ;  /* 0xffffffc0160678a4 */ /* 0x000fe2000f8e0206 */
[----:B------:R-:W-:Y:S01]  /*2310*/  IMAD.WIDE.U32 R4, R4, c[0x0][0x3a0], R26 ;  /* 0x0000e80004047a25 */ /* 0x000fe200078e001a */
[----:B------:R-:W-:-:S03]  /*2320*/  UIMAD UR7, UR23, UR9, UR7 ;  /* 0x00000009170772a4 */ /* 0x000fc6000f8e0207 */
[----:B------:R-:W-:Y:S01]  /*2330*/  ULDC.64 UR8, c[0x0][0x3b8] ;  /* 0x0000ee0000087ab9 */ /* 0x000fe20000000a00 */
[----:B------:R-:W-:Y:S02]  /*2340*/  IADD3 R6, P0, R4, UR14, RZ ;  /* 0x0000000e04067c10 */ /* 0x000fe4000ff1e0ff */
[----:B------:R-:W-:Y:S01]  /*2350*/  MOV R4, UR7 ;  /* 0x0000000700047c02 */ /* 0x000fe20008000f00 */
[----:B------:R-:W-:Y:S01]  /*2360*/  UIMAD UR7, UR60, UR8, URZ ;  /* 0x000000083c0772a4 */ /* 0x000fe2000f8e023f */
[----:B------:R-:W-:Y:S02]  /*2370*/  ISETP.GE.AND P4, PT, R28, UR6, PT ;  /* 0x000000061c007c0c */ /* 0x000fe4000bf86270 */
        /* <DEDUP_REMOVED lines=20> */
.L_x_56:
[----:B-1----:R-:W-:Y:S05]  /*24c0*/  BSYNC B0 ;  /* 0x0000000000007941 */ /* 0x002fea0003800000 */
.L_x_55:
        /* <DEDUP_REMOVED lines=19> */
.L_x_58:
[----:B------:R-:W-:Y:S05]  /*2600*/  BSYNC B0 ;  /* 0x0000000000007941 */ /* 0x000fea0003800000 */
.L_x_57:
[----:B------:R-:W-:Y:S01]  /*2610*/  ULDC.64 UR6, c[0x0][0x3a8] ;  /* 0x0000ea0000067ab9 */ /* 0x000fe20000000a00 */
[----:B-1----:R-:W-:Y:S01]  /*2620*/  IMAD.U32 R4, RZ, RZ, UR23 ;  /* 0x00000017ff047e24 */ /* 0x002fe2000f8e00ff */
[----:B------:R-:W-:Y:S01]  /*2630*/  UIMAD UR6, UR19, UR6, URZ ;  /* 0x00000006130672a4 */ /* 0x000fe2000f8e023f */
[----:B------:R-:W-:Y:S02]  /*2640*/  BSSY B0, `(.L_x_59) ;  /* 0x000001b000007945 */ /* 0x000fe40003800000 */
[----:B------:R-:W-:Y:S01]  /*2650*/  IMAD.WIDE.U32 R4, R4, c[0x0][0x3a8], R26 ;  /* 0x0000ea0004047a25 */ /* 0x000fe200078e001a */
[----:B------:R-:W-:-:S04]  /*2660*/  UIMAD UR6, UR23, UR7, UR6 ;  /* 0x00000007170672a4 */ /* 0x000fc8000f8e0206 */
[----:B------:R-:W-:Y:S02]  /*2670*/  IADD3 R6, P0, R4, UR10, RZ ;  /* 0x0000000a04067c10 */ /* 0x000fe4000ff1e0ff */
[----:B------:R-:W-:Y:S01]  /*2680*/  MOV R4, UR6 ;  /* 0x0000000600047c02 */ /* 0x000fe20008000f00 */
[----:B------:R-:W-:Y:S02]  /*2690*/  ULDC.64 UR6, c[0x0][0x3c0] ;  /* 0x0000f00000067ab9 */ /* 0x000fe40000000a00 */
[----:B------:R-:W-:Y:S01]  /*26a0*/  UIMAD UR6, UR60, UR6, URZ ;  /* 0x000000063c0672a4 */ /* 0x000fe2000f8e023f */
[----:B------:R-:W-:Y:S01]  /*26b0*/  IADD3.X R7, R5, UR11, R4, P0, !PT ;  /* 0x0000000b05077c10 */ /* 0x000fe200087fe404 */
[----:B------:R-:W-:Y:S02]  /*26c0*/  IMAD.U32 R4, RZ, RZ, UR40 ;  /* 0x00000028ff047e24 */ /* 0x000fe4000f8e00ff */
[----:B------:R-:W-:Y:S02]  /*26d0*/  UIMAD UR6, UR40, UR7, UR6 ;  /* 0x00000007280672a4 */ /* 0x000fe4000f8e0206 */
        /* <DEDUP_REMOVED lines=17> */
.L_x_60:
[----:B------:R-:W-:Y:S05]  /*27f0*/  BSYNC B0 ;  /* 0x0000000000007941 */ /* 0x000fea0003800000 */
.L_x_59:
[----:B------:R-:W-:Y:S05]  /*2800*/  @P3 BRA `(.L_x_61) ;  /* 0x000068b000003947 */ /* 0x000fea0003800000 */
[----:B-1----:R-:W-:Y:S01]  /*2810*/  IADD3 R4, P0, R28, 0x20, RZ ;  /* 0x000000201c047810 */ /* 0x002fe20007f1e0ff */
[----:B------:R-:W-:Y:S01]  /*2820*/  IMAD.MOV.U32 R7, RZ, RZ, R10 ;  /* 0x000000ffff077224 */ /* 0x000fe200078e000a */
[----:B------:R-:W-:-:S03]  /*2830*/  ISETP.GE.AND P1, PT, R26, c[0x0][0x220], PT ;  /* 0x000088001a007a0c */ /* 0x000fc60003f26270 */
[----:B------:R-:W-:Y:S01]  /*2840*/  IMAD.X R5, RZ, RZ, R22, P0 ;  /* 0x000000ffff057224 */ /* 0x000fe200000e0616 */
[----:B-----5:R-:W-:Y:S01]  /*2850*/  ISETP.GE.AND P0, PT, R13, c[0x0][0x220], PT ;  /* 0x000088000d007a0c */ /* 0x020fe20003f06270 */
[----:B------:R-:W-:-:S04]  /*2860*/  IMAD.WIDE.U32 R6, R4, c[0x0][0x3a8], R6 ;  /* 0x0000ea0004067a25 */ /* 0x000fc800078e0006 */
[----:B------:R-:W-:-:S04]  /*2870*/  IMAD R5, R5, c[0x0][0x3a8], RZ ;  /* 0x0000ea0005057a24 */ /* 0x000fc800078e02ff */
[----:B------:R-:W-:Y:S01]  /*2880*/  IMAD R5, R4, c[0x0][0x3ac], R5 ;  /* 0x0000eb0004057a24 */ /* 0x000fe200078e0205 */
[----:B------:R-:W-:-:S03]  /*2890*/  LEA R4, P2, R6, c[0x0][0x348], 0x1 ;  /* 0x0000d20006047a11 */ /* 0x000fc600078408ff */
[----:B------:R-:W-:-:S05]  /*28a0*/  IMAD.IADD R5, R7, 0x1, R5 ;  /* 0x0000000107057824 */ /* 0x000fca00078e0205 */
[----:B------:R-:W-:-:S05]  /*28b0*/  LEA.HI.X R5, R6, c[0x0][0x34c], R5, 0x1, P2 ;  /* 0x0000d30006057a11 */ /* 0x000fca00010f0c05 */
[----:B------:R1:W-:Y:S04]  /*28c0*/  @!P1 STG.E.128 [R4.64], RZ ;  /* 0x000000ff04009986 */ /* 0x0003e8000c101d04 */
[----:B------:R1:W-:Y:S01]  /*28d0*/  @!P0 STG.E.128 [R4.64+0x80], RZ ;  /* 0x000080ff04008986 */ /* 0x0003e2000c101d04 */
[----:B------:R-:W-:-:S13]  /*28e0*/  ISETP.GE.AND P0, PT, R12, c[0x0][0x220], PT ;  /* 0x000088000c007a0c */ /* 0x000fda0003f06270 */
[----:B------:R-:W-:Y:S05]  /*28f0*/  @P0 BRA `(.L_x_61) ;  /* 0x000067c000000947 */ /* 0x000fea0003800000 */
[----:B------:R3:W-:Y:S01]  /*2900*/  STG.E.128 [R4.64+0x100], RZ ;  /* 0x000100ff04007986 */ /* 0x0007e2000c101d04 */
[----:B------:R-:W-:Y:S05]  /*2910*/  BRA `(.L_x_61) ;  /* 0x000067a000007947 */ /* 0x000fea0003800000 */
.L_x_52:
[----:B------:R-:W3:Y:S01]  /*2920*/  LDL R25, [R1+0x2c] ;  /* 0x00002c0001197983 */ /* 0x000ee20000100800 */
[----:B------:R-:W-:Y:S01]  /*2930*/  PLOP3.LUT P0, PT, PT, PT, UP6, 0x80, 0x0 ;  /* 0x000000000000781c */ /* 0x000fe20003f0f068 */
[----:B------:R-:W-:Y:S01]  /*2940*/  ULDC.64 UR8, c[0x0][0x1a0] ;  /* 0x0000680000087ab9 */ /* 0x000fe20000000a00 */
[----:B------:R-:W-:Y:S01]  /*2950*/  MOV R4, UR23 ;  /* 0x0000001700047c02 */ /* 0x000fe20008000f00 */
[----:B------:R-:W-:Y:S01]  /*2960*/  UIMAD UR8, UR19, UR8, URZ ;  /* 0x00000008130872a4 */ /* 0x000fe2000f8e023f */
[----:B------:R-:W-:Y:S03]  /*2970*/  BSSY B0, `(.L_x_62) ;  /* 0x0000032000007945 */ /* 0x000fe60003800000 */
[----:B------:R-:W-:Y:S01]  /*2980*/  UIMAD UR8, UR23, UR9, UR8 ;  /* 0x00000009170872a4 */ /* 0x000fe2000f8e0208 */
[----:B------:R-:W-:-:S05]  /*2990*/  IMAD.WIDE.U32 R4, R4, c[0x0][0x1a0], R26 ;  /* 0x0000680004047a25 */ /* 0x000fca00078e001a */
[----:B------:R-:W-:Y:S01]  /*29a0*/  @P0 BAR.SYNC.DEFER_BLOCKING 0x0 ;  /* 0x0000000000000b1d */ /* 0x000fe20000010000 */
[----:B------:R-:W-:Y:S01]  /*29b0*/  MOV R11, UR8 ;  /* 0x00000008000b7c02 */ /* 0x000fe20008000f00 */
[----:B------:R-:W-:Y:S01]  /*29c0*/  UIMAD UR8, UR22, -0x40, UR6 ;  /* 0xffffffc0160878a4 */ /* 0x000fe2000f8e0206 */
[----:B------:R-:W-:Y:S01]  /*29d0*/  IADD3 R10, P0, R4, UR33, RZ ;  /* 0x00000021040a7c10 */ /* 0x000fe2000ff1e0ff */
[----:B------:R-:W-:-:S03]  /*29e0*/  IMAD R4, R21, c[0x0][0x1b8], RZ ;  /* 0x00006e0015047a24 */ /* 0x000fc600078e02ff */
[----:B------:R-:W-:Y:S01]  /*29f0*/  IADD3.X R11, R5, UR35, R11, P0, !PT ;  /* 0x00000023050b7c10 */ /* 0x000fe200087fe40b */
[----:B------:R-:W-:Y:S01]  /*2a00*/  IMAD R4, R17, c[0x0][0x1bc], R4 ;  /* 0x00006f0011047a24 */ /* 0x000fe200078e0204 */
[----:B------:R-:W-:-:S03]  /*2a10*/  ISETP.GE.AND P6, PT, R28, UR8, PT ;  /* 0x000000081c007c0c */ /* 0x000fc6000bfc6270 */
[----:B------:R-:W-:-:S05]  /*2a20*/  IMAD.WIDE.U32 R10, R17, c[0x0][0x1b8], R10 ;  /* 0x00006e00110a7a25 */ /* 0x000fca00078e000a */
[----:B------:R-:W-:-:S05]  /*2a30*/  IADD3 R18, R11, R4, RZ ;  /* 0x000000040b127210 */ /* 0x000fca0007ffe0ff */
[----:B---3--:R1:W-:Y:S04]  /*2a40*/  @P6 STS.128 [R25+0x12000], RZ ;  /* 0x012000ff19006388 */ /* 0x0083e80000000c00 */
[----:B------:R1:W-:Y:S04]  /*2a50*/  @P6 STS.128 [R25+0x14000], RZ ;  /* 0x014000ff19006388 */ /* 0x0003e80000000c00 */
[----:B------:R1:W-:Y:S01]  /*2a60*/  @P6 STS.128 [R25+0x16000], RZ ;  /* 0x016000ff19006388 */ /* 0x0003e20000000c00 */
[----:B------:R-:W-:Y:S05]  /*2a70*/  @P6 BRA `(.L_x_63) ;  /* 0x0000021000006947 */ /* 0x000fea0003800000 */
[----:B------:R-:W3:Y:S04]  /*2a80*/  LDL R13, [R1+0x68] ;  /* 0x00006800010d7983 */ /* 0x000ee80000100800 */
        /* <DEDUP_REMOVED lines=8> */
[C---:B--2---:R-:W-:Y:S01]  /*2b10*/  @!P4 LEA R14, P1, R4.reuse, c[0x0][0x170], 0x1 ;  /* 0x00005c00040eca11 */ /* 0x044fe200078208ff */
[----:B------:R2:W-:Y:S03]  /*2b20*/  @P4 STS.128 [R25+0x12000], RZ ;  /* 0x012000ff19004388 */ /* 0x0005e60000000c00 */
[----:B------:R-:W-:-:S05]  /*2b30*/  @!P4 LEA.HI.X R15, R4, c[0x0][0x174], R16, 0x1, P1 ;  /* 0x00005d00040fca11 */ /* 0x000fca00008f0c10 */
[----:B------:R-:W-:Y:S01]  /*2b40*/  @!PT LDS RZ, [RZ] ;  /* 0x00000000fffff984 */ /* 0x000fe20000000800 */
[----:B------:R-:W-:Y:S01]  /*2b50*/  @!PT LDS RZ, [RZ] ;  /* 0x00000000fffff984 */ /* 0x000fe20000000800 */
[----:B------:R-:W-:Y:S01]  /*2b60*/  @!PT LDS RZ, [RZ] ;  /* 0x00000000fffff984 */ /* 0x000fe20000000800 */
[----:B------:R2:W-:Y:S01]  /*2b70*/  @!P4 LDGSTS.E.BYPASS.LTC128B.128 [R25+0x12000], [R14.64] ;  /* 0x120000000e19cfae */ /* 0x0005e2000b901d44 */
[----:B---3--:R-:W-:Y:S02]  /*2b80*/  ISETP.GE.AND P3, PT, R13, c[0x0][0x220], PT ;  /* 0x000088000d007a0c */ /* 0x008fe40003f66270 */
        /* <DEDUP_REMOVED lines=10> */
[----:B--2---:R-:W-:-:S04]  /*2c30*/  LEA R12, P0, R4, c[0x0][0x170], 0x1 ;  /* 0x00005c00040c7a11 */ /* 0x004fc800078008ff */
[----:B------:R-:W-:-:S05]  /*2c40*/  LEA.HI.X R13, R4, c[0x0][0x174], R16, 0x1, P0 ;  /* 0x00005d00040d7a11 */ /* 0x000fca00000f0c10 */
[----:B------:R-:W-:Y:S01]  /*2c50*/  @!PT LDS RZ, [RZ] ;  /* 0x00000000fffff984 */ /* 0x000fe20000000800 */
[----:B------:R-:W-:Y:S01]  /*2c60*/  @!PT LDS RZ, [RZ] ;  /* 0x00000000fffff984 */ /* 0x000fe20000000800 */
[----:B------:R-:W-:Y:S01]  /*2c70*/  @!PT LDS RZ, [RZ] ;  /* 0x00000000fffff984 */ /* 0x000fe20000000800 */
[----:B------:R2:W-:Y:S04]  /*2c80*/  LDGSTS.E.BYPASS.LTC128B.128 [R25+0x16000], [R12.64+0x100] ;  /* 0x160001000c197fae */ /* 0x0005e8000b901d44 */
.L_x_63:
[----:B------:R-:W-:Y:S05]  /*2c90*/  BSYNC B0 ;  /* 0x0000000000007941 */ /* 0x000fea0003800000 */
.L_x_62:
[----:B------:R-:W-:Y:S01]  /*2ca0*/  IADD3 R16, R28, 0x20, RZ ;  /* 0x000000201c107810 */ /* 0x000fe20007ffe0ff */
[----:B------:R-:W-:Y:S03]  /*2cb0*/  BSSY B0, `(.L_x_64) ;  /* 0x0000029000007945 */ /* 0x000fe60003800000 */
[----:B------:R-:W-:-:S13]  /*2cc0*/  ISETP.GE.AND P5, PT, R16, UR8, PT ;  /* 0x0000000810007c0c */ /* 0x000fda000bfa6270 */
[----:B------:R3:W-:Y:S04]  /*2cd0*/  @P5 STS.128 [R25+0x13000], RZ ;  /* 0x013000ff19005388 */ /* 0x0007e80000000c00 */
[----:B------:R3:W-:Y:S04]  /*2ce0*/  @P5 STS.128 [R25+0x15000], RZ ;  /* 0x015000ff19005388 */ /* 0x0007e80000000c00 */
[----:B------:R3:W-:Y:S01]  /*2cf0*/  @P5 STS.128 [R25+0x17000], RZ ;  /* 0x017000ff19005388 */ /* 0x0007e20000000c00 */
[----:B------:R-:W-:Y:S05]  /*2d00*/  @P5 BRA `(.L_x_65) ;  /* 0x0000023000005947 */ /* 0x000fea0003800000 */
[----:B--2---:R-:W2:Y:S04]  /*2d10*/  LDL R13, [R1+0x68] ;  /* 0x00006800010d7983 */ /* 0x004ea80000100800 */
[----:B------:R-:W4:Y:S01]  /*2d20*/  LDL R12, [R1+0x6c] ;  /* 0x00006c00010c7983 */ /* 0x000f220000100800 */
        /* <DEDUP_REMOVED lines=10> */
[----:B--2---:R-:W-:Y:S02]  /*2dd0*/  ISETP.GE.AND P2, PT, R13, c[0x0][0x220], PT ;  /* 0x000088000d007a0c */ /* 0x004fe40003f46270 */
[----:B----4-:R-:W-:Y:S02]  /*2de0*/  ISETP.GE.AND P0, PT, R12, c[0x0][0x220], PT ;  /* 0x000088000c007a0c */ /* 0x010fe40003f06270 */
        /* <DEDUP_REMOVED lines=21> */
.L_x_65:
[----:B------:R-:W-:Y:S05]  /*2f40*/  BSYNC B0 ;  /* 0x0000000000007941 */ /* 0x000fea0003800000 */
.L_x_64:
        /* <DEDUP_REMOVED lines=29> */
.L_x_67:
[----:B------:R-:W-:Y:S05]  /*3120*/  BSYNC B0 ;  /* 0x0000000000007941 */ /* 0x000fea0003800000 */
.L_x_66:
[----:B------:R-:W-:Y:S01]  /*3130*/  ISETP.GE.AND P3, PT, R16, UR8, PT ;  /* 0x0000000810007c0c */ /* 0x000fe2000bf66270 */
[----:B------:R-:W-:Y:S01]  /*3140*/  BSSY B0, `(.L_x_68) ;  /* 0x0000027000007945 */ /* 0x000fe20003800000 */
[----:B-12---:R-:W-:-:S11]  /*3150*/  MOV R12, 0x20 ;  /* 0x00000020000c7802 */ /* 0x006fd60000000f00 */
[----:B------:R1:W-:Y:S04]  /*3160*/  @P3 STS.128 [R25+0x7000], RZ ;  /* 0x007000ff19003388 */ /* 0x0003e80000000c00 */
[----:B------:R1:W-:Y:S04]  /*3170*/  @P3 STS.128 [R25+0x9000], RZ ;  /* 0x009000ff19003388 */ /* 0x0003e80000000c00 */
[----:B------:R1:W-:Y:S01]  /*3180*/  @P3 STS.128 [R25+0xb000], RZ ;  /* 0x00b000ff19003388 */ /* 0x0003e20000000c00 */
[----:B------:R-:W-:Y:S05]  /*3190*/  @P3 BRA `(.L_x_69) ;  /* 0x0000021000003947 */ /* 0x000fea0003800000 */
[----:B------:R-:W2:Y:S04]  /*31a0*/  LDL R10, [R1+0x68] ;  /* 0x00006800010a7983 */ /* 0x000ea80000100800 */
[----:B------:R-:W5:Y:S01]  /*31b0*/  LDL R13, [R1+0x6c] ;  /* 0x00006c00010d7983 */ /* 0x000f620000100800 */
        /* <DEDUP_REMOVED lines=8> */
[----:B--2---:R-:W-:Y:S02]  /*3240*/  ISETP.GE.AND P1, PT, R10, c[0x0][0x220], PT ;  /* 0x000088000a007a0c */ /* 0x004fe40003f26270 */
        /* <DEDUP_REMOVED lines=9> */
[----:B-----5:R-:W-:-:S03]  /*32e0*/  ISETP.GE.AND P0, PT, R13, c[0x0][0x220], PT ;  /* 0x000088000d007a0c */ /* 0x020fc60003f06270 */
        /* <DEDUP_REMOVED lines=12> */
.L_x_69:
[----:B------:R-:W-:Y:S05]  /*33b0*/  BSYNC B0 ;  /* 0x0000000000007941 */ /* 0x000fea0003800000 */
.L_x_68:
        /* <DEDUP_REMOVED lines=26> */
.L_x_71:
[----:B------:R-:W-:Y:S05]  /*3560*/  BSYNC B0 ;  /* 0x0000000000007941 */ /* 0x000fea0003800000 */
.L_x_70:
        /* <DEDUP_REMOVED lines=10> */
[----:B------:R-:W-:Y:S01]  /*3610*/  @!P2 IMAD.MOV.U32 R9, RZ, RZ, c[0x0][0x194] ;  /* 0x00006500ff09a624 */ /* 0x000fe200078e00ff */
[----:B-----5:R-:W-:Y:S01]  /*3620*/  ISETP.GE.AND P1, PT, R4, c[0x0][0x220], PT ;  /* 0x0000880004007a0c */ /* 0x020fe20003f26270 */
[----:B------:R-:W-:-:S04]  /*3630*/  IMAD.WIDE.U32 R4, R12, c[0x0][0x190], RZ ;  /* 0x000064000c047a25 */ /* 0x000fc800078e00ff */
[----:B------:R-:W-:Y:S01]  /*3640*/  IMAD R12, R12, c[0x0][0x194], RZ ;  /* 0x000065000c0c7a24 */ /* 0x000fe200078e02ff */
[----:B------:R-:W-:Y:S02]  /*3650*/  IADD3 R4, P0, R8, R4, RZ ;  /* 0x0000000408047210 */ /* 0x000fe40007f1e0ff */
[C---:B------:R-:W-:Y:S02]  /*3660*/  @!P2 LEA R8, P4, R7.reuse, R30, 0x6 ;  /* 0x0000001e0708a211 */ /* 0x040fe400078830ff */
[----:B------:R-:W-:Y:S02]  /*3670*/  IADD3.X R5, R20, R5, R12, P0, !PT ;  /* 0x0000000514057210 */ /* 0x000fe400007fe40c */
[----:B--2---:R-:W-:Y:S02]  /*3680*/  ISETP.GE.AND P0, PT, R6, c[0x0][0x220], PT ;  /* 0x0000880006007a0c */ /* 0x004fe40003f06270 */
[----:B------:R-:W-:Y:S02]  /*3690*/  @!P1 LEA R6, P3, R4, c[0x0][0x160], 0x1 ;  /* 0x0000580004069a11 */ /* 0x000fe400078608ff */
[----:B------:R-:W-:-:S02]  /*36a0*/  @!P2 LEA.HI.X R9, R7, R31, R9, 0x6, P4 ;  /* 0x0000001f0709a211 */ /* 0x000fc400020f3409 */
        /* <DEDUP_REMOVED lines=18> */
.L_x_73:
[----:B------:R-:W-:Y:S05]  /*37d0*/  BSYNC B0 ;  /* 0x0000000000007941 */ /* 0x000fea0003800000 */
.L_x_72:
[----:B-1----:R-:W5:Y:S02]  /*37e0*/  LDL R6, [R1+0x80] ;  /* 0x0000800001067983 */ /* 0x002f640000100800 */
[C---:B-----5:R-:W-:Y:S01]  /*37f0*/  IADD3 R5, R6.reuse, 0x8, RZ ;  /* 0x0000000806057810 */ /* 0x060fe20007ffe0ff */
[C---:B------:R-:W-:Y:S01]  /*3800*/  IMAD.SHL.U32 R7, R6.reuse, 0x4, RZ ;  /* 0x0000000406077824 */ /* 0x040fe200078e00ff */
[----:B------:R-:W-:Y:S02]  /*3810*/  SHF.R.S32.HI R4, RZ, 0x1f, R6 ;  /* 0x0000001fff047819 */ /* 0x000fe40000011406 */
[C---:B------:R-:W-:Y:S02]  /*3820*/  ISETP.GE.AND P2, PT, R6.reuse, UR8, PT ;  /* 0x0000000806007c0c */ /* 0x040fe4000bf46270 */
[----:B------:R-:W-:Y:S01]  /*3830*/  ISETP.GE.AND P1, PT, R5, UR8, PT ;  /* 0x0000000805007c0c */ /* 0x000fe2000bf26270 */
[----:B------:R1:W-:Y:S01]  /*3840*/  STL [R1+0x74], R7 ;  /* 0x0000740701007387 */ /* 0x0003e20000100800 */
[----:B------:R-:W-:Y:S01]  /*3850*/  SHF.L.U64.HI R6, R6, 0x2, R4 ;  /* 0x0000000206067819 */ /* 0x000fe20000010204 */
[----:B------:R-:W-:Y:S01]  /*3860*/  ULDC.64 UR8, c[0x0][0x198] ;  /* 0x0000660000087ab9 */ /* 0x000fe20000000a00 */
[----:B------:R-:W-:-:S03]  /*3870*/  IADD3 R4, P0, R7, UR14, RZ ;  /* 0x0000000e07047c10 */ /* 0x000fc6000ff1e0ff */
[----:B------:R5:W-:Y:S01]  /*3880*/  STL [R1+0x70], R6 ;  /* 0x0000700601007387 */ /* 0x000be20000100800 */
[----:B------:R-:W-:Y:S01]  /*3890*/  IADD3.X R5, R6, UR13, RZ, P0, !PT ;  /* 0x0000000d06057c10 */ /* 0x000fe200087fe4ff */
[----:B-1----:R-:W-:Y:S02]  /*38a0*/  IMAD.MOV.U32 R7, RZ, RZ, 0x7f800000 ;  /* 0x7f800000ff077424 */ /* 0x002fe400078e00ff */
[----:B-----5:R-:W-:-:S04]  /*38b0*/  IMAD.MOV.U32 R6, RZ, RZ, 0x7f800000 ;  /* 0x7f800000ff067424 */ /* 0x020fc800078e00ff */
[----:B------:R1:W5:Y:S04]  /*38c0*/  @!P2 LDG.E R7, [R4.64] ;  /* 0x000000040407a981 */ /* 0x000368000c1e1900 */
[----:B--2---:R1:W2:Y:S01]  /*38d0*/  @!P1 LDG.E R6, [R4.64+0x20] ;  /* 0x0000200404069981 */ /* 0x0042a2000c1e1900 */
[----:B------:R-:W-:Y:S01]  /*38e0*/  UIMAD UR8, UR19, UR8, URZ ;  /* 0x00000008130872a4 */ /* 0x000fe2000f8e023f */
[----:B------:R-:W-:Y:S02]  /*38f0*/  BSSY B0, `(.L_x_74) ;  /* 0x0000032000007945 */ /* 0x000fe40003800000 */
[----:B------:R-:W-:Y:S01]  /*3900*/  @P6 STS.128 [R25+0xc000], RZ ;  /* 0x00c000ff19006388 */ /* 0x000fe20000000c00 */
[----:B------:R-:W-:-:S03]  /*3910*/  UIMAD UR8, UR23, UR9, UR8 ;  /* 0x00000009170872a4 */ /* 0x000fc6000f8e0208 */
[----:B------:R-:W-:Y:S04]  /*3920*/  @P6 STS.128 [R25+0xe000], RZ ;  /* 0x00e000ff19006388 */ /* 0x000fe80000000c00 */
[----:B------:R-:W-:Y:S01]  /*3930*/  @P6 STS.128 [R25+0x10000], RZ ;  /* 0x010000ff19006388 */ /* 0x000fe20000000c00 */
[----:B-1----:R-:W-:-:S05]  /*3940*/  MOV R4, UR23 ;  /* 0x0000001700047c02 */ /* 0x002fca0008000f00 */
[----:B------:R-:W-:Y:S01]  /*3950*/  IMAD.WIDE.U32 R4, R4, c[0x0][0x198], R26 ;  /* 0x0000660004047a25 */ /* 0x000fe200078e001a */
[----:B--2---:R1:W-:Y:S04]  /*3960*/  STL [R1+0x64], R6 ;  /* 0x0000640601007387 */ /* 0x0043e80000100800 */
[----:B-----5:R2:W-:Y:S01]  /*3970*/  STL [R1+0x60], R7 ;  /* 0x0000600701007387 */ /* 0x0205e20000100800 */
[----:B-1----:R-:W-:Y:S01]  /*3980*/  IADD3 R6, P0, R4, UR29, RZ ;  /* 0x0000001d04067c10 */ /* 0x002fe2000ff1e0ff */
[----:B------:R-:W-:-:S05]  /*3990*/  IMAD.U32 R4, RZ, RZ, UR8 ;  /* 0x00000008ff047e24 */ /* 0x000fca000f8e00ff */
[----:B--2---:R-:W-:Y:S01]  /*39a0*/  IADD3.X R7, R5, UR30, R4, P0, !PT ;  /* 0x0000001e05077c10 */ /* 0x004fe200087fe404 */
[----:B------:R-:W-:-:S04]  /*39b0*/  IMAD R4, R21, c[0x0][0x1b0], RZ ;  /* 0x00006c0015047a24 */ /* 0x000fc800078e02ff */
[C---:B------:R-:W-:Y:S02]  /*39c0*/  IMAD R4, R17.reuse, c[0x0][0x1b4], R4 ;  /* 0x00006d0011047a24 */ /* 0x040fe400078e0204 */
[----:B------:R-:W-:-:S05]  /*39d0*/  IMAD.WIDE.U32 R6, R17, c[0x0][0x1b0], R6 ;  /* 0x00006c0011067a25 */ /* 0x000fca00078e0006 */
[----:B------:R-:W-:Y:S01]  /*39e0*/  IADD3 R9, R7, R4, RZ ;  /* 0x0000000407097210 */ /* 0x000fe20007ffe0ff */
[----:B------:R-:W-:Y:S05]  /*39f0*/  @P6 BRA `(.L_x_75) ;  /* 0x0000021000006947 */ /* 0x000fea0003800000 */
[----:B------:R-:W2:Y:S04]  /*3a00*/  LDL R8, [R1+0x68] ;  /* 0x0000680001087983 */ /* 0x000ea80000100800 */
[----:B------:R-:W5:Y:S01]  /*3a10*/  LDL R10, [R1+0x6c] ;  /* 0x00006c00010a7983 */ /* 0x000f620000100800 */
        /* <DEDUP_REMOVED lines=8> */
[----:B-----5:R-:W-:-:S03]  /*3aa0*/  ISETP.GE.AND P0, PT, R10, c[0x0][0x220], PT ;  /* 0x000088000a007a0c */ /* 0x020fc60003f06270 */
        /* <DEDUP_REMOVED lines=22> */
.L_x_75:
[----:B------:R-:W-:Y:S05]  /*3c10*/  BSYNC B0 ;  /* 0x0000000000007941 */ /* 0x000fea0003800000 */
.L_x_74:
[----:B------:R2:W-:Y:S01]  /*3c20*/  @P5 STS.128 [R25+0xd000], RZ ;  /* 0x00d000ff19005388 */ /* 0x0005e20000000c00 */
[----:B------:R-:W-:Y:S03]  /*3c30*/  BSSY B0, `(.L_x_76) ;  /* 0x0000026000007945 */ /* 0x000fe60003800000 */
[----:B------:R2:W-:Y:S04]  /*3c40*/  @P5 STS.128 [R25+0xf000], RZ ;  /* 0x00f000ff19005388 */ /* 0x0005e80000000c00 */
[----:B------:R2:W-:Y:S01]  /*3c50*/  @P5 STS.128 [R25+0x11000], RZ ;  /* 0x011000ff19005388 */ /* 0x0005e20000000c00 */
[----:B------:R-:W-:Y:S05]  /*3c60*/  @P5 BRA `(.L_x_77) ;  /* 0x0000022000005947 */ /* 0x000fea0003800000 */
[----:B-1----:R-:W5:Y:S04]  /*3c70*/  LDL R10, [R1+0x68] ;  /* 0x00006800010a7983 */ /* 0x002f680000100800 */
[----:B--2---:R-:W2:Y:S01]  /*3c80*/  LDL R8, [R1+0x6c] ;  /* 0x00006c0001087983 */ /* 0x004ea20000100800 */
[----:B------:R-:W-:Y:S01]  /*3c90*/  IADD3 R4, P0, R28, 0x20, RZ ;  /* 0x000000201c047810 */ /* 0x000fe20007f1e0ff */
[----:B------:R-:W-:Y:S01]  /*3ca0*/  IMAD.MOV.U32 R7, RZ, RZ, R9 ;  /* 0x000000ffff077224 */ /* 0x000fe200078e0009 */
[----:B------:R-:W-:-:S03]  /*3cb0*/  ISETP.GE.AND P3, PT, R26, c[0x0][0x220], PT ;  /* 0x000088001a007a0c */ /* 0x000fc60003f66270 */
[----:B------:R-:W-:-:S04]  /*3cc0*/  IMAD.X R5, RZ, RZ, R22, P0 ;  /* 0x000000ffff057224 */ /* 0x000fc800000e0616 */
[----:B------:R-:W-:-:S06]  /*3cd0*/  IMAD R5, R5, c[0x0][0x198], RZ ;  /* 0x0000660005057a24 */ /* 0x000fcc00078e02ff */
[----:B------:R1:W-:Y:S01]  /*3ce0*/  @P3 STS.128 [R25+0xd000], RZ ;  /* 0x00d000ff19003388 */ /* 0x0003e20000000c00 */
[----:B-----5:R-:W-:Y:S01]  /*3cf0*/  ISETP.GE.AND P2, PT, R10, c[0x0][0x220], PT ;  /* 0x000088000a007a0c */ /* 0x020fe20003f46270 */
[----:B------:R-:W-:Y:S01]  /*3d00*/  IMAD.WIDE.U32 R10, R4, c[0x0][0x198], R6 ;  /* 0x00006600040a7a25 */ /* 0x000fe200078e0006 */
[----:B--2---:R-:W-:-:S03]  /*3d10*/  ISETP.GE.AND P0, PT, R8, c[0x0][0x220], PT ;  /* 0x0000880008007a0c */ /* 0x004fc60003f06270 */
        /* <DEDUP_REMOVED lines=23> */
.L_x_77:
[----:B------:R-:W-:Y:S05]  /*3e90*/  BSYNC B0 ;  /* 0x0000000000007941 */ /* 0x000fea0003800000 */
.L_x_76:
[----:B-1----:R-:W5:Y:S04]  /*3ea0*/  LDL R6, [R1] ;  /* 0x0000000001067983 */ /* 0x002f680000100800 */
[----:B--2---:R-:W2:Y:S01]  /*3eb0*/  LDL R5, [R1+0x4] ;  /* 0x0000040001057983 */ /* 0x004ea20000100800 */
[----:B------:R-:W-:Y:S01]  /*3ec0*/  LEA.HI R4, R24, R23, RZ, 0x3 ;  /* 0x0000001718047211 */ /* 0x000fe200078f18ff */
[----:B------:R-:W-:Y:S01]  /*3ed0*/  IMAD.MOV.U32 R240, RZ, RZ, 0x20 ;  /* 0x00000020fff07424 */ /* 0x000fe200078e00ff */
[----:B------:R-:W-:Y:S01]  /*3ee0*/  UIADD3 UR18, UR23, UR12, URZ ;  /* 0x0000000c17127290 */ /* 0x000fe2000fffe03f */
[----:B------:R-:W0:Y:S01]  /*3ef0*/  LDGDEPBAR ;  /* 0x00000000000079af */ /* 0x000e220000000000 */
[----:B------:R-:W-:Y:S01]  /*3f00*/  LOP3.LUT R4, R4, 0xfffffff8, RZ, 0xc0, !PT ;  /* 0xfffffff804047812 */ /* 0x000fe200078ec0ff */
[----:B------:R-:W-:Y:S01]  /*3f10*/  CS2R R142, SRZ ;  /* 0x00000000008e7805 */ /* 0x000fe2000001ff00 */
[----:B------:R-:W-:Y:S01]  /*3f20*/  UIADD3 UR19, -UR6, 0x40, UR18 ;  /* 0x0000004006137890 */ /* 0x000fe2000fffe112 */
        /* <DEDUP_REMOVED lines=45> */
[----:B------:R1:W3:Y:S01]  /*4200*/  LDSM.16.M88.4 R172, [R240+0x12000] ;  /* 0x01200000f0ac783b */ /* 0x0002e20000000200 */
[----:B------:R-:W-:Y:S01]  /*4210*/  CS2R R30, SRZ ;  /* 0x00000000001e7805 */ /* 0x000fe2000001ff00 */
[----:B------:R-:W-:Y:S01]  /*4220*/  CS2R R28, SRZ ;  /* 0x00000000001c7805 */ /* 0x000fe2000001ff00 */
[----:B------:R-:W-:Y:S01]  /*4230*/  CS2R R34, SRZ ;  /* 0x0000000000227805 */ /* 0x000fe2000001ff00 */
[----:B------:R1:W4:Y:S01]  /*4240*/  LDSM.16.M88.4 R176, [R240+0x12800] ;  /* 0x01280000f0b0783b */ /* 0x0003220000000200 */
[----:B------:R-:W-:Y:S01]  /*4250*/  CS2R R32, SRZ ;  /* 0x0000000000207805 */ /* 0x000fe2000001ff00 */
[----:B------:R-:W-:Y:S01]  /*4260*/  CS2R R26, SRZ ;  /* 0x00000000001a7805 */ /* 0x000fe2000001ff00 */
[----:B---34-:R-:W-:Y:S01]  /*4270*/  CS2R R24, SRZ ;  /* 0x0000000000187805 */ /* 0x018fe2000001ff00 */
[----:B------:R1:W3:Y:S01]  /*4280*/  LDSM.16.M88.4 R204, [R240+0x14000] ;  /* 0x01400000f0cc783b */ /* 0x0002e20000000200 */
[----:B------:R-:W-:Y:S01]  /*4290*/  CS2R R22, SRZ ;  /* 0x0000000000167805 */ /* 0x000fe2000001ff00 */
[----:B------:R-:W-:Y:S01]  /*42a0*/  CS2R R20, SRZ ;  /* 0x0000000000147805 */ /* 0x000fe2000001ff00 */
[----:B------:R-:W-:Y:S01]  /*42b0*/  ULDC UR8, c[0x0][0x2e8] ;  /* 0x0000ba0000087ab9 */ /* 0x000fe20000000800 */
[----:B------:R1:W4:Y:S01]  /*42c0*/  LDSM.16.M88.4 R208, [R240+0x14800] ;  /* 0x01480000f0d0783b */ /* 0x0003220000000200 */
[----:B------:R-:W-:-:S02]  /*42d0*/  UIADD3 UR20, UR23, 0x40, URZ ;  /* 0x0000004017147890 */ /* 0x000fc4000fffe03f */
[----:B------:R-:W-:Y:S01]  /*42e0*/  UIADD3 UR19, UR19, -UR8, URZ ;  /* 0x8000000813137290 */ /* 0x000fe2000fffe03f */
[----:B------:R1:W1:Y:S01]  /*42f0*/  LDSM.16.M88.4 R236, [R240+0x16000] ;  /* 0x01600000f0ec783b */ /* 0x0002620000000200 */
[----:B------:R-:W-:-:S03]  /*4300*/  ULDC UR10, c[0x0][0x2e4] ;  /* 0x0000b900000a7ab9 */ /* 0x000fc60000000800 */
[----:B------:R1:W1:Y:S04]  /*4310*/  LDSM.16.M88.4 R164, [R252+0x12000] ;  /* 0x01200000fca4783b */ /* 0x0002680000000200 */
[----:B------:R1:W1:Y:S04]  /*4320*/  LDSM.16.M88.4 R168, [R252+0x12800] ;  /* 0x01280000fca8783b */ /* 0x0002680000000200 */
[----:B------:R1:W1:Y:S04]  /*4330*/  LDSM.16.M88.4 R196, [R252+0x14000] ;  /* 0x01400000fcc4783b */ /* 0x0002680000000200 */
[----:B------:R1:W1:Y:S04]  /*4340*/  LDSM.16.M88.4 R200, [R252+0x14800] ;  /* 0x01480000fcc8783b */ /* 0x0002680000000200 */
[----:B------:R1:W1:Y:S04]  /*4350*/  LDSM.16.M88.4 R228, [R252+0x16000] ;  /* 0x01600000fce4783b */ /* 0x0002680000000200 */
[----:B------:R1:W1:Y:S04]  /*4360*/  LDSM.16.M88.4 R232, [R252+0x16800] ;  /* 0x01680000fce8783b */ /* 0x0002680000000200 */
[----:B------:R-:W1:Y:S04]  /*4370*/  LDSM.16.M88.4 R240, [R240+0x16800] ;  /* 0x01680000f0f0783b */ /* 0x000e680000000200 */
[----:B-----5:R1:W1:Y:S04]  /*4380*/  LDSM.16.M88.4 R148, [R6+0x12000] ;  /* 0x012000000694783b */ /* 0x0202680000000200 */
[----:B------:R1:W1:Y:S04]  /*4390*/  LDSM.16.M88.4 R152, [R6+0x12800] ;  /* 0x012800000698783b */ /* 0x0002680000000200 */
[----:B--2---:R2:W1:Y:S04]  /*43a0*/  LDSM.16.M88.4 R156, [R5+0x12000] ;  /* 0x01200000059c783b */ /* 0x0044680000000200 */
        /* <DEDUP_REMOVED lines=8> */
[----:B---34-:R2:W1:Y:S02]  /*4430*/  LDSM.16.M88.4 R224, [R5+0x16800] ;  /* 0x0168000005e0783b */ /* 0x0184640000000200 */
.L_x_82:
[----:B------:R-:W3:Y:S01]  /*4440*/  LDL R80, [R1] ;  /* 0x0000000001507983 */ /* 0x000ee20000100800 */
[----:B------:R-:W-:Y:S02]  /*4450*/  USHF.L.U32 UR9, UR7, 0x6, URZ ;  /* 0x0000000607097899 */ /* 0x000fe4000800063f */
[----:B------:R-:W-:Y:S01]  /*4460*/  ULDC UR8, c[0x0][0x2e4] ;  /* 0x0000b90000087ab9 */ /* 0x000fe20000000800 */
[----:B------:R-:W4:Y:S01]  /*4470*/  LDL R97, [R1+0x8] ;  /* 0x0000080001617983 */ /* 0x000f220000100800 */
[----:B------:R-:W-:Y:S03]  /*4480*/  UISETP.GE.AND UP0, UPT, UR9, UR19, UPT ;  /* 0x000000130900728c */ /* 0x000fe6000bf06270 */
[----:B--2---:R-:W2:Y:S04]  /*4490*/  LDL R79, [R1+0x4] ;  /* 0x00000400014f7983 */ /* 0x004ea80000100800 */
[----:B------:R-:W2:Y:S04]  /*44a0*/  LDL R96, [R1+0xc] ;  /* 0x00000c0001607983 */ /* 0x000ea80000100800 */
[----:B------:R-:W2:Y:S04]  /*44b0*/  LDL R95, [R1+0x18] ;  /* 0x00001800015f7983 */ /* 0x000ea80000100800 */
[----:B------:R-:W0:Y:S04]  /*44c0*/  LDGDEPBAR ;  /* 0x00000000000079af */ /* 0x000e280000000000 */
[----:B------:R-:W2:Y:S04]  /*44d0*/  LDL R94, [R1+0x14] ;  /* 0x00001400015e7983 */ /* 0x000ea80000100800 */
[----:B------:R-:W2:Y:S04]  /*44e0*/  LDL R78, [R1+0x10] ;  /* 0x00001000014e7983 */ /* 0x000ea80000100800 */
[----:B------:R-:W2:Y:S04]  /*44f0*/  LDL R77, [R1+0x74] ;  /* 0x00007400014d7983 */ /* 0x000ea80000100800 */
[----:B------:R-:W2:Y:S01]  /*4500*/  LDL R76, [R1+0x70] ;  /* 0x00007000014c7983 */ /* 0x000ea20000100800 */
[----:B------:R-:W-:Y:S04]  /*4510*/  DEPBAR.LE SB0, 0x0 ;  /* 0x000080000000791a */ /* 0x000fe80000000000 */
[----:B------:R-:W-:Y:S06]  /*4520*/  BAR.SYNC.DEFER_BLOCKING 0x0 ;  /* 0x0000000000007b1d */ /* 0x000fec0000010000 */
[----:B-1-3--:R-:W-:Y:S04]  /*4530*/  LDSM.16.M88.4 R8, [R80+0xc000] ;  /* 0x00c000005008783b */ /* 0x00afe80000000200 */
[----:B----4-:R-:W3:Y:S04]  /*4540*/  LDSM.16.M88.4 R16, [R97] ;  /* 0x000000006110783b */ /* 0x010ee80000000200 */
[----:B------:R-:W4:Y:S04]  /*4550*/  LDSM.16.M88.4 R68, [R80+0xc800] ;  /* 0x00c800005044783b */ /* 0x000f280000000200 */
[----:B--2---:R-:W-:Y:S01]  /*4560*/  LDSM.16.M88.4 R72, [R96] ;  /* 0x000000006048783b */ /* 0x004fe20000000200 */
[C---:B-1-3--:R-:W-:Y:S08]  /*4570*/  HMMA.16816.F32.BF16 R4, R16.reuse, R8, RZ ;  /* 0x000000081004723c */ /* 0x04aff000000418ff */
[C---:B------:R-:W-:Y:S08]  /*4580*/  HMMA.16816.F32.BF16 R8, R16.reuse, R10, RZ ;  /* 0x0000000a1008723c */ /* 0x040ff000000418ff */
[C---:B----4-:R-:W-:Y:S08]  /*4590*/  HMMA.16816.F32.BF16 R12, R16.reuse, R68, RZ ;  /* 0x00000044100c723c */ /* 0x050ff000000418ff */
[----:B------:R-:W-:Y:S01]  /*45a0*/  HMMA.16816.F32.BF16 R16, R16, R70, RZ ;  /* 0x000000461010723c */ /* 0x000fe200000418ff */
[----:B------:R-:W1:Y:S07]  /*45b0*/  LDSM.16.M88.4 R68, [R79+0xc000] ;  /* 0x00c000004f44783b */ /* 0x000e6e0000000200 */
[C---:B-1----:R-:W-:Y:S08]  /*45c0*/  HMMA.16816.F32.BF16 R4, R72.reuse, R68, R4 ;  /* 0x000000444804723c */ /* 0x042ff00000041804 */
[C---:B------:R-:W-:Y:S01]  /*45d0*/  HMMA.16816.F32.BF16 R8, R72.reuse, R70, R8 ;  /* 0x000000464808723c */ /* 0x040fe20000041808 */
[----:B------:R-:W1:Y:S07]  /*45e0*/  LDSM.16.M88.4 R68, [R79+0xc800] ;  /* 0x00c800004f44783b */ /* 0x000e6e0000000200 */
[C---:B-1----:R-:W-:Y:S08]  /*45f0*/  HMMA.16816.F32.BF16 R12, R72.reuse, R68, R12 ;  /* 0x00000044480c723c */ /* 0x042ff0000004180c */
[----:B------:R-:W-:Y:S01]  /*4600*/  HMMA.16816.F32.BF16 R16, R72, R70, R16 ;  /* 0x000000464810723c */ /* 0x000fe20000041810 */
[----:B------:R-:W-:Y:S04]  /*4610*/  LDSM.16.M88.4 R68, [R95] ;  /* 0x000000005f44783b */ /* 0x000fe80000000200 */
[----:B------:R-:W1:Y:S03]  /*4620*/  LDSM.16.M88.4 R72, [R252+0xc000] ;  /* 0x00c00000fc48783b */ /* 0x000e660000000200 */
        /* <DEDUP_REMOVED lines=12> */
[----:B------:R-:W-:Y:S04]  /*46f0*/  LDSM.16.M88.4 R68, [R97+0x2000] ;  /* 0x002000006144783b */ /* 0x000fe80000000200 */
        /* <DEDUP_REMOVED lines=53> */
[C---:B-1----:R-:W-:Y:S07]  /*4a50*/  HMMA.16816.F32.BF16 R12, R68.reuse, R72, R12 ;  /* 0x00000048440c723c */ /* 0x042fee000004180c */
[----:B------:R-:W-:Y:S01]  /*4a60*/  IADD3 R72, P0, R77, UR16, RZ ;  /* 0x000000104d487c10 */ /* 0x000fe2000ff1e0ff */
[----:B------:R-:W-:Y:S04]  /*4a70*/  HMMA.16816.F32.BF16 R16, R68, R74, R16 ;  /* 0x0000004a4410723c */ /* 0x000fe80000041810 */
[----:B------:R-:W-:Y:S02]  /*4a80*/  IADD3.X R73, R76, UR15, RZ, P0, !PT ;  /* 0x0000000f4c497c10 */ /* 0x000fe400087fe4ff */
[----:B------:R-:W-:Y:S03]  /*4a90*/  PLOP3.LUT P0, PT, PT, PT, UP0, 0x80, 0x0 ;  /* 0x000000000000781c */ /* 0x000fe60003f0f008 */
[----:B-----5:R1:W5:Y:S04]  /*4aa0*/  LDG.E R79, [R72.64] ;  /* 0x00000004484f7981 */ /* 0x020368000c1e1900 */
[----:B------:R1:W5:Y:S06]  /*4ab0*/  LDG.E R78, [R72.64+0x20] ;  /* 0x00002004484e7981 */ /* 0x00036c000c1e1900 */
[----:B------:R-:W-:-:S05]  /*4ac0*/  @!P0 BRA `(.L_x_78) ;  /* 0x0000009000008947 */ /* 0x000fca0003800000 */
[----:B------:R-:W-:Y:S01]  /*4ad0*/  UIADD3 UR11, UR10, UR18, -UR6 ;  /* 0x000000120a0b7290 */ /* 0x000fe2000fffe806 */
[----:B------:R-:W-:Y:S01]  /*4ae0*/  IMAD.U32 R68, RZ, RZ, UR20 ;  /* 0x00000014ff447e24 */ /* 0x000fe2000f8e00ff */
[----:B------:R-:W-:Y:S04]  /*4af0*/  UIADD3 UR8, UR9, 0x40, URZ ;  /* 0x0000004009087890 */ /* 0x000fe8000fffe03f */
[----:B------:R-:W-:Y:S01]  /*4b00*/  UISETP.GE.AND UP0, UPT, UR8, UR11, UPT ;  /* 0x0000000b0800728c */ /* 0x000fe2000bf06270 */
[----:B------:R-:W-:Y:S02]  /*4b10*/  ISETP.LT.AND P0, PT, R68, UR6, PT ;  /* 0x0000000644007c0c */ /* 0x000fe4000bf01270 */
[----:B------:R-:W-:Y:S03]  /*4b20*/  UMOV UR8, UR10 ;  /* 0x0000000a00087c82 */ /* 0x000fe60008000000 */
[----:B------:R-:W-:Y:S11]  /*4b30*/  PLOP3.LUT P1, PT, PT, PT, UP0, 0x80, 0x0 ;  /* 0x000000000000781c */ /* 0x000ff60003f2f008 */
[----:B------:R-:W-:Y:S02]  /*4b40*/  @!UPT UIADD3 URZ, URZ, URZ, URZ ;  /* 0x0000003f3f3ff290 */ /* 0x000fe4000fffe03f */
[----:B------:R-:W-:-:S05]  /*4b50*/  @!P1 BRA P0, `(.L_x_79) ;  /* 0x0000049000009947 */ /* 0x000fca0000000000 */
.L_x_78:
[----:B------:R-:W2:Y:S01]  /*4b60*/  LDL R68, [R1+0x80] ;  /* 0x0000800001447983 */ /* 0x000ea20000100800 */
[----:B------:R-:W-:Y:S03]  /*4b70*/  UIADD3 UR10, -UR8, UR6, -UR12 ;  /* 0x00000006080a7290 */ /* 0x000fe6000fffe90c */
[----:B------:R-:W3:Y:S01]  /*4b80*/  LDL R69, [R1+0x84] ;  /* 0x0000840001457983 */ /* 0x000ee20000100800 */
[----:B--2---:R-:W-:Y:S01]  /*4b90*/  IADD3 R80, R68, UR9, RZ ;  /* 0x0000000944507c10 */ /* 0x004fe2000fffe0ff */
[----:B------:R-:W-:Y:S01]  /*4ba0*/  UIADD3 UR9, UR6, 0x1, -UR12 ;  /* 0x0000000106097890 */ /* 0x000fe2000fffe80c */
[----:B------:R-:W-:Y:S02]  /*4bb0*/  IMAD.U32 R68, RZ, RZ, UR22 ;  /* 0x00000016ff447e24 */ /* 0x000fe4000f8e00ff */
[----:B------:R-:W-:Y:S01]  /*4bc0*/  IADD3 R70, R80, UR10, RZ ;  /* 0x0000000a50467c10 */ /* 0x000fe2000fffe0ff */
[----:B------:R-:W-:Y:S01]  /*4bd0*/  UIADD3 UR9, UR9, UR43, URZ ;  /* 0x0000002b09097290 */ /* 0x000fe2000fffe03f */
[----:B---3--:R-:W-:Y:S02]  /*4be0*/  IMAD R68, R68, 0x40, R69 ;  /* 0x0000004044447824 */ /* 0x008fe400078e0245 */
[----:B------:R-:W-:Y:S03]  /*4bf0*/  IMNMX R70, RZ, R70, !PT ;  /* 0x00000046ff467217 */ /* 0x000fe60007800200 */
[----:B------:R-:W-:Y:S02]  /*4c00*/  IADD3 R69, R80, UR9, RZ ;  /* 0x0000000950457c10 */ /* 0x000fe4000fffe0ff */
[CC--:B------:R-:W-:Y:S02]  /*4c10*/  ISETP.GE.AND P1, PT, R68.reuse, R70.reuse, PT ;  /* 0x000000464400720c */ /* 0x0c0fe40003f26270 */
[----:B------:R-:W-:Y:S02]  /*4c20*/  IMNMX R69, R69, UR6, PT ;  /* 0x0000000645457c17 */ /* 0x000fe4000b800200 */
[C---:B------:R-:W-:Y:S02]  /*4c30*/  IADD3 R77, R68.reuse, 0x1, RZ ;  /* 0x00000001444d7810 */ /* 0x040fe40007ffe0ff */
[C---:B------:R-:W-:Y:S02]  /*4c40*/  IADD3 R76, R68.reuse, 0x8, RZ ;  /* 0x00000008444c7810 */ /* 0x040fe40007ffe0ff */
[C---:B------:R-:W-:Y:S02]  /*4c50*/  IADD3 R75, R68.reuse, 0x9, RZ ;  /* 0x00000009444b7810 */ /* 0x040fe40007ffe0ff */
[C---:B------:R-:W-:Y:S02]  /*4c60*/  IADD3 R74, R68.reuse, 0x10, RZ ;  /* 0x00000010444a7810 */ /* 0x040fe40007ffe0ff */
[C---:B-1----:R-:W-:Y:S02]  /*4c70*/  IADD3 R73, R68.reuse, 0x11, RZ ;  /* 0x0000001144497810 */ /* 0x042fe40007ffe0ff */
[C---:B------:R-:W-:Y:S02]  /*4c80*/  IADD3 R72, R68.reuse, 0x18, RZ ;  /* 0x0000001844487810 */ /* 0x040fe40007ffe0ff */
[C---:B------:R-:W-:Y:S02]  /*4c90*/  IADD3 R71, R68.reuse, 0x19, RZ ;  /* 0x0000001944477810 */ /* 0x040fe40007ffe0ff */
[-C--:B------:R-:W-:Y:S02]  /*4ca0*/  ISETP.GE.OR P1, PT, R68, R69.reuse, !P1 ;  /* 0x000000454400720c */ /* 0x080fe40004f26670 */
[----:B------:R-:W-:Y:S02]  /*4cb0*/  IADD3 R80, R80, 0x8, RZ ;  /* 0x0000000850507810 */ /* 0x000fe40007ffe0ff */
[-C--:B------:R-:W-:Y:S02]  /*4cc0*/  ISETP.GE.AND P0, PT, R77, R70.reuse, PT ;  /* 0x000000464d00720c */ /* 0x080fe40003f06270 */
[-C--:B------:R-:W-:Y:S02]  /*4cd0*/  ISETP.GE.AND P6, PT, R76, R70.reuse, PT ;  /* 0x000000464c00720c */ /* 0x080fe40003fc6270 */
[-C--:B------:R-:W-:Y:S02]  /*4ce0*/  ISETP.GE.AND P5, PT, R75, R70.reuse, PT ;  /* 0x000000464b00720c */ /* 0x080fe40003fa6270 */
[-C--:B------:R-:W-:Y:S02]  /*4cf0*/  ISETP.GE.AND P4, PT, R74, R70.reuse, PT ;  /* 0x000000464a00720c */ /* 0x080fe40003f86270 */
[-C--:B------:R-:W-:Y:S02]  /*4d00*/  ISETP.GE.AND P3, PT, R73, R70.reuse, PT ;  /* 0x000000464900720c */ /* 0x080fe40003f66270 */
[-C--:B------:R-:W-:Y:S02]  /*4d10*/  ISETP.GE.AND P2, PT, R72, R70.reuse, PT ;  /* 0x000000464800720c */ /* 0x080fe40003f46270 */
[----:B------:R-:W-:Y:S02]  /*4d20*/  FSEL R4, R4, -INF , !P1 ;  /* 0xff80000004047808 */ /* 0x000fe40004800000 */
[----:B------:R-:W-:Y:S02]  /*4d30*/  ISETP.GE.AND P1, PT, R71, R70, PT ;  /* 0x000000464700720c */ /* 0x000fe40003f26270 */
[----:B------:R-:W-:Y:S01]  /*4d40*/  IADD3 R70, R80, UR10, RZ ;  /* 0x0000000a50467c10 */ /* 0x000fe2000fffe0ff */
[----:B------:R-:W-:Y:S01]  /*4d50*/  UMOV UR10, UR8 ;  /* 0x00000008000a7c82 */ /* 0x000fe20008000000 */
[-C--:B------:R-:W-:Y:S02]  /*4d60*/  ISETP.GE.OR P0, PT, R77, R69.reuse, !P0 ;  /* 0x000000454d00720c */ /* 0x080fe40004706670 */
[-C--:B------:R-:W-:Y:S02]  /*4d70*/  ISETP.GE.OR P6, PT, R76, R69.reuse, !P6 ;  /* 0x000000454c00720c */ /* 0x080fe400077c6670 */
[-C--:B------:R-:W-:Y:S02]  /*4d80*/  ISETP.GE.OR P5, PT, R75, R69.reuse, !P5 ;  /* 0x000000454b00720c */ /* 0x080fe40006fa6670 */
[-C--:B------:R-:W-:Y:S02]  /*4d90*/  ISETP.GE.OR P4, PT, R74, R69.reuse, !P4 ;  /* 0x000000454a00720c */ /* 0x080fe40006786670 */
[-C--:B------:R-:W-:Y:S02]  /*4da0*/  ISETP.GE.OR P3, PT, R73, R69.reuse, !P3 ;  /* 0x000000454900720c */ /* 0x080fe40005f66670 */
[-C--:B------:R-:W-:Y:S02]  /*4db0*/  ISETP.GE.OR P2, PT, R72, R69.reuse, !P2 ;  /* 0x000000454800720c */ /* 0x080fe40005746670 */
[----:B------:R-:W-:Y:S02]  /*4dc0*/  ISETP.GE.OR P1, PT, R71, R69, !P1 ;  /* 0x000000454700720c */ /* 0x000fe40004f26670 */
[----:B------:R-:W-:Y:S02]  /*4dd0*/  IADD3 R69, R80, UR9, RZ ;  /* 0x0000000950457c10 */ /* 0x000fe4000fffe0ff */
[----:B------:R-:W-:Y:S02]  /*4de0*/  IMNMX R70, RZ, R70, !PT ;  /* 0x00000046ff467217 */ /* 0x000fe40007800200 */
[----:B------:R-:W-:Y:S02]  /*4df0*/  IMNMX R69, R69, UR6, PT ;  /* 0x0000000645457c17 */ /* 0x000fe4000b800200 */
[----:B------:R-:W-:Y:S02]  /*4e00*/  FSEL R5, R5, -INF , !P0 ;  /* 0xff80000005057808 */ /* 0x000fe40004000000 */
[-C--:B------:R-:W-:Y:S02]  /*4e10*/  ISETP.GE.AND P0, PT, R68, R70.reuse, PT ;  /* 0x000000464400720c */ /* 0x080fe40003f06270 */
[----:B------:R-:W-:Y:S02]  /*4e20*/  FSEL R8, R8, -INF , !P6 ;  /* 0xff80000008087808 */ /* 0x000fe40007000000 */
[-C--:B------:R-:W-:Y:S02]  /*4e30*/  ISETP.GE.OR P0, PT, R68, R69.reuse, !P0 ;  /* 0x000000454400720c */ /* 0x080fe40004706670 */
[-C--:B------:R-:W-:Y:S02]  /*4e40*/  ISETP.GE.AND P6, PT, R77, R70.reuse, PT ;  /* 0x000000464d00720c */ /* 0x080fe40003fc6270 */
[----:B------:R-:W-:Y:S02]  /*4e50*/  FSEL R9, R9, -INF , !P5 ;  /* 0xff80000009097808 */ /* 0x000fe40006800000 */
        /* <DEDUP_REMOVED lines=10> */
[----:B------:R-:W-:Y:S02]  /*4f00*/  ISETP.GE.AND P0, PT, R71, R70, PT ;  /* 0x000000464700720c */ /* 0x000fe40003f06270 */
[-C--:B------:R-:W-:Y:S02]  /*4f10*/  ISETP.GE.OR P6, PT, R77, R69.reuse, !P6 ;  /* 0x000000454d00720c */ /* 0x080fe400077c6670 */
[-C--:B------:R-:W-:Y:S02]  /*4f20*/  ISETP.GE.OR P5, PT, R76, R69.reuse, !P5 ;  /* 0x000000454c00720c */ /* 0x080fe40006fa6670 */
[-C--:B------:R-:W-:Y:S02]  /*4f30*/  ISETP.GE.OR P4, PT, R75, R69.reuse, !P4 ;  /* 0x000000454b00720c */ /* 0x080fe40006786670 */
[-C--:B------:R-:W-:Y:S02]  /*4f40*/  ISETP.GE.OR P3, PT, R74, R69.reuse, !P3 ;  /* 0x000000454a00720c */ /* 0x080fe40005f66670 */
[-C--:B------:R-:W-:Y:S02]  /*4f50*/  ISETP.GE.OR P2, PT, R73, R69.reuse, !P2 ;  /* 0x000000454900720c */ /* 0x080fe40005746670 */
[-C--:B------:R-:W-:Y:S02]  /*4f60*/  ISETP.GE.OR P1, PT, R72, R69.reuse, !P1 ;  /* 0x000000454800720c */ /* 0x080fe40004f26670 */
[----:B------:R-:W-:Y:S02]  /*4f70*/  ISETP.GE.OR P0, PT, R71, R69, !P0 ;  /* 0x000000454700720c */ /* 0x000fe40004706670 */
[----:B------:R-:W-:Y:S02]  /*4f80*/  FSEL R7, R7, -INF , !P6 ;  /* 0xff80000007077808 */ /* 0x000fe40007000000 */
[----:B------:R-:W-:Y:S02]  /*4f90*/  FSEL R10, R10, -INF , !P5 ;  /* 0xff8000000a0a7808 */ /* 0x000fe40006800000 */
[----:B------:R-:W-:Y:S02]  /*4fa0*/  FSEL R11, R11, -INF , !P4 ;  /* 0xff8000000b0b7808 */ /* 0x000fe40006000000 */
[----:B------:R-:W-:Y:S02]  /*4fb0*/  FSEL R14, R14, -INF , !P3 ;  /* 0xff8000000e0e7808 */ /* 0x000fe40005800000 */
[----:B------:R-:W-:Y:S02]  /*4fc0*/  FSEL R15, R15, -INF , !P2 ;  /* 0xff8000000f0f7808 */ /* 0x000fe40005000000 */
[----:B------:R-:W-:Y:S02]  /*4fd0*/  FSEL R18, R18, -INF , !P1 ;  /* 0xff80000012127808 */ /* 0x000fe40004800000 */
[----:B------:R-:W-:Y:S02]  /*4fe0*/  FSEL R19, R19, -INF , !P0 ;  /* 0xff80000013137808 */ /* 0x000fe40004000000 */
.L_x_79:
[----:B------:R-:W2:Y:S01]  /*4ff0*/  LDL R70, [R1+0x60] ;  /* 0x0000600001467983 */ /* 0x000ea20000100800 */
[----:B------:R-:W-:Y:S03]  /*5000*/  UISETP.GT.AND UP2, UPT, UR7, UR17, UPT ;  /* 0x000000110700728c */ /* 0x000fe6000bf44270 */
[----:B------:R-:W3:Y:S04]  /*5010*/  LDL R69, [R1+0x64] ;  /* 0x0000640001457983 */ /* 0x000ee80000100800 */
[----:B------:R-:W4:Y:S04]  /*5020*/  LDL R93, [R1+0x50] ;  /* 0x00005000015d7983 */ /* 0x000f280000100800 */
[----:B------:R-:W4:Y:S04]  /*5030*/  LDL R92, [R1+0x5c] ;  /* 0x00005c00015c7983 */ /* 0x000f280000100800 */
[----:B------:R-:W4:Y:S04]  /*5040*/  LDL R91, [R1+0x54] ;  /* 0x00005400015b7983 */ /* 0x000f280000100800 */
[----:B------:R-:W4:Y:S01]  /*5050*/  LDL R90, [R1+0x58] ;  /* 0x00005800015a7983 */ /* 0x000f220000100800 */
[C---:B--2---:R-:W-:Y:S01]  /*5060*/  FMUL.FTZ R68, R70.reuse, 1.4426950216293334961 ;  /* 0x3fb8aa3b46447820 */ /* 0x044fe20000410000 */
[----:B------:R-:W-:Y:S04]  /*5070*/  FSETP.NEU.FTZ.AND P0, PT, R70, -INF , PT ;  /* 0xff8000004600780b */ /* 0x000fe80003f1d000 */
[----:B------:R-:W-:Y:S02]  /*5080*/  FSEL R68, R68, RZ, P0 ;  /* 0x000000ff44447208 */ /* 0x000fe40000000000 */
[----:B---3--:R-:W-:Y:S03]  /*5090*/  FSETP.NEU.FTZ.AND P0, PT, R69, -INF , PT ;  /* 0xff8000004500780b */ /* 0x008fe60003f1d000 */
[--C-:B------:R-:W-:Y:S02]  /*50a0*/  FFMA.FTZ R4, R4, c[0x0][0x23c], -R68.reuse ;  /* 0x00008f0004047a23 */ /* 0x100fe40000010844 */
[--C-:B------:R-:W-:Y:S02]  /*50b0*/  FFMA.FTZ R5, R5, c[0x0][0x23c], -R68.reuse ;  /* 0x00008f0005057a23 */ /* 0x100fe40000010844 */
[----:B------:R2:W-:Y:S01]  /*50c0*/  MUFU.EX2 R83, R4 ;  /* 0x0000000400537308 */ /* 0x0005e20000000800 */
[--C-:B------:R-:W-:Y:S02]  /*50d0*/  FFMA.FTZ R8, R8, c[0x0][0x23c], -R68.reuse ;  /* 0x00008f0008087a23 */ /* 0x100fe40000010844 */
[--C-:B------:R-:W-:Y:S02]  /*50e0*/  FFMA.FTZ R9, R9, c[0x0][0x23c], -R68.reuse ;  /* 0x00008f0009097a23 */ /* 0x100fe40000010844 */
[--C-:B------:R-:W-:Y:S02]  /*50f0*/  FFMA.FTZ R12, R12, c[0x0][0x23c], -R68.reuse ;  /* 0x00008f000c0c7a23 */ /* 0x100fe40000010844 */
[--C-:B------:R-:W-:Y:S02]  /*5100*/  FFMA.FTZ R13, R13, c[0x0][0x23c], -R68.reuse ;  /* 0x00008f000d0d7a23 */ /* 0x100fe40000010844 */
[--C-:B------:R-:W-:Y:S01]  /*5110*/  FFMA.FTZ R16, R16, c[0x0][0x23c], -R68.reuse ;  /* 0x00008f0010107a23 */ /* 0x100fe20000010844 */
[----:B------:R-:W3:Y:S01]  /*5120*/  MUFU.EX2 R81, R5 ;  /* 0x0000000500517308 */ /* 0x000ee20000000800 */
[----:B------:R-:W-:Y:S09]  /*5130*/  FFMA.FTZ R68, R17, c[0x0][0x23c], -R68 ;  /* 0x00008f0011447a23 */ /* 0x000ff20000010844 */
[----:B------:R-:W-:Y:S01]  /*5140*/  MUFU.EX2 R80, R8 ;  /* 0x0000000800507308 */ /* 0x000fe20000000800 */
[----:B--2---:R-:W-:Y:S05]  /*5150*/  FMUL.FTZ R4, R69, 1.4426950216293334961 ;  /* 0x3fb8aa3b45047820 */ /* 0x004fea0000410000 */
[----:B------:R-:W-:Y:S04]  /*5160*/  FSEL R4, R4, RZ, P0 ;  /* 0x000000ff04047208 */ /* 0x000fe80000000000 */
[----:B------:R-:W-:Y:S01]  /*5170*/  MUFU.EX2 R77, R9 ;  /* 0x00000009004d7308 */ /* 0x000fe20000000800 */
[----:B------:R-:W-:Y:S01]  /*5180*/  PLOP3.LUT P0, PT, PT, PT, UP2, 0x80, 0x0 ;  /* 0x000000000000781c */ /* 0x000fe20003f0f028 */
[--C-:B------:R-:W-:Y:S02]  /*5190*/  FFMA.FTZ R6, R6, c[0x0][0x23c], -R4.reuse ;  /* 0x00008f0006067a23 */ /* 0x100fe40000010804 */
[--C-:B------:R-:W-:Y:S02]  /*51a0*/  FFMA.FTZ R7, R7, c[0x0][0x23c], -R4.reuse ;  /* 0x00008f0007077a23 */ /* 0x100fe40000010804 */
[--C-:B------:R-:W-:Y:S04]  /*51b0*/  FFMA.FTZ R18, R18, c[0x0][0x23c], -R4.reuse ;  /* 0x00008f0012127a23 */ /* 0x100fe80000010804 */
[----:B------:R3:W-:Y:S01]  /*51c0*/  MUFU.EX2 R75, R6 ;  /* 0x00000006004b7308 */ /* 0x0007e20000000800 */
[--C-:B------:R-:W-:Y:S02]  /*51d0*/  FFMA.FTZ R10, R10, c[0x0][0x23c], -R4.reuse ;  /* 0x00008f000a0a7a23 */ /* 0x100fe40000010804 */
[--C-:B------:R-:W-:Y:S02]  /*51e0*/  FFMA.FTZ R11, R11, c[0x0][0x23c], -R4.reuse ;  /* 0x00008f000b0b7a23 */ /* 0x100fe40000010804 */
[--C-:B------:R-:W-:Y:S02]  /*51f0*/  FFMA.FTZ R14, R14, c[0x0][0x23c], -R4.reuse ;  /* 0x00008f000e0e7a23 */ /* 0x100fe40000010804 */
[--C-:B------:R-:W-:Y:S02]  /*5200*/  FFMA.FTZ R15, R15, c[0x0][0x23c], -R4.reuse ;  /* 0x00008f000f0f7a23 */ /* 0x100fe40000010804 */
[----:B------:R-:W-:Y:S01]  /*5210*/  FFMA.FTZ R4, R19, c[0x0][0x23c], -R4 ;  /* 0x00008f0013047a23 */ /* 0x000fe20000010804 */
[----:B-1----:R-:W1:Y:S10]  /*5220*/  MUFU.EX2 R73, R7 ;  /* 0x0000000700497308 */ /* 0x002e740000000800 */
[----:B------:R2:W-:Y:S01]  /*5230*/  MUFU.EX2 R76, R4 ;  /* 0x00000004004c7308 */ /* 0x0005e20000000800 */
[----:B---3--:R-:W-:Y:S05]  /*5240*/  F2FP.BF16.PACK_AB R6, R81, R83 ;  /* 0x000000535106723e */ /* 0x008fea00000010ff */
[----:B----4-:R3:W-:Y:S04]  /*5250*/  STS [R93+0x14000], R6 ;  /* 0x014000065d007388 */ /* 0x0107e80000000800 */
[----:B------:R-:W-:Y:S01]  /*5260*/  MUFU.EX2 R74, R10 ;  /* 0x0000000a004a7308 */ /* 0x000fe20000000800 */
[----:B-1----:R-:W-:Y:S05]  /*5270*/  F2FP.BF16.PACK_AB R5, R73, R75 ;  /* 0x0000004b4905723e */ /* 0x002fea00000010ff */
[----:B------:R1:W-:Y:S04]  /*5280*/  STS [R93+0x14400], R5 ;  /* 0x014400055d007388 */ /* 0x0003e80000000800 */
[----:B------:R-:W4:Y:S01]  /*5290*/  MUFU.EX2 R72, R11 ;  /* 0x0000000b00487308 */ /* 0x000f220000000800 */
[----:B--2---:R-:W-:Y:S05]  /*52a0*/  F2FP.BF16.PACK_AB R4, R77, R80 ;  /* 0x000000504d04723e */ /* 0x004fea00000010ff */
[----:B------:R2:W-:Y:S04]  /*52b0*/  STS [R92+0x14000], R4 ;  /* 0x014000045c007388 */ /* 0x0005e80000000800 */
[----:B------:R-:W-:Y:S10]  /*52c0*/  MUFU.EX2 R89, R12 ;  /* 0x0000000c00597308 */ /* 0x000ff40000000800 */
[----:B------:R-:W1:Y:S01]  /*52d0*/  MUFU.EX2 R88, R13 ;  /* 0x0000000d00587308 */ /* 0x000e620000000800 */
[----:B----4-:R-:W-:Y:S05]  /*52e0*/  F2FP.BF16.PACK_AB R8, R72, R74 ;  /* 0x0000004a4808723e */ /* 0x010fea00000010ff */
[----:B------:R-:W-:Y:S04]  /*52f0*/  STS [R92+0x14400], R8 ;  /* 0x014400085c007388 */ /* 0x000fe80000000800 */
[----:B------:R-:W-:Y:S10]  /*5300*/  MUFU.EX2 R86, R14 ;  /* 0x0000000e00567308 */ /* 0x000ff40000000800 */
[----:B------:R-:W3:Y:S01]  /*5310*/  MUFU.EX2 R85, R15 ;  /* 0x0000000f00557308 */ /* 0x000ee20000000800 */
[----:B-1----:R-:W-:Y:S05]  /*5320*/  F2FP.BF16.PACK_AB R7, R88, R89 ;  /* 0x000000595807723e */ /* 0x002fea00000010ff */
[----:B------:R-:W-:Y:S04]  /*5330*/  STS [R91+0x14000], R7 ;  /* 0x014000075b007388 */ /* 0x000fe80000000800 */
[----:B------:R-:W-:Y:S10]  /*5340*/  MUFU.EX2 R87, R16 ;  /* 0x0000001000577308 */ /* 0x000ff40000000800 */
[----:B------:R-:W1:Y:S01]  /*5350*/  MUFU.EX2 R84, R68 ;  /* 0x0000004400547308 */ /* 0x000e620000000800 */
[----:B---3--:R-:W-:Y:S05]  /*5360*/  F2FP.BF16.PACK_AB R6, R85, R86 ;  /* 0x000000565506723e */ /* 0x008fea00000010ff */
[----:B------:R-:W-:Y:S04]  /*5370*/  STS [R91+0x14400], R6 ;  /* 0x014400065b007388 */ /* 0x000fe80000000800 */
[----:B------:R-:W2:Y:S01]  /*5380*/  MUFU.EX2 R82, R18 ;  /* 0x0000001200527308 */ /* 0x000ea20000000800 */
[----:B-1----:R-:W-:Y:S05]  /*5390*/  F2FP.BF16.PACK_AB R5, R84, R87 ;  /* 0x000000575405723e */ /* 0x002fea00000010ff */
[----:B------:R-:W-:Y:S01]  /*53a0*/  STS [R90+0x14000], R5 ;  /* 0x014000055a007388 */ /* 0x000fe20000000800 */
[----:B--2---:R-:W-:Y:S05]  /*53b0*/  F2FP.BF16.PACK_AB R4, R76, R82 ;  /* 0x000000524c04723e */ /* 0x004fea00000010ff */
[----:B------:R-:W-:Y:S04]  /*53c0*/  STS [R90+0x14400], R4 ;  /* 0x014400045a007388 */ /* 0x000fe80000000800 */
[----:B------:R-:W1:Y:S08]  /*53d0*/  LDSM.16.M88.4 R16, [R97+0x6000] ;  /* 0x006000006110783b */ /* 0x000e700000000200 */
        /* <DEDUP_REMOVED lines=59> */
[C---:B-----5:R-:W-:Y:S02]  /*5790*/  FADD.FTZ R4, -R79.reuse, R4 ;  /* 0x000000044f047221 */ /* 0x060fe40000010100 */
[----:B------:R-:W-:Y:S02]  /*57a0*/  FADD.FTZ R5, -R79, R5 ;  /* 0x000000054f057221 */ /* 0x000fe40000010100 */
[C---:B------:R-:W-:Y:S04]  /*57b0*/  FADD.FTZ R6, -R78.reuse, R6 ;  /* 0x000000064e067221 */ /* 0x040fe80000010100 */
[----:B------:R-:W-:Y:S02]  /*57c0*/  FADD.FTZ R7, -R78, R7 ;  /* 0x000000074e077221 */ /* 0x000fe40000010100 */
[----:B------:R-:W-:Y:S02]  /*57d0*/  FMUL.FTZ R69, R83, R4 ;  /* 0x0000000453457220 */ /* 0x000fe40000410000 */
[----:B------:R-:W-:Y:S02]  /*57e0*/  FMUL.FTZ R68, R81, R5 ;  /* 0x0000000551447220 */ /* 0x000fe40000410000 */
[----:B------:R-:W-:Y:S02]  /*57f0*/  FMUL.FTZ R4, R75, R6 ;  /* 0x000000064b047220 */ /* 0x000fe40000410000 */
[----:B------:R-:W-:Y:S01]  /*5800*/  FMUL.FTZ R5, R73, R7 ;  /* 0x0000000749057220 */ /* 0x000fe20000410000 */
[----:B------:R-:W-:Y:S01]  /*5810*/  F2FP.BF16.PACK_AB R6, R68, R69 ;  /* 0x000000454406723e */ /* 0x000fe200000010ff */
[C---:B------:R-:W-:Y:S02]  /*5820*/  FADD.FTZ R8, -R79.reuse, R8 ;  /* 0x000000084f087221 */ /* 0x040fe40000010100 */
[----:B------:R-:W-:Y:S01]  /*5830*/  FADD.FTZ R9, -R79, R9 ;  /* 0x000000094f097221 */ /* 0x000fe20000010100 */
[----:B------:R-:W-:Y:S01]  /*5840*/  F2FP.BF16.PACK_AB R5, R5, R4 ;  /* 0x000000040505723e */ /* 0x000fe200000010ff */
[----:B------:R1:W-:Y:S01]  /*5850*/  STS [R93+0x12000], R6 ;  /* 0x012000065d007388 */ /* 0x0003e20000000800 */
[----:B------:R-:W-:Y:S02]  /*5860*/  FMUL.FTZ R70, R80, R8 ;  /* 0x0000000850467220 */ /* 0x000fe40000410000 */
[----:B------:R-:W-:Y:S01]  /*5870*/  FMUL.FTZ R9, R77, R9 ;  /* 0x000000094d097220 */ /* 0x000fe20000410000 */
[----:B------:R2:W-:Y:S01]  /*5880*/  STS [R93+0x12400], R5 ;  /* 0x012400055d007388 */ /* 0x0005e20000000800 */
[C---:B------:R-:W-:Y:S02]  /*5890*/  FADD.FTZ R10, -R78.reuse, R10 ;  /* 0x0000000a4e0a7221 */ /* 0x040fe40000010100 */
[----:B------:R-:W-:Y:S01]  /*58a0*/  FADD.FTZ R11, -R78, R11 ;  /* 0x0000000b4e0b7221 */ /* 0x000fe20000010100 */
[----:B------:R-:W-:Y:S01]  /*58b0*/  F2FP.BF16.PACK_AB R4, R9, R70 ;  /* 0x000000460904723e */ /* 0x000fe200000010ff */
[----:B------:R-:W-:Y:S02]  /*58c0*/  FMUL.FTZ R10, R74, R10 ;  /* 0x0000000a4a0a7220 */ /* 0x000fe40000410000 */
[----:B------:R-:W-:Y:S02]  /*58d0*/  FMUL.FTZ R8, R72, R11 ;  /* 0x0000000b48087220 */ /* 0x000fe40000410000 */
[----:B------:R3:W-:Y:S01]  /*58e0*/  STS [R92+0x12000], R4 ;  /* 0x012000045c007388 */ /* 0x0007e20000000800 */
[C---:B------:R-:W-:Y:S02]  /*58f0*/  FADD.FTZ R12, -R79.reuse, R12 ;  /* 0x0000000c4f0c7221 */ /* 0x040fe40000010100 */
[----:B------:R-:W-:Y:S01]  /*5900*/  FADD.FTZ R13, -R79, R13 ;  /* 0x0000000d4f0d7221 */ /* 0x000fe20000010100 */
[----:B------:R-:W-:Y:S01]  /*5910*/  F2FP.BF16.PACK_AB R8, R8, R10 ;  /* 0x0000000a0808723e */ /* 0x000fe200000010ff */
[C---:B------:R-:W-:Y:S02]  /*5920*/  FADD.FTZ R14, -R78.reuse, R14 ;  /* 0x0000000e4e0e7221 */ /* 0x040fe40000010100 */
[----:B------:R-:W-:Y:S02]  /*5930*/  FADD.FTZ R15, -R78, R15 ;  /* 0x0000000f4e0f7221 */ /* 0x000fe40000010100 */
[----:B------:R-:W-:Y:S01]  /*5940*/  FMUL.FTZ R12, R89, R12 ;  /* 0x0000000c590c7220 */ /* 0x000fe20000410000 */
[----:B------:R-:W-:Y:S01]  /*5950*/  STS [R92+0x12400], R8 ;  /* 0x012400085c007388 */ /* 0x000fe20000000800 */
[----:B------:R-:W-:Y:S02]  /*5960*/  FMUL.FTZ R7, R88, R13 ;  /* 0x0000000d58077220 */ /* 0x000fe40000410000 */
[C---:B------:R-:W-:Y:S01]  /*5970*/  FADD.FTZ R16, -R79.reuse, R16 ;  /* 0x000000104f107221 */ /* 0x040fe20000010100 */
[----:B------:R-:W4:Y:S01]  /*5980*/  LDL.LU.64 R88, [R1+0x30] ;  /* 0x0000300001587983 */ /* 0x000f220000300a00 */
[----:B------:R-:W-:Y:S01]  /*5990*/  FADD.FTZ R17, -R79, R17 ;  /* 0x000000114f117221 */ /* 0x000fe20000010100 */
[----:B------:R-:W-:Y:S01]  /*59a0*/  F2FP.BF16.PACK_AB R7, R7, R12 ;  /* 0x0000000c0707723e */ /* 0x000fe200000010ff */
[----:B------:R-:W-:Y:S02]  /*59b0*/  FMUL.FTZ R14, R86, R14 ;  /* 0x0000000e560e7220 */ /* 0x000fe40000410000 */
[----:B------:R-:W-:Y:S02]  /*59c0*/  FMUL.FTZ R15, R85, R15 ;  /* 0x0000000f550f7220 */ /* 0x000fe40000410000 */
[C---:B------:R-:W-:Y:S01]  /*59d0*/  FADD.FTZ R18, -R78.reuse, R18 ;  /* 0x000000124e127221 */ /* 0x040fe20000010100 */
[----:B------:R-:W-:Y:S01]  /*59e0*/  STS [R91+0x12000], R7 ;  /* 0x012000075b007388 */ /* 0x000fe20000000800 */
[----:B------:R-:W-:Y:S01]  /*59f0*/  FADD.FTZ R19, -R78, R19 ;  /* 0x000000134e137221 */ /* 0x000fe20000010100 */
[----:B-1----:R-:W-:Y:S01]  /*5a00*/  F2FP.BF16.PACK_AB R6, R15, R14 ;  /* 0x0000000e0f06723e */ /* 0x002fe200000010ff */
[----:B------:R-:W-:Y:S02]  /*5a10*/  FMUL.FTZ R16, R87, R16 ;  /* 0x0000001057107220 */ /* 0x000fe40000410000 */
[----:B--2---:R-:W-:Y:S02]  /*5a20*/  FMUL.FTZ R5, R84, R17 ;  /* 0x0000001154057220 */ /* 0x004fe40000410000 */
[----:B------:R-:W-:Y:S01]  /*5a30*/  FMUL.FTZ R18, R82, R18 ;  /* 0x0000001252127220 */ /* 0x000fe20000410000 */
[----:B------:R-:W-:Y:S01]  /*5a40*/  STS [R91+0x12400], R6 ;  /* 0x012400065b007388 */ /* 0x000fe20000000800 */
[----:B------:R-:W-:Y:S01]  /*5a50*/  FMUL.FTZ R19, R76, R19 ;  /* 0x000000134c137220 */ /* 0x000fe20000410000 */
[----:B------:R-:W-:Y:S04]  /*5a60*/  F2FP.BF16.PACK_AB R5, R5, R16 ;  /* 0x000000100505723e */ /* 0x000fe800000010ff */
[----:B---3--:R-:W-:Y:S01]  /*5a70*/  F2FP.BF16.PACK_AB R4, R19, R18 ;  /* 0x000000121304723e */ /* 0x008fe200000010ff */
[----:B------:R-:W-:Y:S04]  /*5a80*/  STS [R90+0x12000], R5 ;  /* 0x012000055a007388 */ /* 0x000fe80000000800 */
[----:B------:R-:W-:Y:S04]  /*5a90*/  STS [R90+0x12400], R4 ;  /* 0x012400045a007388 */ /* 0x000fe80000000800 */
[----:B------:R-:W-:Y:S08]  /*5aa0*/  BAR.SYNC.DEFER_BLOCKING 0x0 ;  /* 0x0000000000007b1d */ /* 0x000ff00000010000 */
[----:B------:R-:W-:Y:S08]  /*5ab0*/  LDSM.16.MT88.4 R4, [R3+0x14000] ;  /* 0x014000000304783b */ /* 0x000ff00000004200 */
[----:B------:R-:W1:Y:S08]  /*5ac0*/  LDSM.16.MT88.4 R8, [R0+0x6000] ;  /* 0x006000000008783b */ /* 0x000e700000004200 */
[----:B------:R-:W2:Y:S08]  /*5ad0*/  LDSM.16.MT88.4 R12, [R2+0x14000] ;  /* 0x01400000020c783b */ /* 0x000eb00000004200 */
[----:B------:R-:W3:Y:S08]  /*5ae0*/  LDSM.16.MT88.4 R16, [R0+0x8000] ;  /* 0x008000000010783b */ /* 0x000ef00000004200 */
[----:B------:R-:W3:Y:S08]  /*5af0*/  LDSM.16.MT88.4 R68, [R0+0xa000] ;  /* 0x00a000000044783b */ /* 0x000ef00000004200 */
[----:B------:R-:W-:Y:S01]  /*5b00*/  LDSM.16.MT88.4 R72, [R3+0x14800] ;  /* 0x014800000348783b */ /* 0x000fe20000004200 */
[-C--:B-1----:R-:W-:Y:S07]  /*5b10*/  HMMA.16816.F32.BF16 R20, R4, R8.reuse, R20 ;  /* 0x000000080414723c */ /* 0x082fee0000041814 */
[----:B------:R-:W1:Y:S01]  /*5b20*/  LDSM.16.MT88.4 R76, [R0+0x6800] ;  /* 0x00680000004c783b */ /* 0x000e620000004200 */
[C---:B--2---:R-:W-:Y:S07]  /*5b30*/  HMMA.16816.F32.BF16 R24, R12.reuse, R8, R24 ;  /* 0x000000080c18723c */ /* 0x044fee0000041818 */
[----:B------:R-:W2:Y:S01]  /*5b40*/  LDSM.16.MT88.4 R80, [R2+0x14800] ;  /* 0x014800000250783b */ /* 0x000ea20000004200 */
[-C--:B------:R-:W-:Y:S07]  /*5b50*/  HMMA.16816.F32.BF16 R28, R12, R10.reuse, R28 ;  /* 0x0000000a0c1c723c */ /* 0x080fee000004181c */
[----:B------:R-:W-:Y:S01]  /*5b60*/  LDSM.16.MT88.4 R84, [R0+0x9000] ;  /* 0x009000000054783b */ /* 0x000fe20000004200 */
[C---:B------:R-:W-:Y:S07]  /*5b70*/  HMMA.16816.F32.BF16 R32, R4.reuse, R10, R32 ;  /* 0x0000000a0420723c */ /* 0x040fee0000041820 */
[----:B------:R-:W1:Y:S01]  /*5b80*/  LDSM.16.MT88.4 R8, [R0+0x8800] ;  /* 0x008800000008783b */ /* 0x000e620000004200 */
[-C--:B---3--:R-:W-:Y:S08]  /*5b90*/  HMMA.16816.F32.BF16 R36, R4, R16.reuse, R36 ;  /* 0x000000100424723c */ /* 0x088ff00000041824 */
[C---:B------:R-:W-:Y:S08]  /*5ba0*/  HMMA.16816.F32.BF16 R40, R12.reuse, R16, R40 ;  /* 0x000000100c28723c */ /* 0x040ff00000041828 */
[-C--:B------:R-:W-:Y:S08]  /*5bb0*/  HMMA.16816.F32.BF16 R44, R12, R18.reuse, R44 ;  /* 0x000000120c2c723c */ /* 0x080ff0000004182c */
[C---:B------:R-:W-:Y:S01]  /*5bc0*/  HMMA.16816.F32.BF16 R48, R4.reuse, R18, R48 ;  /* 0x000000120430723c */ /* 0x040fe20000041830 */
[----:B------:R-:W3:Y:S07]  /*5bd0*/  LDSM.16.MT88.4 R16, [R0+0xa800] ;  /* 0x00a800000010783b */ /* 0x000eee0000004200 */
[-C--:B------:R-:W-:Y:S08]  /*5be0*/  HMMA.16816.F32.BF16 R52, R4, R68.reuse, R52 ;  /* 0x000000440434723c */ /* 0x080ff00000041834 */
[C---:B------:R-:W-:Y:S08]  /*5bf0*/  HMMA.16816.F32.BF16 R56, R12.reuse, R68, R56 ;  /* 0x000000440c38723c */ /* 0x040ff00000041838 */
[-C--:B------:R-:W-:Y:S01]  /*5c00*/  HMMA.16816.F32.BF16 R60, R12, R70.reuse, R60 ;  /* 0x000000460c3c723c */ /* 0x080fe2000004183c */
[----:B------:R-:W-:Y:S07]  /*5c10*/  LDSM.16.MT88.4 R12, [R0+0x7000] ;  /* 0x00700000000c783b */ /* 0x000fee0000004200 */
[----:B------:R-:W-:Y:S01]  /*5c20*/  HMMA.16816.F32.BF16 R64, R4, R70, R64 ;  /* 0x000000460440723c */ /* 0x000fe20000041840 */
[----:B------:R-:W3:Y:S07]  /*5c30*/  LDSM.16.MT88.4 R4, [R3+0x15000] ;  /* 0x015000000304783b */ /* 0x000eee0000004200 */
[-C--:B-1----:R-:W-:Y:S01]  /*5c40*/  HMMA.16816.F32.BF16 R20, R72, R76.reuse, R20 ;  /* 0x0000004c4814723c */ /* 0x082fe20000041814 */
[----:B------:R-:W1:Y:S07]  /*5c50*/  LDSM.16.MT88.4 R68, [R2+0x15000] ;  /* 0x015000000244783b */ /* 0x000e6e0000004200 */
[C---:B--2---:R-:W-:Y:S08]  /*5c60*/  HMMA.16816.F32.BF16 R24, R80.reuse, R76, R24 ;  /* 0x0000004c5018723c */ /* 0x044ff00000041818 */
[-C--:B------:R-:W-:Y:S08]  /*5c70*/  HMMA.16816.F32.BF16 R28, R80, R78.reuse, R28 ;  /* 0x0000004e501c723c */ /* 0x080ff0000004181c */
[C---:B------:R-:W-:Y:S01]  /*5c80*/  HMMA.16816.F32.BF16 R32, R72.reuse, R78, R32 ;  /* 0x0000004e4820723c */ /* 0x040fe20000041820 */
[----:B------:R-:W-:Y:S07]  /*5c90*/  LDSM.16.MT88.4 R76, [R0+0x9800] ;  /* 0x00980000004c783b */ /* 0x000fee0000004200 */
[-C--:B------:R-:W-:Y:S08]  /*5ca0*/  HMMA.16816.F32.BF16 R36, R72, R8.reuse, R36 ;  /* 0x000000084824723c */ /* 0x080ff00000041824 */
[C---:B------:R-:W-:Y:S08]  /*5cb0*/  HMMA.16816.F32.BF16 R40, R80.reuse, R8, R40 ;  /* 0x000000085028723c */ /* 0x040ff00000041828 */
[-C--:B------:R-:W-:Y:S08]  /*5cc0*/  HMMA.16816.F32.BF16 R44, R80, R10.reuse, R44 ;  /* 0x0000000a502c723c */ /* 0x080ff0000004182c */
[C---:B------:R-:W-:Y:S01]  /*5cd0*/  HMMA.16816.F32.BF16 R48, R72.reuse, R10, R48 ;  /* 0x0000000a4830723c */ /* 0x040fe20000041830 */
[----:B------:R-:W2:Y:S07]  /*5ce0*/  LDSM.16.MT88.4 R8, [R0+0xb000] ;  /* 0x00b000000008783b */ /* 0x000eae0000004200 */
[-C--:B---3--:R-:W-:Y:S08]  /*5cf0*/  HMMA.16816.F32.BF16 R52, R72, R16.reuse, R52 ;  /* 0x000000104834723c */ /* 0x088ff00000041834 */
[C---:B------:R-:W-:Y:S08]  /*5d00*/  HMMA.16816.F32.BF16 R56, R80.reuse, R16, R56 ;  /* 0x000000105038723c */ /* 0x040ff00000041838 */
[-C--:B------:R-:W-:Y:S01]  /*5d10*/  HMMA.16816.F32.BF16 R60, R80, R18.reuse, R60 ;  /* 0x00000012503c723c */ /* 0x080fe2000004183c */
[----:B------:R-:W-:Y:S07]  /*5d20*/  LDSM.16.MT88.4 R80, [R0+0xb800] ;  /* 0x00b800000050783b */ /* 0x000fee0000004200 */
[----:B------:R-:W-:Y:S01]  /*5d30*/  HMMA.16816.F32.BF16 R64, R72, R18, R64 ;  /* 0x000000124840723c */ /* 0x000fe20000041840 */
[----:B------:R-:W-:Y:S07]  /*5d40*/  LDSM.16.MT88.4 R16, [R0+0x7800] ;  /* 0x007800000010783b */ /* 0x000fee0000004200 */
[-C--:B------:R-:W-:Y:S01]  /*5d50*/  HMMA.16816.F32.BF16 R20, R4, R12.reuse, R20 ;  /* 0x0000000c0414723c */ /* 0x080fe20000041814 */
[----:B------:R-:W-:Y:S07]  /*5d60*/  LDSM.16.MT88.4 R72, [R2+0x15800] ;  /* 0x015800000248783b */ /* 0x000fee0000004200 */
[C---:B-1----:R-:W-:Y:S08]  /*5d70*/  HMMA.16816.F32.BF16 R24, R68.reuse, R12, R24 ;  /* 0x0000000c4418723c */ /* 0x042ff00000041818 */
[-C--:B------:R-:W-:Y:S08]  /*5d80*/  HMMA.16816.F32.BF16 R28, R68, R14.reuse, R28 ;  /* 0x0000000e441c723c */ /* 0x080ff0000004181c */
[C---:B------:R-:W-:Y:S01]  /*5d90*/  HMMA.16816.F32.BF16 R32, R4.reuse, R14, R32 ;  /* 0x0000000e0420723c */ /* 0x040fe20000041820 */
[----:B------:R-:W1:Y:S07]  /*5da0*/  LDSM.16.MT88.4 R12, [R3+0x15800] ;  /* 0x01580000030c783b */ /* 0x000e6e0000004200 */
[-C--:B------:R-:W-:Y:S01]  /*5db0*/  HMMA.16816.F32.BF16 R36, R4, R84.reuse, R36 ;  /* 0x000000540424723c */ /* 0x080fe20000041824 */
[----:B------:R-:W-:Y:S07]  /*5dc0*/  BAR.SYNC.DEFER_BLOCKING 0x0 ;  /* 0x0000000000007b1d */ /* 0x000fee0000010000 */
[C---:B------:R-:W-:Y:S08]  /*5dd0*/  HMMA.16816.F32.BF16 R40, R68.reuse, R84, R40 ;  /* 0x000000544428723c */ /* 0x040ff00000041828 */
[-C--:B------:R-:W-:Y:S08]  /*5de0*/  HMMA.16816.F32.BF16 R44, R68, R86.reuse, R44 ;  /* 0x00000056442c723c */ /* 0x080ff0000004182c */
[C---:B------:R-:W-:Y:S08]  /*5df0*/  HMMA.16816.F32.BF16 R48, R4.reuse, R86, R48 ;  /* 0x000000560430723c */ /* 0x040ff00000041830 */
[-C--:B--2---:R-:W-:Y:S08]  /*5e00*/  HMMA.16816.F32.BF16 R52, R4, R8.reuse, R52 ;  /* 0x000000080434723c */ /* 0x084ff00000041834 */
[C---:B------:R-:W-:Y:S08]  /*5e10*/  HMMA.16816.F32.BF16 R56, R68.reuse, R8, R56 ;  /* 0x000000084438723c */ /* 0x040ff00000041838 */
[-C--:B------:R-:W-:Y:S08]  /*5e20*/  HMMA.16816.F32.BF16 R60, R68, R10.reuse, R60 ;  /* 0x0000000a443c723c */ /* 0x080ff0000004183c */
[----:B------:R-:W-:Y:S07]  /*5e30*/  HMMA.16816.F32.BF16 R64, R4, R10, R64 ;  /* 0x0000000a0440723c */ /* 0x000fee0000041840 */
[----:B------:R-:W-:Y:S01]  /*5e40*/  MOV R4, c[0x0][0x22c] ;  /* 0x00008b0000047a02 */ /* 0x000fe20000000f00 */
[-C--:B-1----:R-:W-:Y:S05]  /*5e50*/  HMMA.16816.F32.BF16 R20, R12, R16.reuse, R20 ;  /* 0x000000100c14723c */ /* 0x082fea0000041814 */
[----:B------:R-:W-:Y:S03]  /*5e60*/  IMAD R90, R4, c[0x0][0x1c0], RZ ;  /* 0x00007000045a7a24 */ /* 0x000fe600078e02ff */
[C---:B------:R-:W-:Y:S04]  /*5e70*/  HMMA.16816.F32.BF16 R24, R72.reuse, R16, R24 ;  /* 0x000000104818723c */ /* 0x040fe80000041818 */
[----:B------:R-:W-:Y:S04]  /*5e80*/  LEA R4, -R90, RZ, 0x6 ;  /* 0x000000ff5a047211 */ /* 0x000fe800078e31ff */
[-C--:B------:R-:W-:Y:S04]  /*5e90*/  HMMA.16816.F32.BF16 R28, R72, R18.reuse, R28 ;  /* 0x00000012481c723c */ /* 0x080fe8000004181c */
[C---:B----4-:R-:W-:Y:S04]  /*5ea0*/  LEA R5, P1, R4.reuse, R88, 0x2 ;  /* 0x0000005804057211 */ /* 0x050fe800078210ff */
[C---:B------:R-:W-:Y:S04]  /*5eb0*/  HMMA.16816.F32.BF16 R32, R12.reuse, R18, R32 ;  /* 0x000000120c20723c */ /* 0x040fe80000041820 */
[----:B------:R-:W-:Y:S04]  /*5ec0*/  LEA.HI.X.SX32 R4, R4, R89, 0x2, P1 ;  /* 0x0000005904047211 */ /* 0x000fe800008f16ff */
[-C--:B------:R-:W-:Y:S04]  /*5ed0*/  HMMA.16816.F32.BF16 R36, R12, R76.reuse, R36 ;  /* 0x0000004c0c24723c */ /* 0x080fe80000041824 */
[-C--:B------:R-:W-:Y:S04]  /*5ee0*/  LOP3.LUT R5, R5, R4.reuse, RZ, 0x3c, !PT ;  /* 0x0000000405057212 */ /* 0x080fe800078e3cff */
[C---:B------:R-:W-:Y:S04]  /*5ef0*/  HMMA.16816.F32.BF16 R40, R72.reuse, R76, R40 ;  /* 0x0000004c4828723c */ /* 0x040fe80000041828 */
[C---:B------:R-:W-:Y:S04]  /*5f00*/  LOP3.LUT R4, R5.reuse, R4, RZ, 0x3c, !PT ;  /* 0x0000000405047212 */ /* 0x040fe800078e3cff */
[-C--:B------:R-:W-:Y:S04]  /*5f10*/  HMMA.16816.F32.BF16 R44, R72, R78.reuse, R44 ;  /* 0x0000004e482c723c */ /* 0x080fe8000004182c */
[----:B------:R-:W-:Y:S04]  /*5f20*/  LOP3.LUT R5, R5, R4, RZ, 0x3c, !PT ;  /* 0x0000000405057212 */ /* 0x000fe800078e3cff */
[C---:B------:R-:W-:Y:S01]  /*5f30*/  HMMA.16816.F32.BF16 R48, R12.reuse, R78, R48 ;  /* 0x0000004e0c30723c */ /* 0x040fe20000041830 */
[----:B------:R1:W-:Y:S07]  /*5f40*/  STL.64 [R1+0x30], R4 ;  /* 0x0000300401007387 */ /* 0x0003ee0000100a00 */
[-C--:B------:R-:W-:Y:S08]  /*5f50*/  HMMA.16816.F32.BF16 R52, R12, R80.reuse, R52 ;  /* 0x000000500c34723c */ /* 0x080ff00000041834 */
        /* <DEDUP_REMOVED lines=58> */
.L_x_80:
        /* <DEDUP_REMOVED lines=418> */
.L_x_81:
[----:B------:R-:W-:Y:S02]  /*7d20*/  UISETP.GT.AND UP0, UPT, UR7, UR17, UPT ;  /* 0x000000110700728c */ /* 0x000fe4000bf04270 */
[----:B------:R-:W-:Y:S04]  /*7d30*/  UIADD3 UR7, UR7, -0x1, URZ ;  /* 0xffffffff07077890 */ /* 0x000fe8000fffe03f */
[----:B------:R-:W-:Y:S11]  /*7d40*/  PLOP3.LUT P0, PT, PT, PT, UP0, 0x80, 0x0 ;  /* 0x000000000000781c */ /* 0x000ff60003f0f008 */
[----:B------:R-:W-:Y:S02]  /*7d50*/  @!UPT UIADD3 URZ, URZ, URZ, URZ ;  /* 0x0000003f3f3ff290 */ /* 0x000fe4000fffe03f */
        /* <DEDUP_REMOVED lines=161> */
[----:B------:R-:W-:Y:S02]  /*8770*/  USHF.R.S32.HI UR14, URZ, 0x1f, UR36 ;  /* 0x0000001f3f0e7899 */ /* 0x000fe40008011424 */
[----:B------:R-:W-:Y:S02]  /*8780*/  UIADD3 UR9, UR9, UR11, URZ ;  /* 0x0000000b09097290 */ /* 0x000fe4000fffe03f */
[----:B------:R-:W-:-:S02]  /*8790*/  ULDC.64 UR12, c[0x0][0x388] ;  /* 0x0000e200000c7ab9 */ /* 0x000fc40000000a00 */
[----:B------:R-:W-:Y:S02]  /*87a0*/  UIMAD UR7, UR14, UR12, URZ ;  /* 0x0000000c0e0772a4 */ /* 0x000fe4000f8e023f */
[----:B------:R-:W-:Y:S02]  /*87b0*/  UIMAD.WIDE.U32 UR8, UR36, UR12, UR8 ;  /* 0x0000000c240872a5 */ /* 0x000fe4000f8e0008 */
[----:B------:R-:W-:-:S04]  /*87c0*/  UIMAD UR7, UR36, UR13, UR7 ;  /* 0x0000000d240772a4 */ /* 0x000fc8000f8e0207 */
[----:B------:R-:W-:Y:S02]  /*87d0*/  UIADD3 UR15, UR9, UR7, URZ ;  /* 0x00000007090f7290 */ /* 0x000fe4000fffe03f */
[----:B------:R-:W-:Y:S02]  /*87e0*/  UMOV UR14, UR8 ;  /* 0x00000008000e7c82 */ /* 0x000fe40008000000 */
.L_x_83:
        /* <DEDUP_REMOVED lines=11> */
[----:B------:R-:W-:-:S02]  /*88a0*/  USHF.R.S32.HI UR16, URZ, 0x1f, UR36 ;  /* 0x0000001f3f107899 */ /* 0x000fc40008011424 */
[----:B------:R-:W-:Y:S02]  /*88b0*/  UIADD3 UR9, UR9, UR11, URZ ;  /* 0x0000000b09097290 */ /* 0x000fe4000fffe03f */
[----:B------:R-:W-:Y:S02]  /*88c0*/  ULDC.64 UR12, c[0x0][0x390] ;  /* 0x0000e400000c7ab9 */ /* 0x000fe40000000a00 */
[----:B------:R-:W-:Y:S02]  /*88d0*/  UIMAD UR7, UR16, UR12, URZ ;  /* 0x0000000c100772a4 */ /* 0x000fe4000f8e023f */
[----:B------:R-:W-:Y:S02]  /*88e0*/  UIMAD.WIDE.U32 UR8, UR36, UR12, UR8 ;  /* 0x0000000c240872a5 */ /* 0x000fe4000f8e0008 */
[----:B------:R-:W-:-:S04]  /*88f0*/  UIMAD UR7, UR36, UR13, UR7 ;  /* 0x0000000d240772a4 */ /* 0x000fc8000f8e0207 */
[----:B------:R-:W-:Y:S02]  /*8900*/  UIADD3 UR12, UR9, UR7, URZ ;  /* 0x00000007090c7290 */ /* 0x000fe4000fffe03f */
[----:B------:R-:W-:Y:S02]  /*8910*/  UMOV UR11, UR8 ;  /* 0x00000008000b7c82 */ /* 0x000fe40008000000 */
.L_x_84:
[----:B------:R-:W-:Y:S01]  /*8920*/  BAR.SYNC.DEFER_BLOCKING 0x0 ;  /* 0x0000000000007b1d */ /* 0x000fe20000010000 */
[----:B------:R-:W-:Y:S01]  /*8930*/  USHF.R.S32.HI UR10, URZ, 0x1f, UR23 ;  /* 0x0000001f3f0a7899 */ /* 0x000fe20008011417 */
[--C-:B-1----:R-:W-:Y:S01]  /*8940*/  SHF.R.S32.HI R7, RZ, 0x1f, R246.reuse ;  /* 0x0000001fff077819 */ /* 0x102fe200000114f6 */
[----:B------:R-:W-:Y:S01]  /*8950*/  IMAD.U32 R4, RZ, RZ, UR23 ;  /* 0x00000017ff047e24 */ /* 0x000fe2000f8e00ff */
[----:B------:R-:W-:Y:S01]  /*8960*/  UIMAD UR6, UR22, -0x40, UR6 ;  /* 0xffffffc0160678a4 */ /* 0x000fe2000f8e0206 */
[----:B------:R-:W-:Y:S01]  /*8970*/  IMAD.MOV.U32 R6, RZ, RZ, R246 ;  /* 0x000000ffff067224 */ /* 0x000fe200078e00f6 */
[----:B------:R-:W1:Y:S01]  /*8980*/  S2R R15, SR_TID.X ;  /* 0x00000000000f7919 */ /* 0x000e620000002100 */
[----:B------:R-:W-:Y:S01]  /*8990*/  ULDC.64 UR8, c[0x0][0x3a0] ;  /* 0x0000e80000087ab9 */ /* 0x000fe20000000a00 */
[----:B------:R-:W-:Y:S01]  /*89a0*/  BSSY B0, `(.L_x_85) ;  /* 0x000002e000007945 */ /* 0x000fe20003800000 */
[----:B------:R-:W-:Y:S01]  /*89b0*/  UIMAD UR7, UR10, UR8, URZ ;  /* 0x000000080a0772a4 */ /* 0x000fe2000f8e023f */
[----:B------:R-:W2:Y:S01]  /*89c0*/  S2R R64, SR_TID.X ;  /* 0x0000000000407919 */ /* 0x000ea20000002100 */
[----:B------:R-:W-:-:S02]  /*89d0*/  IMAD.WIDE.U32 R4, R4, c[0x0][0x3a0], R6 ;  /* 0x0000e80004047a25 */ /* 0x000fc400078e0006 */
[----:B------:R-:W-:-:S03]  /*89e0*/  UIMAD UR7, UR23, UR9, UR7 ;  /* 0x00000009170772a4 */ /* 0x000fc6000f8e0207 */
[----:B------:R-:W-:Y:S01]  /*89f0*/  IADD3 R4, P0, R4, UR14, RZ ;  /* 0x0000000e04047c10 */ /* 0x000fe2000ff1e0ff */
[----:B------:R-:W-:Y:S02]  /*8a00*/  ULDC.64 UR8, c[0x0][0x3b8] ;  /* 0x0000ee0000087ab9 */ /* 0x000fe40000000a00 */
[----:B------:R-:W-:Y:S01]  /*8a10*/  IMAD.U32 R8, RZ, RZ, UR7 ;  /* 0x00000007ff087e24 */ /* 0x000fe2000f8e00ff */
[----:B------:R-:W-:Y:S01]  /*8a20*/  UIMAD UR7, UR61, UR8, URZ ;  /* 0x000000083d0772a4 */ /* 0x000fe2000f8e023f */
[----:B------:R3:W4:Y:S03]  /*8a30*/  LDS.128 R36, [R248+0xd000] ;  /* 0x00d00000f8247984 */ /* 0x0007260000000c00 */
[----:B------:R-:W-:Y:S01]  /*8a40*/  IADD3.X R5, R5, UR15, R8, P0, !PT ;  /* 0x0000000f05057c10 */ /* 0x000fe200087fe408 */
[----:B------:R-:W-:Y:S01]  /*8a50*/  IMAD.U32 R8, RZ, RZ, UR40 ;  /* 0x00000028ff087e24 */ /* 0x000fe2000f8e00ff */
[----:B------:R-:W-:Y:S01]  /*8a60*/  UIMAD UR7, UR40, UR9, UR7 ;  /* 0x00000009280772a4 */ /* 0x000fe2000f8e0207 */
[----:B------:R3:W3:Y:S01]  /*8a70*/  LDS.128 R32, [R248+0xf000] ;  /* 0x00f00000f8207984 */ /* 0x0006e20000000c00 */
[----:B-1----:R-:W-:Y:S01]  /*8a80*/  SHF.R.S32.HI R15, RZ, 0x1f, R15 ;  /* 0x0000001fff0f7819 */ /* 0x002fe2000001140f */
[----:B------:R-:W-:-:S02]  /*8a90*/  IMAD.WIDE.U32 R8, R8, c[0x0][0x3b8], R4 ;  /* 0x0000ee0008087a25 */ /* 0x000fc400078e0004 */
[----:B------:R1:W1:Y:S01]  /*8aa0*/  LDS.128 R28, [R248+0x11000] ;  /* 0x01100000f81c7984 */ /* 0x0002620000000c00 */
[----:B--2---:R-:W-:-:S03]  /*8ab0*/  LEA.HI R15, R15, R64, RZ, 0x3 ;  /* 0x000000400f0f7211 */ /* 0x004fc600078f18ff */
        /* <DEDUP_REMOVED lines=28> */
.L_x_86:
[----:B------:R-:W-:Y:S05]  /*8c80*/  BSYNC B0 ;  /* 0x0000000000007941 */ /* 0x000fea0003800000 */
.L_x_85:
        /* <DEDUP_REMOVED lines=19> */
.L_x_88:
[----:B------:R-:W-:Y:S05]  /*8dc0*/  BSYNC B0 ;  /* 0x0000000000007941 */ /* 0x000fea0003800000 */
.L_x_87:
[----:B------:R-:W-:Y:S01]  /*8dd0*/  ULDC.64 UR6, c[0x0][0x3a8] ;  /* 0x0000ea0000067ab9 */ /* 0x000fe20000000a00 */
[----:B---3--:R-:W-:Y:S01]  /*8de0*/  IMAD.U32 R4, RZ, RZ, UR23 ;  /* 0x00000017ff047e24 */ /* 0x008fe2000f8e00ff */
        /* <DEDUP_REMOVED lines=28> */
.L_x_90:
[----:B------:R-:W-:Y:S05]  /*8fb0*/  BSYNC B0 ;  /* 0x0000000000007941 */ /* 0x000fea0003800000 */
.L_x_89:
[----:B------:R-:W-:Y:S05]  /*8fc0*/  @P3 BRA `(.L_x_61) ;  /* 0x000000f000003947 */ /* 0x000fea0003800000 */
[----:B-1----:R-:W-:Y:S01]  /*8fd0*/  IADD3 R4, P0, R15, 0x20, RZ ;  /* 0x000000200f047810 */ /* 0x002fe20007f1e0ff */
[----:B------:R-:W-:Y:S01]  /*8fe0*/  IMAD.MOV.U32 R7, RZ, RZ, R10 ;  /* 0x000000ffff077224 */ /* 0x000fe200078e000a */
[----:B------:R-:W-:-:S02]  /*8ff0*/  ISETP.GE.AND P2, PT, R246, c[0x0][0x220], PT ;  /* 0x00008800f6007a0c */ /* 0x000fc40003f46270 */
        /* <DEDUP_REMOVED lines=10> */
[----:B------:R1:W-:Y:S04]  /*90a0*/  @!P1 STG.E.128 [R4.64+0x80], R56 ;  /* 0x0000803804009986 */ /* 0x0003e8000c101d04 */
[----:B------:R1:W-:Y:S02]  /*90b0*/  @!P0 STG.E.128 [R4.64+0x100], R52 ;  /* 0x0001003404008986 */ /* 0x0003e4000c101d04 */
.L_x_61:
[----:B------:R-:W-:Y:S05]  /*90c0*/  BSYNC B1 ;  /* 0x0000000000017941 */ /* 0x000fea0003800000 */
.L_x_47:
        /* <DEDUP_REMOVED lines=11> */
.L_x_91:
[----:B------:R-:W-:Y:S05]  /*9180*/  EXIT ;  /* 0x000000000000794d */ /* 0x000fea0003800000 */
.L_x_93:
        /* <DEDUP_REMOVED lines=15> */
.L_x_1579:


//--------------------- .text._ZN5flash44flash_bwd_dq_dk_dv_loop_seqk_parallel_kernelI23Flash_bwd_kernel_traitsILi192ELi64ELi64ELi8ELi4ELi2ELi2ELb1ELb1EN7cutlass10bfloat16_tE19Flash_kernel_traitsILi192ELi64ELi64ELi8ES3_EELb0ELb0ELb0ELb0ELb0ELb1ELb0EEEvNS_16Flash_bwd_paramsE --------------------------
	.section	.text._ZN5flash44flash_bwd_dq_dk_dv_loop_seqk_parallel_kernelI23Flash_bwd_kernel_traitsILi192ELi64ELi64ELi8ELi4ELi2ELi2ELb1ELb1EN7cutlass10bfloat16_tE19Flash_kernel_traitsILi192ELi64ELi64ELi8ES3_EELb0ELb0ELb0ELb0ELb0ELb1ELb0EEEvNS_16Flash_bwd_paramsE,"ax",@progbits
	.sectioninfo	@"SHI_REGISTERS=255"
	.align	128
        .global         _ZN5flash44flash_bwd_dq_dk_dv_loop_seqk_parallel_kernelI23Flash_bwd_kernel_traitsILi192ELi64ELi64ELi8ELi4ELi2ELi2ELb1ELb1EN7cutlass10bfloat16_tE19Flash_kernel_traitsILi192ELi64ELi64ELi8ES3_EELb0ELb0ELb0ELb0ELb0ELb1ELb0EEEvNS_16Flash_bwd_paramsE
        .type           _ZN5flash44flash_bwd_dq_dk_dv_loop_seqk_parallel_kernelI23Flash_bwd_kernel_traitsILi192ELi64ELi64ELi8ELi4ELi2ELi2ELb1ELb1EN7cutlass10bfloat16_tE19Flash_kernel_traitsILi192ELi64ELi64ELi8ES3_EELb0ELb0ELb0ELb0ELb0ELb1ELb0EEEvNS_16Flash_bwd_paramsE,@function
        .size           _ZN5flash44flash_bwd_dq_dk_dv_loop_seqk_parallel_kernelI23Flash_bwd_kernel_traitsILi192ELi64ELi64ELi8ELi4ELi2ELi2ELb1ELb1EN7cutlass10bfloat16_tE19Flash_kernel_traitsILi192ELi64ELi64ELi8ES3_EELb0ELb0ELb0ELb0ELb0ELb1ELb0EEEvNS_16Flash_bwd_paramsE,(.L_x_1580 - _ZN5flash44flash_bwd_dq_dk_dv_loop_seqk_parallel_kernelI23Flash_bwd_kernel_traitsILi192ELi64ELi64ELi8ELi4ELi2ELi2ELb1ELb1EN7cutlass10bfloat16_tE19Flash_kernel_traitsILi192ELi64ELi64ELi8ES3_EELb0ELb0ELb0ELb0ELb0ELb1ELb0EEEvNS_16Flash_bwd_paramsE)
        .other          _ZN5flash44flash_bwd_dq_dk_dv_loop_seqk_parallel_kernelI23Flash_bwd_kernel_traitsILi192ELi64ELi64ELi8ELi4ELi2ELi2ELb1ELb1EN7cutlass10bfloat16_tE19Flash_kernel_traitsILi192ELi64ELi64ELi8ES3_EELb0ELb0ELb0ELb0ELb0ELb1ELb0EEEvNS_16Flash_bwd_paramsE,@"STO_CUDA_ENTRY STV_DEFAULT"
_ZN5flash44flash_bwd_dq_dk_dv_loop_seqk_parallel_kernelI23Flash_bwd_kernel_traitsILi192ELi64ELi64ELi8ELi4ELi2ELi2ELb1ELb1EN7cutlass10bfloat16_tE19Flash_kernel_traitsILi192ELi64ELi64ELi8ES3_EELb0ELb0ELb0ELb0ELb0ELb1ELb0EEEvNS_16Flash_bwd_paramsE:
.text._ZN5flash44flash_bwd_dq_dk_dv_loop_seqk_parallel_kernelI23Flash_bwd_kernel_traitsILi192ELi64ELi64ELi8ELi4ELi2ELi2ELb1ELb1EN7cutlass10bfloat16_tE19Flash_kernel_traitsILi192ELi64ELi64ELi8ES3_EELb0ELb0ELb0ELb0ELb0ELb1ELb0EEEvNS_16Flash_bwd_paramsE:
        /* <DEDUP_REMOVED lines=21> */
[----:B------:R-:W-:Y:S02]  /*0150*/  UIMAD.WIDE UR36, UR46, UR36, URZ ;  /* 0x000000242e2472a5 */ /* 0x000fe4000f8e023f */
        /* <DEDUP_REMOVED lines=26> */
[----:B------:R-:W-:Y:S01]  /*0300*/  LOP3.LUT R2, R7, 0xfffffffe, RZ, 0xc0, !PT ;  /* 0xfffffffe07027812 */ /* 0x000fe200078ec0ff */
[----:B------:R-:W-:Y:S01]  /*0310*/  IMAD.IADD R16, R5, 0x1, -R3 ;  /* 0x0000000105107824 */ /* 0x000fe200078e0a03 */
[-C--:B------:R-:W-:Y:S01]  /*0320*/  LEA.HI R17, R11, R14.reuse, RZ, 0x2 ;  /* 0x0000000e0b117211 */ /* 0x080fe200078f10ff */
[----:B------:R-:W-:Y:S01]  /*0330*/  IMAD.IADD R15, R5, 0x1, -R0 ;  /* 0x00000001050f7824 */ /* 0x000fe200078e0a00 */
[----:B------:R-:W-:Y:S01]  /*0340*/  LOP3.LUT R0, R4, 0xffffffe0, RZ, 0xc0, !PT ;  /* 0xffffffe004007812 */ /* 0x000fe200078ec0ff */
[----:B------:R-:W-:Y:S01]  /*0350*/  IMAD.IADD R12, R6, 0x1, -R2 ;  /* 0x00000001060c7824 */ /* 0x000fe200078e0a02 */
[--C-:B------:R-:W-:Y:S01]  /*0360*/  SHF.R.S32.HI R5, RZ, 0x2, R17.reuse ;  /* 0x00000002ff057819 */ /* 0x100fe20000011411 */
[----:B------:R-:W-:Y:S01]  /*0370*/  ULDC UR56, c[0x0][0x1c8] ;  /* 0x0000720000387ab9 */ /* 0x000fe20000000800 */
[----:B------:R-:W-:Y:S01]  /*0380*/  SHF.R.S32.HI R2, RZ, 0x1f, R17 ;  /* 0x0000001fff027819 */ /* 0x000fe20000011411 */
[----:B------:R-:W-:Y:S01]  /*0390*/  IMAD.IADD R0, R14, 0x1, -R0 ;  /* 0x000000010e007824 */ /* 0x000fe200078e0a00 */
[----:B------:R-:W-:Y:S01]  /*03a0*/  LEA.HI R6, R11, R14, RZ, 0x3 ;  /* 0x0000000e0b067211 */ /* 0x000fe200078f18ff */
[----:B------:R-:W-:Y:S01]  /*03b0*/  ULDC.U8 UR10, c[0x0][0x3d0] ;  /* 0x0000f400000a7ab9 */ /* 0x000fe20000000000 */
[----:B------:R-:W-:Y:S01]  /*03c0*/  LEA.HI R2, R2, R5, RZ, 0x3 ;  /* 0x0000000502027211 */ /* 0x000fe200078f18ff */
[----:B------:R-:W-:Y:S01]  /*03d0*/  ULDC UR50, c[0x0][0x224] ;  /* 0x0000890000327ab9 */ /* 0x000fe20000000800 */
[----:B------:R-:W-:Y:S01]  /*03e0*/  SHF.R.S32.HI R3, RZ, 0x1f, R0 ;  /* 0x0000001fff037819 */ /* 0x000fe20000011400 */
[----:B------:R-:W-:Y:S01]  /*03f0*/  @UP2 UIMAD UR54, UR31, UR49, URZ ;  /* 0x000000311f3622a4 */ /* 0x000fe2000f8e023f */
[----:B------:R-:W-:Y:S01]  /*0400*/  LOP3.LUT R2, R2, 0xfffffff8, RZ, 0xc0, !PT ;  /* 0xfffffff802027812 */ /* 0x000fe200078ec0ff */
[----:B------:R-:W-:Y:S01]  /*0410*/  ULDC.64 UR4, c[0x0][0x118] ;  /* 0x0000460000047ab9 */ /* 0x000fe20000000a00 */
[----:B------:R-:W-:Y:S01]  /*0420*/  LEA.HI R19, R3, R0, RZ, 0x2 ;  /* 0x0000000003137211 */ /* 0x000fe200078f10ff */
[----:B------:R-:W-:Y:S01]  /*0430*/  ULOP3.LUT UR56, UR38, UR56, URZ, 0x3c, !UPT ;  /* 0x0000003826387292 */ /* 0x000fe2000f8e3c3f */
[----:B------:R-:W-:Y:S01]  /*0440*/  SHF.R.S32.HI R10, RZ, 0x3, R6 ;  /* 0x00000003ff0a7819 */ /* 0x000fe20000011406 */
[----:B------:R-:W-:Y:S01]  /*0450*/  IMAD.IADD R8, R5, 0x1, -R2 ;  /* 0x0000000105087824 */ /* 0x000fe200078e0a02 */
[----:B------:R-:W-:Y:S01]  /*0460*/  LOP3.LUT R2, R9, 0xfffffff0, RZ, 0xc0, !PT ;  /* 0xfffffff009027812 */ /* 0x000fe200078ec0ff */
[----:B------:R-:W-:Y:S01]  /*0470*/  USHF.R.S32.HI UR61, URZ, 0x1f, UR38 ;  /* 0x0000001f3f3d7899 */ /* 0x000fe20008011426 */
[----:B------:R-:W-:Y:S01]  /*0480*/  LOP3.LUT R0, R6, 0xfffffff8, RZ, 0xc0, !PT ;  /* 0xfffffff806007812 */ /* 0x000fe200078ec0ff */
[----:B------:R-:W-:Y:S01]  /*0490*/  IMAD.SHL.U32 R3, R10, 0x40, RZ ;  /* 0x000000400a037824 */ /* 0x000fe200078e00ff */
[----:B------:R-:W-:Y:S01]  /*04a0*/  LEA.HI R7, R11, R14, RZ, 0x7 ;  /* 0x0000000e0b077211 */ /* 0x000fe200078f38ff */
[C---:B------:R-:W-:Y:S01]  /*04b0*/  IMAD.IADD R2, R14.reuse, 0x1, -R2 ;  /* 0x000000010e027824 */ /* 0x040fe200078e0a02 */
[----:B------:R-:W-:Y:S01]  /*04c0*/  UISETP.NE.AND UP3, UPT, UR10, URZ, UPT ;  /* 0x0000003f0a00728c */ /* 0x000fe2000bf65270 */
[----:B------:R-:W-:Y:S01]  /*04d0*/  IMAD.IADD R0, R14, 0x1, -R0 ;  /* 0x000000010e007824 */ /* 0x000fe200078e0a00 */
[----:B------:R-:W-:Y:S01]  /*04e0*/  LOP3.LUT R3, R3, 0x1c0, RZ, 0xc0, !PT ;  /* 0x000001c003037812 */ /* 0x000fe200078ec0ff */
[----:B------:R-:W-:Y:S01]  /*04f0*/  USHF.R.S32.HI UR60, URZ, 0x1f, UR31 ;  /* 0x0000001f3f3c7899 */ /* 0x000fe2000801141f */
[----:B------:R-:W-:Y:S01]  /*0500*/  SHF.R.S32.HI R4, RZ, 0x1f, R2 ;  /* 0x0000001fff047819 */ /* 0x000fe20000011402 */
[----:B------:R-:W-:Y:S01]  /*0510*/  IMAD.SHL.U32 R20, R0, 0x8, RZ ;  /* 0x0000000800147824 */ /* 0x000fe200078e00ff */
[----:B------:R-:W-:Y:S01]  /*0520*/  SHF.R.U32.HI R5, RZ, 0x3, R3 ;  /* 0x00000003ff057819 */ /* 0x000fe20000011603 */
[----:B------:R-:W-:Y:S01]  /*0530*/  USHF.R.S32.HI UR59, URZ, 0x1f, UR38 ;  /* 0x0000001f3f3b7899 */ /* 0x000fe20008011426 */
[----:B------:R-:W-:Y:S01]  /*0540*/  LEA.HI R13, R4, R2, RZ, 0x3 ;  /* 0x00000002040d7211 */ /* 0x000fe200078f18ff */
[----:B------:R-:W-:Y:S01]  /*0550*/  USHF.R.S32.HI UR58, URZ, 0x1f, UR31 ;  /* 0x0000001f3f3a7899 */ /* 0x000fe2000801141f */
[----:B------:R-:W-:Y:S01]  /*0560*/  LOP3.LUT R4, R3, 0x38, R20, 0xf8, !PT ;  /* 0x0000003803047812 */ /* 0x000fe200078ef814 */
[----:B------:R-:W-:Y:S01]  /*0570*/  STL [R1+0x78], R20 ;  /* 0x0000781401007387 */ /* 0x000fe20000100800 */
[----:B------:R-:W-:Y:S01]  /*0580*/  LOP3.LUT R3, R13, 0xfffffff8, RZ, 0xc0, !PT ;  /* 0xfffffff80d037812 */ /* 0x000fe200078ec0ff */
[----:B------:R-:W-:Y:S01]  /*0590*/  USHF.R.S32.HI UR57, URZ, 0x1f, UR38 ;  /* 0x0000001f3f397899 */ /* 0x000fe20008011426 */
[C---:B------:R-:W-:Y:S01]  /*05a0*/  LOP3.LUT P4, RZ, R0.reuse, 0x2, RZ, 0xc0, !PT ;  /* 0x0000000200ff7812 */ /* 0x040fe2000788c0ff */
[----:B------:R-:W-:Y:S01]  /*05b0*/  UIMAD.WIDE.U32 UR42, UR36, UR44, URZ ;  /* 0x0000002c242a72a5 */ /* 0x000fe2000f8e003f */
[C---:B------:R-:W-:Y:S01]  /*05c0*/  LOP3.LUT P3, RZ, R0.reuse, 0x4, RZ, 0xc0, !PT ;  /* 0x0000000400ff7812 */ /* 0x040fe2000786c0ff */
[----:B------:R-:W-:Y:S01]  /*05d0*/  IMAD.SHL.U32 R0, R0, 0x40, RZ ;  /* 0x0000004000007824 */ /* 0x000fe200078e00ff */
[----:B------:R-:W-:Y:S01]  /*05e0*/  LOP3.LUT R9, R4, R5, RZ, 0x3c, !PT ;  /* 0x0000000504097212 */ /* 0x000fe200078e3cff */
[----:B------:R-:W-:Y:S01]  /*05f0*/  IMAD.IADD R10, R2, 0x1, -R3 ;  /* 0x00000001020a7824 */ /* 0x000fe200078e0a03 */
[----:B------:R-:W-:Y:S01]  /*0600*/  LOP3.LUT R3, R8, 0x1, RZ, 0xc0, !PT ;  /* 0x0000000108037812 */ /* 0x000fe200078ec0ff */
[----:B------:R-:W-:Y:S01]  /*0610*/  IMAD.SHL.U32 R2, R15, 0x10, RZ ;  /* 0x000000100f027824 */ /* 0x000fe200078e00ff */
[----:B------:R-:W-:Y:S01]  /*0620*/  LOP3.LUT R0, R0, 0x1c0, RZ, 0xc0, !PT ;  /* 0x000001c000007812 */ /* 0x000fe200078ec0ff */
[----:B------:R-:W-:Y:S01]  /*0630*/  IMAD.U32 R5, RZ, RZ, UR14 ;  /* 0x0000000eff057e24 */ /* 0x000fe2000f8e00ff */
[----:B------:R-:W-:Y:S01]  /*0640*/  ISETP.NE.U32.AND P0, PT, R3, 0x1, PT ;  /* 0x000000010300780c */ /* 0x000fe20003f05070 */
[----:B------:R-:W-:Y:S01]  /*0650*/  IMAD.SHL.U32 R5, R12, 0x200, RZ ;  /* 0x000002000c057824 */ /* 0x000fe200078e00ff */
[----:B------:R-:W-:Y:S01]  /*0660*/  SHF.R.S32.HI R7, RZ, 0x7, R7 ;  /* 0x00000007ff077819 */ /* 0x000fe20000011407 */
[----:B------:R-:W-:Y:S01]  /*0670*/  UIMAD UR51, UR37, UR44, URZ ;  /* 0x0000002c253372a4 */ /* 0x000fe2000f8e023f */
[C---:B------:R-:W-:Y:S01]  /*0680*/  LOP3.LUT R2, R0.reuse, 0x10, R2, 0xf8, !PT ;  /* 0x0000001000027812 */ /* 0x040fe200078ef802 */
[----:B------:R-:W-:Y:S01]  /*0690*/  USHF.R.S32.HI UR53, URZ, 0x1f, UR47 ;  /* 0x0000001f3f357899 */ /* 0x000fe2000801142f */
[----:B------:R-:W-:Y:S01]  /*06a0*/  LOP3.LUT R3, R0, 0x8, R6, 0xf8, !PT ;  /* 0x0000000800037812 */ /* 0x000fe200078ef806 */
[----:B------:R-:W-:Y:S01]  /*06b0*/  UIMAD UR50, UR6, UR50, URZ ;  /* 0x00000032063272a4 */ /* 0x000fe2000f8e023f */
[----:B------:R-:W-:Y:S01]  /*06c0*/  SHF.R.U32.HI R4, RZ, 0x3, R0 ;  /* 0x00000003ff047819 */ /* 0x000fe20000011600 */
[----:B------:R-:W-:Y:S01]  /*06d0*/  @!UP2 UIMAD UR49, UR7, UR49, URZ ;  /* 0x000000310731a2a4 */ /* 0x000fe2000f8e023f */
[----:B------:R-:W-:Y:S01]  /*06e0*/  LOP3.LUT R6, R2, 0x8, R6, 0xf8, !PT ;  /* 0x0000000802067812 */ /* 0x000fe200078ef806 */
[----:B------:R-:W-:Y:S01]  /*06f0*/  IMAD R2, R7, 0x800, R5 ;  /* 0x0000080007027824 */ /* 0x000fe200078e0205 */
[----:B------:R-:W-:Y:S01]  /*0700*/  LOP3.LUT R0, R3, R4, RZ, 0x3c, !PT ;  /* 0x0000000403007212 */ /* 0x000fe200078e3cff */
[----:B------:R-:W-:Y:S01]  /*0710*/  USHF.R.S32.HI UR48, URZ, 0x1f, UR41 ;  /* 0x0000001f3f307899 */ /* 0x000fe20008011429 */
[----:B------:R-:W-:-:S02]  /*0720*/  LEA.HI R3, R11, R14, RZ, 0x6 ;  /* 0x0000000e0b037211 */ /* 0x000fc400078f30ff */
[----:B------:R-:W-:Y:S01]  /*0730*/  R2P PR, R8, 0x6 ;  /* 0x0000000608007804 */ /* 0x000fe20000000000 */
[----:B------:R-:W-:Y:S01]  /*0740*/  IMAD.IADD R0, R2, 0x1, R0 ;  /* 0x0000000102007824 */ /* 0x000fe200078e0200 */
[----:B------:R-:W-:Y:S02]  /*0750*/  SHF.R.S32.HI R2, RZ, 0x6, R3 ;  /* 0x00000006ff027819 */ /* 0x000fe40000011403 */
[----:B------:R-:W-:Y:S01]  /*0760*/  LOP3.LUT R3, R5, R6, R4, 0xf6, !PT ;  /* 0x0000000605037212 */ /* 0x000fe200078ef604 */
[----:B------:R-:W-:Y:S01]  /*0770*/  IMAD.SHL.U32 R5, R7, 0x20, RZ ;  /* 0x0000002007057824 */ /* 0x000fe200078e00ff */
[----:B------:R-:W-:Y:S01]  /*0780*/  LOP3.LUT R4, R17, 0x7ffffffc, RZ, 0xc0, !PT ;  /* 0x7ffffffc11047812 */ /* 0x000fe200078ec0ff */
        /* <DEDUP_REMOVED lines=9> */
[----:B------:R-:W-:Y:S02]  /*0820*/  IMAD.SHL.U32 R7, R12, 0x20, RZ ;  /* 0x000000200c077824 */ /* 0x000fe400078e00ff */
[----:B------:R-:W-:Y:S01]  /*0830*/  IMAD.SHL.U32 R252, R0, 0x2, RZ ;  /* 0x0000000200fc7824 */ /* 0x000fe200078e00ff */
[----:B------:R-:W-:Y:S02]  /*0840*/  LOP3.LUT R8, R5, 0x6, R14, 0xf8, !PT ;  /* 0x0000000605087812 */ /* 0x000fe400078ef80e */
[----:B------:R-:W-:Y:S02]  /*0850*/  SHF.R.U32.HI R6, RZ, 0x3, R2 ;  /* 0x00000003ff067819 */ /* 0x000fe40000011602 */
[----:B------:R-:W-:Y:S01]  /*0860*/  LOP3.LUT R5, R2, 0x20, R5, 0xf8, !PT ;  /* 0x0000002002057812 */ /* 0x000fe200078ef805 */
[----:B------:R1:W-:Y:S01]  /*0870*/  STL [R1+0x74], R8 ;  /* 0x0000740801007387 */ /* 0x0003e20000100800 */
[----:B------:R-:W-:Y:S01]  /*0880*/  LOP3.LUT R11, R4, 0x20, R7, 0xf8, !PT ;  /* 0x00000020040b7812 */ /* 0x000fe200078ef807 */
[----:B------:R-:W-:-:S02]  /*0890*/  IMAD.SHL.U32 R7, R10, 0x40, RZ ;  /* 0x000000400a077824 */ /* 0x000fc400078e00ff */
[----:B------:R-:W-:-:S05]  /*08a0*/  IMAD.MOV.U32 R10, RZ, RZ, -0x10 ;  /* 0xfffffff0ff0a7424 */ /* 0x000fca00078e00ff */
[----:B------:R-:W-:Y:S02]  /*08b0*/  SEL R10, R10, 0x10, !P0 ;  /* 0x000000100a0a7807 */ /* 0x000fe40004000000 */
        /* <DEDUP_REMOVED lines=8> */
[--C-:B------:R-:W-:Y:S01]  /*0940*/  SHF.R.U32.HI R4, RZ, 0x3, R2.reuse ;  /* 0x00000003ff047819 */ /* 0x100fe20000011602 */
[----:B------:R-:W-:Y:S02]  /*0950*/  IMAD.SHL.U32 R5, R12, 0x8, RZ ;  /* 0x000000080c057824 */ /* 0x000fe400078e00ff */
[----:B------:R-:W-:Y:S01]  /*0960*/  IMAD.SHL.U32 R7, R13, 0x40, RZ ;  /* 0x000000400d077824 */ /* 0x000fe200078e00ff */
[----:B------:R-:W-:Y:S01]  /*0970*/  LOP3.LUT R6, R4, R11, R2, 0x1e, !PT ;  /* 0x0000000b04067212 */ /* 0x000fe200078e1e02 */
[----:B------:R-:W-:Y:S01]  /*0980*/  IMAD.SHL.U32 R11, R18, 0x2, RZ ;  /* 0x00000002120b7824 */ /* 0x000fe200078e00ff */
[----:B------:R-:W-:Y:S01]  /*0990*/  LOP3.LUT R5, R2, 0x8, R5, 0xf8, !PT ;  /* 0x0000000802057812 */ /* 0x000fe200078ef805 */
[----:B------:R-:W-:Y:S01]  /*09a0*/  IMAD.SHL.U32 R13, R17, 0x2, RZ ;  /* 0x00000002110d7824 */ /* 0x000fe200078e00ff */
[----:B------:R-:W-:-:S02]  /*09b0*/  LOP3.LUT R7, R7, 0xfffffe00, RZ, 0xc0, !PT ;  /* 0xfffffe0007077812 */ /* 0x000fc400078ec0ff */
[----:B------:R-:W-:Y:S02]  /*09c0*/  SHF.R.S32.HI R2, RZ, 0x2, R19 ;  /* 0x00000002ff027819 */ /* 0x000fe40000011413 */
[----:B------:R-:W-:Y:S01]  /*09d0*/  LOP3.LUT R4, R5, R4, RZ, 0x3c, !PT ;  /* 0x0000000405047212 */ /* 0x000fe200078e3cff */
[--C-:B------:R-:W-:Y:S01]  /*09e0*/  IMAD R8, R16, 0x400, R7.reuse ;  /* 0x0000040010087824 */ /* 0x100fe200078e0207 */
[----:B------:R-:W-:Y:S01]  /*09f0*/  LEA R12, R14, 0xc000, 0x1 ;  /* 0x0000c0000e0c7811 */ /* 0x000fe200078e08ff */
[----:B------:R-:W-:Y:S01]  /*0a00*/  IMAD R9, R15, 0x400, R7 ;  /* 0x000004000f097824 */ /* 0x000fe200078e0207 */
[----:B------:R-:W-:Y:S01]  /*0a10*/  LOP3.LUT R7, R6, R7, RZ, 0xfc, !PT ;  /* 0x0000000706077212 */ /* 0x000fe200078efcff */
[----:B------:R-:W-:Y:S02]  /*0a20*/  IMAD R2, R16, 0x10, R2 ;  /* 0x0000001010027824 */ /* 0x000fe400078e0202 */
[----:B------:R-:W-:Y:S02]  /*0a30*/  IMAD.MOV.U32 R6, RZ, RZ, 0x20 ;  /* 0x00000020ff067424 */ /* 0x000fe400078e00ff */
[----:B------:R-:W-:Y:S01]  /*0a40*/  IMAD.MOV.U32 R5, RZ, RZ, 0x40 ;  /* 0x00000040ff057424 */ /* 0x000fe200078e00ff */
[----:B------:R1:W-:Y:S01]  /*0a50*/  STL [R1+0x80], R2 ;  /* 0x0000800201007387 */ /* 0x0003e20000100800 */
[----:B------:R-:W-:-:S02]  /*0a60*/  IMAD.IADD R8, R8, 0x1, R4 ;  /* 0x0000000108087824 */ /* 0x000fc400078e0204 */
[----:B------:R-:W-:Y:S01]  /*0a70*/  IMAD.IADD R9, R4, 0x1, R9 ;  /* 0x0000000104097824 */ /* 0x000fe200078e0209 */
[C---:B------:R-:W-:Y:S01]  /*0a80*/  SEL R4, R6.reuse, 0xffffffe0, !P4 ;  /* 0xffffffe006047807 */ /* 0x040fe20006000000 */
[----:B------:R2:W-:Y:S01]  /*0a90*/  STL [R1+0x38], R11 ;  /* 0x0000380b01007387 */ /* 0x0005e20000100800 */
[----:B------:R-:W-:Y:S01]  /*0aa0*/  SEL R6, R6, 0xffffffe0, !P6 ;  /* 0xffffffe006067807 */ /* 0x000fe20007000000 */
[----:B------:R-:W-:Y:S01]  /*0ab0*/  IMAD.SHL.U32 R8, R8, 0x2, RZ ;  /* 0x0000000208087824 */ /* 0x000fe200078e00ff */
[----:B------:R-:W-:Y:S01]  /*0ac0*/  LEA R9, R9, 0x12000, 0x1 ;  /* 0x0001200009097811 */ /* 0x000fe200078e08ff */
[--C-:B------:R-:W-:Y:S01]  /*0ad0*/  IMAD.IADD R15, R252, 0x1, R4.reuse ;  /* 0x00000001fc0f7824 */ /* 0x100fe200078e0204 */
[C---:B-1----:R-:W-:Y:S02]  /*0ae0*/  SEL R2, R5.reuse, 0xffffffc0, !P3 ;  /* 0xffffffc005027807 */ /* 0x042fe40005800000 */
[----:B------:R-:W-:Y:S02]  /*0af0*/  SEL R5, R5, 0xffffffc0, !P5 ;  /* 0xffffffc005057807 */ /* 0x000fe40006800000 */
[----:B------:R-:W-:Y:S01]  /*0b00*/  IADD3 R0, R2, R252, R4 ;  /* 0x000000fc02007210 */ /* 0x000fe20007ffe004 */
[----:B--2---:R-:W-:-:S02]  /*0b10*/  IMAD.IADD R11, R252, 0x1, R2 ;  /* 0x00000001fc0b7824 */ /* 0x004fc400078e0202 */
[C---:B------:R-:W-:Y:S02]  /*0b20*/  IMAD R2, R3.reuse, 0x2, R2 ;  /* 0x0000000203027824 */ /* 0x040fe400078e0202 */
[----:B------:R1:W-:Y:S01]  /*0b30*/  STL [R1+0x10], R0 ;  /* 0x0000100001007387 */ /* 0x0003e20000100800 */
[----:B------:R-:W-:-:S03]  /*0b40*/  IMAD.SHL.U32 R3, R3, 0x2, RZ ;  /* 0x0000000203037824 */ /* 0x000fc600078e00ff */
[----:B------:R2:W-:Y:S04]  /*0b50*/  STL [R1], R11 ;  /* 0x0000000b01007387 */ /* 0x0005e80000100800 */
[----:B------:R-:W-:Y:S04]  /*0b60*/  STL [R1+0x4], R15 ;  /* 0x0000040f01007387 */ /* 0x000fe80000100800 */
[----:B------:R-:W-:Y:S01]  /*0b70*/  STL [R1+0x3c], R13 ;  /* 0x00003c0d01007387 */ /* 0x000fe20000100800 */
[----:B-1----:R-:W-:Y:S01]  /*0b80*/  IMAD.IADD R0, R4, 0x1, R11 ;  /* 0x0000000104007824 */ /* 0x002fe200078e020b */
[----:B------:R-:W-:-:S02]  /*0b90*/  IADD3 R4, R12, 0x40, RZ ;  /* 0x000000400c047810 */ /* 0x000fc40007ffe0ff */
[----:B------:R-:W-:Y:S02]  /*0ba0*/  @P2 IADD3 R4, R12, -0x40, RZ ;  /* 0xffffffc00c042810 */ /* 0x000fe40007ffe0ff */
[----:B------:R1:W-:Y:S01]  /*0bb0*/  STL [R1+0x2c], R0 ;  /* 0x00002c0001007387 */ /* 0x0003e20000100800 */
[C---:B--2---:R-:W-:Y:S02]  /*0bc0*/  IADD3 R11, R13.reuse, 0x20, RZ ;  /* 0x000000200d0b7810 */ /* 0x044fe40007ffe0ff */
[C---:B------:R-:W-:Y:S01]  /*0bd0*/  @P1 IADD3 R11, R13.reuse, -0x20, RZ ;  /* 0xffffffe00d0b1810 */ /* 0x040fe20007ffe0ff */
[----:B------:R-:W-:Y:S01]  /*0be0*/  STL [R1+0x6c], R12 ;  /* 0x00006c0c01007387 */ /* 0x000fe20000100800 */
[----:B-1----:R-:W-:-:S05]  /*0bf0*/  IMAD.IADD R0, R13, 0x1, R10 ;  /* 0x000000010d007824 */ /* 0x002fca00078e020a */
[----:B------:R1:W-:Y:S04]  /*0c00*/  STL [R1+0x58], R0 ;  /* 0x0000580001007387 */ /* 0x0003e80000100800 */
[----:B------:R-:W-:Y:S04]  /*0c10*/  STL [R1+0x50], R11 ;  /* 0x0000500b01007387 */ /* 0x000fe80000100800 */
[----:B------:R2:W-:Y:S04]  /*0c20*/  STL [R1+0x70], R4 ;  /* 0x0000700401007387 */ /* 0x0005e80000100800 */
[----:B------:R3:W-:Y:S01]  /*0c30*/  STL [R1+0x8], R8 ;  /* 0x0000080801007387 */ /* 0x0007e20000100800 */
[----:B-1----:R-:W-:-:S02]  /*0c40*/  IMAD.SHL.U32 R0, R7, 0x2, RZ ;  /* 0x0000000207007824 */ /* 0x002fc400078e00ff */
[----:B------:R-:W-:Y:S02]  /*0c50*/  IMAD.IADD R7, R8, 0x1, R6 ;  /* 0x0000000108077824 */ /* 0x000fe400078e0206 */
[----:B--2---:R-:W-:Y:S02]  /*0c60*/  IMAD.IADD R4, R10, 0x1, R11 ;  /* 0x000000010a047824 */ /* 0x004fe400078e020b */
[----:B------:R-:W-:Y:S02]  /*0c70*/  IMAD.IADD R10, R8, 0x1, R5 ;  /* 0x00000001080a7824 */ /* 0x000fe400078e0205 */
[--C-:B---3--:R-:W-:Y:S01]  /*0c80*/  IMAD.IADD R8, R6, 0x1, R9.reuse ;  /* 0x0000000106087824 */ /* 0x108fe200078e0209 */
[----:B------:R1:W-:Y:S04]  /*0c90*/  STL [R1+0x54], R4 ;  /* 0x0000540401007387 */ /* 0x0003e80000100800 */
[----:B------:R-:W-:Y:S04]  /*0ca0*/  STL [R1+0x1c], R9 ;  /* 0x00001c0901007387 */ /* 0x000fe80000100800 */
        /* <DEDUP_REMOVED lines=9> */
.L_x_122:
        /* <DEDUP_REMOVED lines=12> */
[----:B-12---:R-:W-:Y:S01]  /*0e00*/  IMAD.U32 R4, RZ, RZ, UR6 ;  /* 0x00000006ff047e24 */ /* 0x006fe2000f8e00ff */
        /* <DEDUP_REMOVED lines=14> */
[----:B------:R4:W5:Y:S01]  /*0ef0*/  @P0 LDG.E R6, [R6.64] ;  /* 0x0000000406060981 */ /* 0x000962000c1e1900 */
        /* <DEDUP_REMOVED lines=25> */
.L_x_94:
        /* <DEDUP_REMOVED lines=27> */
[----:B------:R-:W-:-:S02]  /*1240*/  UISETP.NE.AND UP1, UPT, UR15, -0x1, UPT ;  /* 0xffffffff0f00788c */ /* 0x000fc4000bf25270 */
[----:B------:R-:W-:Y:S02]  /*1250*/  @UP0 UIADD3 UR14, UR18, UR24, URZ ;  /* 0x00000018120e0290 */ /* 0x000fe4000fffe03f */
[----:B------:R-:W-:Y:S02]  /*1260*/  ULEA.HI UR32, UR8, UR7, URZ, 0x6 ;  /* 0x0000000708207291 */ /* 0x000fe4000f8f303f */
[----:B------:R-:W-:Y:S02]  /*1270*/  ULDC.64 UR16, c[0x0][0x178] ;  /* 0x00005e0000107ab9 */ /* 0x000fe40000000a00 */
[----:B------:R-:W-:Y:S02]  /*1280*/  ULDC.64 UR20, c[0x0][0x198] ;  /* 0x0000660000147ab9 */ /* 0x000fe40000000a00 */
[----:B------:R-:W-:Y:S02]  /*1290*/  UIMAD UR23, UR15, UR9, URZ ;  /* 0x000000090f1772a4 */ /* 0x000fe4000f8e023f */
[----:B------:R-:W-:-:S02]  /*12a0*/  UIMAD UR22, UR39, UR16, URZ ;  /* 0x00000010271672a4 */ /* 0x000fc4000f8e023f */
[----:B------:R-:W-:Y:S02]  /*12b0*/  @UP0 UIMAD.WIDE.U32 UR8, UR14, UR20, URZ ;  /* 0x000000140e0802a5 */ /* 0x000fe4000f8e003f */
[----:B------:R-:W-:Y:S02]  /*12c0*/  ULOP3.LUT UR7, UR32, 0xffffffc0, URZ, 0xc0, !UPT ;  /* 0xffffffc020077892 */ /* 0x000fe4000f8ec03f */
[----:B------:R-:W-:Y:S02]  /*12d0*/  UIMAD.WIDE.U32 UR12, UR31, UR16, URZ ;  /* 0x000000101f0c72a5 */ /* 0x000fe4000f8e003f */
[----:B------:R-:W-:Y:S02]  /*12e0*/  UIMAD UR17, UR31, UR17, UR22 ;  /* 0x000000111f1172a4 */ /* 0x000fe4000f8e0216 */
[----:B------:R-:W-:Y:S02]  /*12f0*/  @UP0 UIMAD UR35, UR14, UR21, UR9 ;  /* 0x000000150e2302a4 */ /* 0x000fe4000f8e0209 */
[----:B------:R-:W-:-:S02]  /*1300*/  UIADD3 UR14, UR7, -0x40, URZ ;  /* 0xffffffc0070e7890 */ /* 0x000fc4000fffe03f */
[----:B------:R-:W-:Y:S02]  /*1310*/  UIADD3 UR33, UR13, UR17, URZ ;  /* 0x000000110d217290 */ /* 0x000fe4000fffe03f */
[----:B------:R-:W-:Y:S02]  /*1320*/  USEL UR40, UR12, UR10, !UP1 ;  /* 0x0000000a0c287287 */ /* 0x000fe4000c800000 */
[----:B------:R-:W-:Y:S02]  /*1330*/  @UP1 UIADD3 UR33, UR11, UR23, URZ ;  /* 0x000000170b211290 */ /* 0x000fe4000fffe03f */
        /* <DEDUP_REMOVED lines=15> */
.L_x_96:
        /* <DEDUP_REMOVED lines=18> */
.L_x_97:
        /* <DEDUP_REMOVED lines=38> */
[----:B------:R-:W-:Y:S02]  /*17b0*/  USEL UR8, UR12, URZ, UP6 ;  /* 0x0000003f0c087287 */ /* 0x000fe4000b000000 */
[----:B------:R-:W-:Y:S01]  /*17c0*/  USEL UR23, UR11, URZ, UP3 ;  /* 0x0000003f0b177287 */ /* 0x000fe20009800000 */
[----:B------:R-:W-:Y:S01]  /*17d0*/  IMAD.HI.U32 R4, R5, R6, R4 ;  /* 0x0000000605047227 */ /* 0x000fe200078e0004 */
[----:B------:R-:W-:-:S02]  /*17e0*/  UIADD3 UR8, UP0, UR14, UR8, URZ ;  /* 0x000000080e087290 */ /* 0x000fc4000ff1e03f */
        /* <DEDUP_REMOVED lines=11> */
[----:B------:R-:W-:Y:S02]  /*18a0*/  UIADD3 UR21, UR9, UR10, URZ ;  /* 0x0000000a09157290 */ /* 0x000fe4000fffe03f */
[----:B------:R-:W-:-:S03]  /*18b0*/  ISETP.GT.U32.AND P0, PT, R8, R5, PT ;  /* 0x000000050800720c */ /* 0x000fc60003f04070 */
[----:B------:R-:W-:-:S10]  /*18c0*/  @!UP2 UMOV UR12, UR49 ;  /* 0x00000031000cac82 */ /* 0x000fd40008000000 */
[----:B------:R-:W-:Y:S01]  /*18d0*/  @!P0 IMAD.IADD R5, R5, 0x1, -R8 ;  /* 0x0000000105058824 */ /* 0x000fe200078e0a08 */
[----:B------:R-:W-:Y:S02]  /*18e0*/  @!P0 IADD3 R4, R4, 0x1, RZ ;  /* 0x0000000104048810 */ /* 0x000fe40007ffe0ff */
[----:B------:R-:W-:Y:S02]  /*18f0*/  ISETP.LE.AND P0, PT, RZ, UR56, PT ;  /* 0x00000038ff007c0c */ /* 0x000fe4000bf03270 */
[----:B------:R-:W-:-:S13]  /*1900*/  ISETP.GE.U32.AND P2, PT, R5, R8, PT ;  /* 0x000000080500720c */ /* 0x000fda0003f46070 */
[----:B------:R-:W-:-:S05]  /*1910*/  @P2 IADD3 R4, R4, 0x1, RZ ;  /* 0x0000000104042810 */ /* 0x000fca0007ffe0ff */
        /* <DEDUP_REMOVED lines=10> */
.L_x_98:
[----:B------:R-:W-:Y:S02]  /*19c0*/  UMOV UR11, UR50 ;  /* 0x00000032000b7c82 */ /* 0x000fe40008000000 */
.L_x_99:
[----:B------:R-:W2:Y:S04]  /*19d0*/  LDL.64 R6, [R1+0x78] ;  /* 0x0000780001067983 */ /* 0x000ea80000100a00 */
[----:B------:R1:W3:Y:S01]  /*19e0*/  LDL.64 R16, [R1+0x78] ;  /* 0x0000780001107983 */ /* 0x0002e20000100a00 */
[----:B------:R-:W-:Y:S01]  /*19f0*/  UIADD3 UR8, UP5, UP4, UR8, UR41, UR47 ;  /* 0x0000002908087290 */ /* 0x000fe2000fcbe02f */
[----:B------:R-:W-:Y:S01]  /*1a00*/  IMAD.U32 R12, RZ, RZ, UR38 ;  /* 0x00000026ff0c7e24 */ /* 0x000fe2000f8e00ff */
[----:B------:R-:W-:Y:S01]  /*1a10*/  UMOV UR39, 0x4 ;  /* 0x0000000400277882 */ /* 0x000fe20000000000 */
[----:B------:R-:W4:Y:S01]  /*1a20*/  S2R R34, SR_TID.X ;  /* 0x0000000000227919 */ /* 0x000f220000002100 */
[----:B------:R-:W-:Y:S01]  /*1a30*/  UIADD3 UR15, UP1, UP0, UR13, UR8, UR16 ;  /* 0x000000080d0f7290 */ /* 0x000fe2000f83e010 */
[----:B------:R-:W-:Y:S02]  /*1a40*/  BSSY B1, `(.L_x_95) ;  /* 0x0000622000017945 */ /* 0x000fe40003800000 */
[----:B------:R-:W5:Y:S01]  /*1a50*/  S2R R35, SR_TID.X ;  /* 0x0000000000237919 */ /* 0x000f620000002100 */
[----:B------:R-:W-:-:S02]  /*1a60*/  ULDC.64 UR8, c[0x0][0x1a8] ;  /* 0x00006a0000087ab9 */ /* 0x000fc40000000a00 */
[----:B------:R-:W-:Y:S01]  /*1a70*/  UIMAD UR7, UR61, UR8, URZ ;  /* 0x000000083d0772a4 */ /* 0x000fe2000f8e023f */
[----:B------:R-:W1:Y:S03]  /*1a80*/  S2R R10, SR_TID.X ;  /* 0x00000000000a7919 */ /* 0x000e660000002100 */
[----:B------:R-:W-:-:S03]  /*1a90*/  UIMAD UR13, UR38, UR9, UR7 ;  /* 0x00000009260d72a4 */ /* 0x000fc6000f8e0207 */
[----:B------:R-:W-:Y:S02]  /*1aa0*/  ULDC.64 UR8, c[0x0][0x378] ;  /* 0x0000de0000087ab9 */ /* 0x000fe40000000a00 */
[----:B------:R-:W-:-:S04]  /*1ab0*/  UIMAD UR7, UR61, UR8, URZ ;  /* 0x000000083d0772a4 */ /* 0x000fc8000f8e023f */
[----:B------:R-:W-:-:S03]  /*1ac0*/  UIMAD UR10, UR38, UR9, UR7 ;  /* 0x00000009260a72a4 */ /* 0x000fc6000f8e0207 */
[----:B------:R-:W-:Y:S01]  /*1ad0*/  ULDC.64 UR8, c[0x0][0x370] ;  /* 0x0000dc0000087ab9 */ /* 0x000fe20000000a00 */
[----:B----4-:R-:W-:Y:S01]  /*1ae0*/  SHF.R.S32.HI R34, RZ, 0x1f, R34 ;  /* 0x0000001fff227819 */ /* 0x010fe20000011422 */
[----:B------:R-:W-:Y:S02]  /*1af0*/  UIMAD UR7, UR28, UR8, URZ ;  /* 0x000000081c0772a4 */ /* 0x000fe4000f8e023f */
[----:B------:R-:W-:Y:S01]  /*1b00*/  UIADD3 UR8, UR14, UR12, URZ ;  /* 0x0000000c0e087290 */ /* 0x000fe2000fffe03f */
[----:B-----5:R-:W-:Y:S01]  /*1b10*/  LEA.HI R34, R34, R35, RZ, 0x3 ;  /* 0x0000002322227211 */ /* 0x020fe200078f18ff */
[----:B------:R-:W-:Y:S02]  /*1b20*/  UIMAD UR7, UR14, UR9, UR7 ;  /* 0x000000090e0772a4 */ /* 0x000fe4000f8e0207 */
[----:B------:R-:W-:Y:S01]  /*1b30*/  UIADD3 UR9, UR14, UR11, URZ ;  /* 0x0000000b0e097290 */ /* 0x000fe2000fffe03f */
[----:B------:R-:W-:-:S04]  /*1b40*/  SHF.R.S32.HI R34, RZ, 0x3, R34 ;  /* 0x00000003ff227819 */ /* 0x000fc80000011422 */
[----:B------:R-:W-:Y:S02]  /*1b50*/  SHF.R.S32.HI R26, RZ, 0x1f, R34 ;  /* 0x0000001fff1a7819 */ /* 0x000fe40000011422 */
[----:B------:R-:W-:-:S04]  /*1b60*/  IADD3 R5, P1, R34, UR14, RZ ;  /* 0x0000000e22057c10 */ /* 0x000fc8000ff3e0ff */
[----:B--2---:R-:W-:Y:S01]  /*1b70*/  IADD3.X R7, R26, UR28, RZ, P1, !PT ;  /* 0x0000001c1a077c10 */ /* 0x004fe20008ffe4ff */
[----:B---3--:R-:W-:-:S04]  /*1b80*/  IMAD.MOV.U32 R16, RZ, RZ, R6 ;  /* 0x000000ffff107224 */ /* 0x008fc800078e0006 */
[----:B------:R-:W-:Y:S01]  /*1b90*/  IMAD R7, R7, c[0x0][0x190], RZ ;  /* 0x0000640007077a24 */ /* 0x000fe200078e02ff */
[----:B------:R-:W-:Y:S02]  /*1ba0*/  SHF.R.S32.HI R17, RZ, 0x1f, R16 ;  /* 0x0000001fff117819 */ /* 0x000fe40000011410 */
[----:B------:R-:W-:-:S03]  /*1bb0*/  IADD3 R6, P0, R16, UR22, RZ ;  /* 0x0000001610067c10 */ /* 0x000fc6000ff1e0ff */
[C---:B------:R-:W-:Y:S01]  /*1bc0*/  IMAD.WIDE.U32 R8, R5.reuse, c[0x0][0x190], R16 ;  /* 0x0000640005087a25 */ /* 0x040fe200078e0010 */
[----:B------:R2:W-:Y:S03]  /*1bd0*/  STL [R1+0x7c], R17 ;  /* 0x00007c1101007387 */ /* 0x0005e60000100800 */
[----:B------:R-:W-:Y:S01]  /*1be0*/  IMAD R5, R5, c[0x0][0x194], R7 ;  /* 0x0000650005057a24 */ /* 0x000fe200078e0207 */
[----:B------:R-:W-:Y:S02]  /*1bf0*/  IADD3 R8, P1, R8, UR40, RZ ;  /* 0x0000002808087c10 */ /* 0x000fe4000ff3e0ff */
[----:B------:R-:W-:Y:S02]  /*1c00*/  IADD3.X R7, R17, UR26, RZ, P0, !PT ;  /* 0x0000001a11077c10 */ /* 0x000fe400087fe4ff */
[----:B------:R-:W-:Y:S01]  /*1c10*/  IADD3.X R9, R9, UR33, R5, P1, !PT ;  /* 0x0000002109097c10 */ /* 0x000fe20008ffe405 */
[----:B------:R-:W-:-:S04]  /*1c20*/  IMAD.U32 R5, RZ, RZ, UR14 ;  /* 0x0000000eff057e24 */ /* 0x000fc8000f8e00ff */
[----:B------:R-:W-:Y:S01]  /*1c30*/  IMAD.WIDE.U32 R6, R5, c[0x0][0x370], R6 ;  /* 0x0000dc0005067a25 */ /* 0x000fe200078e0006 */
[----:B-1----:R-:W-:-:S04]  /*1c40*/  SHF.R.S32.HI R5, RZ, 0x1f, R10 ;  /* 0x0000001fff057819 */ /* 0x002fc8000001140a */
[----:B------:R-:W-:Y:S02]  /*1c50*/  LEA.HI R5, R5, R10, RZ, 0x5 ;  /* 0x0000000a05057211 */ /* 0x000fe400078f28ff */
[----:B------:R-:W-:Y:S01]  /*1c60*/  IADD3 R7, R7, UR7, RZ ;  /* 0x0000000707077c10 */ /* 0x000fe2000fffe0ff */
[----:B------:R-:W-:Y:S01]  /*1c70*/  UIADD3.X UR7, UR21, UR48, UR53, UP5, UP4 ;  /* 0x0000003015077290 */ /* 0x000fe2000afe8435 */
[----:B------:R-:W-:Y:S01]  /*1c80*/  LOP3.LUT R11, R5, 0xffffffe0, RZ, 0xc0, !PT ;  /* 0xffffffe0050b7812 */ /* 0x000fe200078ec0ff */
[----:B------:R-:W-:Y:S02]  /*1c90*/  UISETP.GE.AND UP4, UPT, UR27, 0x1, UPT ;  /* 0x000000011b00788c */ /* 0x000fe4000bf86270 */
[----:B------:R-:W-:Y:S01]  /*1ca0*/  UIADD3.X UR7, UR23, UR7, UR20, UP1, UP0 ;  /* 0x0000000717077290 */ /* 0x000fe20008fe0414 */
[----:B------:R-:W-:-:S04]  /*1cb0*/  IMAD.WIDE.U32 R6, R12, c[0x0][0x378], R6 ;  /* 0x0000de000c067a25 */ /* 0x000fc800078e0006 */
[----:B------:R-:W-:Y:S01]  /*1cc0*/  IMAD.IADD R11, R10, 0x1, -R11 ;  /* 0x000000010a0b7824 */ /* 0x000fe200078e0a0b */
[----:B------:R-:W-:Y:S01]  /*1cd0*/  SHF.R.S32.HI R10, RZ, 0x5, R5 ;  /* 0x00000005ff0a7819 */ /* 0x000fe20000011405 */
[----:B------:R-:W-:Y:S01]  /*1ce0*/  IMAD.U32 R5, RZ, RZ, UR38 ;  /* 0x00000026ff057e24 */ /* 0x000fe2000f8e00ff */
[----:B------:R-:W-:Y:S01]  /*1cf0*/  IADD3 R7, R7, UR10, RZ ;  /* 0x0000000a07077c10 */ /* 0x000fe2000fffe0ff */
[----:B------:R-:W-:Y:S02]  /*1d00*/  ULEA.HI.SX32 UR10, UR32, 0xffffffff, 0x1a ;  /* 0xffffffff200a7891 */ /* 0x000fe4000f8fd23f */
[----:B------:R-:W-:Y:S01]  /*1d10*/  IMAD.WIDE.U32 R8, R5, c[0x0][0x1a8], R8 ;  /* 0x00006a0005087a25 */ /* 0x000fe200078e0008 */
[----:B------:R-:W-:-:S03]  /*1d20*/  ULDC.64 UR32, c[0x0][0x200] ;  /* 0x0000800000207ab9 */ /* 0x000fc60000000a00 */
[----:B------:R-:W-:Y:S01]  /*1d30*/  IMAD R10, R10, UR46, R11 ;  /* 0x0000002e0a0a7c24 */ /* 0x000fe2000f8e020b */
[----:B------:R-:W-:Y:S01]  /*1d40*/  IADD3 R11, R9, UR13, RZ ;  /* 0x0000000d090b7c10 */ /* 0x000fe2000fffe0ff */
[----:B------:R-:W-:Y:S01]  /*1d50*/  IMAD R5, R26, c[0x0][0x370], RZ ;  /* 0x0000dc001a057a24 */ /* 0x000fe200078e02ff */
[----:B------:R-:W-:Y:S01]  /*1d60*/  LEA R20, P1, R8, c[0x0][0x160], 0x1 ;  /* 0x0000580008147a11 */ /* 0x000fe200078208ff */
[----:B------:R-:W-:Y:S01]  /*1d70*/  IMAD.WIDE.U32 R6, R34, c[0x0][0x370], R6 ;  /* 0x0000dc0022067a25 */ /* 0x000fe200078e0006 */
[----:B------:R-:W-:Y:S02]  /*1d80*/  UIMAD.WIDE UR12, UR8, UR39, UR32 ;  /* 0x00000027080c72a5 */ /* 0x000fe4000f8e0220 */
[----:B------:R-:W-:Y:S01]  /*1d90*/  LEA.HI.X R21, R8, c[0x0][0x164], R11, 0x1, P1 ;  /* 0x0000590008157a11 */ /* 0x000fe200008f0c0b */
[----:B------:R-:W-:Y:S01]  /*1da0*/  IMAD R9, R34, c[0x0][0x374], R5 ;  /* 0x0000dd0022097a24 */ /* 0x000fe200078e0205 */
[----:B------:R-:W-:Y:S01]  /*1db0*/  IADD3 R5, P0, R10, UR15, RZ ;  /* 0x0000000f0a057c10 */ /* 0x000fe2000ff1e0ff */
[----:B------:R-:W-:Y:S01]  /*1dc0*/  ULDC.64 UR32, c[0x0][0x3c8] ;  /* 0x0000f20000207ab9 */ /* 0x000fe20000000a00 */
[----:B------:R-:W-:Y:S01]  /*1dd0*/  LEA R12, P2, R6, c[0x0][0x330], 0x1 ;  /* 0x0000cc00060c7a11 */ /* 0x000fe200078408ff */
[----:B------:R-:W-:Y:S01]  /*1de0*/  IMAD.IADD R7, R7, 0x1, R9 ;  /* 0x0000000107077824 */ /* 0x000fe200078e0209 */
[----:B------:R-:W-:Y:S01]  /*1df0*/  LEA.HI.X.SX32 R10, R10, UR7, 0x1, P0 ;  /* 0x000000070a0a7c11 */ /* 0x000fe200080f0eff */
[----:B------:R-:W-:Y:S01]  /*1e00*/  UIMAD.WIDE UR14, UR9, UR39, UR32 ;  /* 0x00000027090e72a5 */ /* 0x000fe2000f8e0220 */
[----:B------:R-:W-:-:S02]  /*1e10*/  PLOP3.LUT P0, PT, PT, PT, UP4, 0x80, 0x0 ;  /* 0x000000000000781c */ /* 0x000fc40003f0f048 */
[C---:B------:R-:W-:Y:S02]  /*1e20*/  LEA R24, P1, R5.reuse, c[0x0][0x350], 0x2 ;  /* 0x0000d40005187a11 */ /* 0x040fe400078210ff */
[----:B------:R-:W-:Y:S02]  /*1e30*/  LEA.HI.X R13, R6, c[0x0][0x334], R7, 0x1, P2 ;  /* 0x0000cd00060d7a11 */ /* 0x000fe400010f0c07 */
[----:B------:R-:W-:-:S07]  /*1e40*/  LEA.HI.X R25, R5, c[0x0][0x354], R10, 0x2, P1 ;  /* 0x0000d50005197a11 */ /* 0x000fce00008f140a */
[----:B------:R-:W-:Y:S05]  /*1e50*/  @!P0 BRA `(.L_x_100) ;  /* 0x000055a000008947 */ /* 0x000fea0003800000 */
[----:B--2---:R-:W2:Y:S01]  /*1e60*/  LDL R28, [R1+0x38] ;  /* 0x00003800011c7983 */ /* 0x004ea20000100800 */
[----:B------:R-:W-:Y:S01]  /*1e70*/  ULDC.64 UR8, c[0x0][0x1a0] ;  /* 0x0000680000087ab9 */ /* 0x000fe20000000a00 */
[----:B------:R-:W-:Y:S01]  /*1e80*/  IMAD.U32 R6, RZ, RZ, UR25 ;  /* 0x00000019ff067e24 */ /* 0x000fe2000f8e00ff */
[----:B------:R-:W-:Y:S01]  /*1e90*/  UIMAD UR8, UR17, UR8, URZ ;  /* 0x00000008110872a4 */ /* 0x000fe2000f8e023f */
[----:B------:R-:W3:Y:S01]  /*1ea0*/  LDL R29, [R1+0x80] ;  /* 0x00008000011d7983 */ /* 0x000ee20000100800 */
[----:B------:R-:W-:Y:S01]  /*1eb0*/  UMOV UR7, UR10 ;  /* 0x0000000a00077c82 */ /* 0x000fe20008000000 */
[----:B------:R-:W-:Y:S01]  /*1ec0*/  IMAD.U32 R8, RZ, RZ, UR25 ;  /* 0x00000019ff087e24 */ /* 0x000fe2000f8e00ff */
[----:B------:R-:W-:Y:S01]  /*1ed0*/  UIMAD UR11, UR25, UR9, UR8 ;  /* 0x00000009190b72a4 */ /* 0x000fe2000f8e0208 */
[----:B------:R-:W-:Y:S01]  /*1ee0*/  IADD3 R11, R34, 0x20, RZ ;  /* 0x00000020220b7810 */ /* 0x000fe20007ffe0ff */
[----:B------:R-:W-:Y:S01]  /*1ef0*/  UIMAD UR10, UR7, -0x40, UR27 ;  /* 0xffffffc0070a78a4 */ /* 0x000fe2000f8e021b */
[----:B------:R-:W-:Y:S01]  /*1f00*/  IMAD.WIDE.U32 R6, R6, c[0x0][0x198], R16 ;  /* 0x0000660006067a25 */ /* 0x000fe200078e0010 */
[----:B------:R-:W-:-:S02]  /*1f10*/  ULDC.64 UR8, c[0x0][0x198] ;  /* 0x0000660000087ab9 */ /* 0x000fc40000000a00 */
[----:B------:R-:W-:Y:S01]  /*1f20*/  UIMAD UR8, UR17, UR8, URZ ;  /* 0x00000008110872a4 */ /* 0x000fe2000f8e023f */
[----:B------:R-:W-:Y:S01]  /*1f30*/  IMAD.WIDE.U32 R8, R8, c[0x0][0x1a0], R16 ;  /* 0x0000680008087a25 */ /* 0x000fe200078e0010 */
[----:B------:R-:W-:Y:S02]  /*1f40*/  ISETP.GE.AND P1, PT, R11, UR10, PT ;  /* 0x0000000a0b007c0c */ /* 0x000fe4000bf26270 */
[----:B------:R-:W-:Y:S02]  /*1f50*/  UIMAD UR9, UR25, UR9, UR8 ;  /* 0x00000009190972a4 */ /* 0x000fe4000f8e0208 */
[----:B------:R-:W-:Y:S01]  /*1f60*/  UIMAD UR8, UR19, -0x40, UR6 ;  /* 0xffffffc0130878a4 */ /* 0x000fe2000f8e0206 */
[----:B------:R-:W-:Y:S01]  /*1f70*/  IADD3 R10, P0, R6, UR34, RZ ;  /* 0x00000022060a7c10 */ /* 0x000fe2000ff1e0ff */
[----:B------:R-:W-:Y:S01]  /*1f80*/  IMAD.MOV.U32 R27, RZ, RZ, 0x40 ;  /* 0x00000040ff1b7424 */ /* 0x000fe200078e00ff */
[----:B------:R-:W-:Y:S01]  /*1f90*/  IADD3 R8, P3, R8, UR29, RZ ;  /* 0x0000001d08087c10 */ /* 0x000fe2000ff7e0ff */
[----:B------:R-:W-:Y:S01]  /*1fa0*/  IMAD.U32 R5, RZ, RZ, UR9 ;  /* 0x00000009ff057e24 */ /* 0x000fe2000f8e00ff */
[----:B------:R-:W-:-:S02]  /*1fb0*/  MOV R6, UR11 ;  /* 0x0000000b00067c02 */ /* 0x000fc40008000f00 */
[----:B------:R-:W-:Y:S01]  /*1fc0*/  ISETP.GE.AND P2, PT, R11, UR8, PT ;  /* 0x000000080b007c0c */ /* 0x000fe2000bf46270 */
[----:B------:R-:W-:Y:S01]  /*1fd0*/  IMAD.WIDE.U32 R16, R27, c[0x0][0x370], RZ ;  /* 0x0000dc001b107a25 */ /* 0x000fe200078e00ff */
[----:B------:R-:W-:Y:S02]  /*1fe0*/  IADD3.X R9, R9, UR30, R6, P3, !PT ;  /* 0x0000001e09097c10 */ /* 0x000fe40009ffe406 */
[----:B------:R-:W-:Y:S01]  /*1ff0*/  MOV R32, R12 ;  /* 0x0000000c00207202 */ /* 0x000fe20000000f00 */
[----:B------:R-:W-:Y:S01]  /*2000*/  IMAD.MOV.U32 R33, RZ, RZ, R13 ;  /* 0x000000ffff217224 */ /* 0x000fe200078e000d */
[----:B------:R-:W-:Y:S01]  /*2010*/  ISETP.GE.AND P3, PT, R34, UR8, PT ;  /* 0x0000000822007c0c */ /* 0x000fe2000bf66270 */
[----:B------:R-:W-:Y:S01]  /*2020*/  IMAD R13, R27, c[0x0][0x374], RZ ;  /* 0x0000dd001b0d7a24 */ /* 0x000fe200078e02ff */
[----:B------:R-:W-:Y:S01]  /*2030*/  IADD3.X R11, R7, UR35, R5, P0, !PT ;  /* 0x00000023070b7c10 */ /* 0x000fe200087fe405 */
[----:B------:R-:W-:Y:S01]  /*2040*/  IMAD R5, R14, c[0x0][0x1b8], RZ ;  /* 0x00006e000e057a24 */ /* 0x000fe200078e02ff */
[----:B------:R-:W-:Y:S01]  /*2050*/  @!P1 IADD3 R16, P0, R32, R16, RZ ;  /* 0x0000001020109210 */ /* 0x000fe20007f1e0ff */
[----:B------:R-:W-:-:S02]  /*2060*/  IMAD R12, R14, c[0x0][0x1b0], RZ ;  /* 0x00006c000e0c7a24 */ /* 0x000fc400078e02ff */
[C---:B------:R-:W-:Y:S01]  /*2070*/  IMAD R5, R4.reuse, c[0x0][0x1bc], R5 ;  /* 0x00006f0004057a24 */ /* 0x040fe200078e0205 */
[----:B------:R-:W-:Y:S01]  /*2080*/  @!P1 IADD3.X R17, R33, R17, R13, P0, !PT ;  /* 0x0000001121119210 */ /* 0x000fe200007fe40d */
[----:B------:R-:W-:Y:S01]  /*2090*/  IMAD.WIDE.U32 R6, R4, c[0x0][0x1b8], R8 ;  /* 0x00006e0004067a25 */ /* 0x000fe200078e0008 */
[----:B------:R-:W-:-:S03]  /*20a0*/  @!P2 IADD3 R13, P4, R34, 0x20, RZ ;  /* 0x00000020220da810 */ /* 0x000fc60007f9e0ff */
[C---:B------:R-:W-:Y:S02]  /*20b0*/  IMAD R12, R4.reuse, c[0x0][0x1b4], R12 ;  /* 0x00006d00040c7a24 */ /* 0x040fe400078e020c */
[----:B------:R-:W-:Y:S01]  /*20c0*/  IMAD.IADD R7, R7, 0x1, R5 ;  /* 0x0000000107077824 */ /* 0x000fe200078e0205 */
[----:B------:R-:W-:Y:S01]  /*20d0*/  @!P2 IADD3.X R9, RZ, R26, RZ, P4, !PT ;  /* 0x0000001aff09a210 */ /* 0x000fe200027fe4ff */
[----:B------:R-:W-:-:S04]  /*20e0*/  IMAD.WIDE.U32 R4, R4, c[0x0][0x1b0], R10 ;  /* 0x00006c0004047a25 */ /* 0x000fc800078e000a */
[----:B------:R-:W-:Y:S01]  /*20f0*/  @!P3 IMAD R8, R26, c[0x0][0x1a0], RZ ;  /* 0x000068001a08ba24 */ /* 0x000fe200078e02ff */
[----:B------:R-:W-:Y:S01]  /*2100*/  IADD3 R5, R5, R12, RZ ;  /* 0x0000000c05057210 */ /* 0x000fe20007ffe0ff */
[----:B------:R-:W-:Y:S01]  /*2110*/  @!P2 IMAD R12, R9, c[0x0][0x1a0], RZ ;  /* 0x00006800090caa24 */ /* 0x000fe200078e02ff */
[C---:B------:R-:W-:Y:S01]  /*2120*/  @!P2 IADD3 R10, P0, R34.reuse, 0x20, RZ ;  /* 0x00000020220aa810 */ /* 0x040fe20007f1e0ff */
[C---:B------:R-:W-:Y:S02]  /*2130*/  @!P3 IMAD R22, R34.reuse, c[0x0][0x1a4], R8 ;  /* 0x000069002216ba24 */ /* 0x040fe400078e0208 */
[----:B------:R-:W-:-:S04]  /*2140*/  @!P3 IMAD.WIDE.U32 R8, R34, c[0x0][0x1a0], R6 ;  /* 0x000068002208ba25 */ /* 0x000fc800078e0006 */
[----:B------:R-:W-:Y:S01]  /*2150*/  @!P2 IMAD.MOV.U32 R14, RZ, RZ, R6 ;  /* 0x000000ffff0ea224 */ /* 0x000fe200078e0006 */
[----:B------:R-:W-:Y:S01]  /*2160*/  @!P3 IADD3 R9, R9, R22, RZ ;  /* 0x000000160909b210 */ /* 0x000fe20007ffe0ff */
[----:B------:R-:W-:Y:S02]  /*2170*/  @!P2 IMAD.MOV.U32 R15, RZ, RZ, R7 ;  /* 0x000000ffff0fa224 */ /* 0x000fe400078e0007 */
[----:B------:R-:W-:Y:S02]  /*2180*/  @!P2 IMAD.X R11, RZ, RZ, R26, P0 ;  /* 0x000000ffff0ba224 */ /* 0x000fe400000e061a */
[C---:B------:R-:W-:Y:S01]  /*2190*/  @!P2 IMAD R23, R13.reuse, c[0x0][0x1a4], R12 ;  /* 0x000069000d17aa24 */ /* 0x040fe200078e020c */
[----:B------:R-:W-:Y:S01]  /*21a0*/  @!P3 LEA R12, P0, R8, c[0x0][0x170], 0x1 ;  /* 0x00005c00080cba11 */ /* 0x000fe200078008ff */
[----:B------:R-:W-:-:S03]  /*21b0*/  @!P2 IMAD.WIDE.U32 R6, R13, c[0x0][0x1a0], R14 ;  /* 0x000068000d06aa25 */ /* 0x000fc600078e000e */
[----:B------:R-:W-:Y:S02]  /*21c0*/  @!P3 LEA.HI.X R13, R8, c[0x0][0x174], R9, 0x1, P0 ;  /* 0x00005d00080dba11 */ /* 0x000fe400000f0c09 */
[----:B------:R-:W-:-:S13]  /*21d0*/  PLOP3.LUT P0, PT, PT, PT, UP3, 0x80, 0x0 ;  /* 0x000000000000781c */ /* 0x000fda0003f0f038 */
[----:B------:R-:W-:Y:S01]  /*21e0*/  @P0 BAR.SYNC.DEFER_BLOCKING 0x0 ;  /* 0x0000000000000b1d */ /* 0x000fe20000010000 */
[----:B------:R-:W-:Y:S01]  /*21f0*/  @!P2 MOV R18, R4 ;  /* 0x000000040012a202 */ /* 0x000fe20000000f00 */
[----:B------:R-:W-:Y:S02]  /*2200*/  @!P2 IMAD.MOV.U32 R19, RZ, RZ, R5 ;  /* 0x000000ffff13a224 */ /* 0x000fe400078e0005 */
[----:B------:R-:W-:Y:S01]  /*2210*/  @!P2 IMAD R11, R11, c[0x0][0x198], RZ ;  /* 0x000066000b0baa24 */ /* 0x000fe200078e02ff */
[----:B------:R-:W-:Y:S01]  /*2220*/  ISETP.GE.AND P0, PT, R34, UR10, PT ;  /* 0x0000000a22007c0c */ /* 0x000fe2000bf06270 */
[----:B------:R-:W-:-:S04]  /*2230*/  @!P2 IMAD.WIDE.U32 R18, R10, c[0x0][0x198], R18 ;  /* 0x000066000a12aa25 */ /* 0x000fc800078e0012 */
[----:B------:R-:W-:Y:S01]  /*2240*/  @!P2 IMAD R22, R10, c[0x0][0x19c], R11 ;  /* 0x000067000a16aa24 */ /* 0x000fe200078e020b */
[----:B------:R-:W-:Y:S01]  /*2250*/  @!P2 LEA R10, P4, R6, c[0x0][0x170], 0x1 ;  /* 0x00005c00060aaa11 */ /* 0x000fe200078808ff */
[----:B------:R-:W-:-:S05]  /*2260*/  @!P2 IMAD.IADD R7, R7, 0x1, R23 ;  /* 0x000000010707a824 */ /* 0x000fca00078e0217 */
[----:B------:R-:W-:Y:S01]  /*2270*/  @!P2 LEA.HI.X R11, R6, c[0x0][0x174], R7, 0x1, P4 ;  /* 0x00005d00060baa11 */ /* 0x000fe200020f0c07 */
[----:B------:R-:W-:Y:S01]  /*2280*/  IMAD.MOV.U32 R30, RZ, RZ, R20 ;  /* 0x000000ffff1e7224 */ /* 0x000fe200078e0014 */
[----:B------:R-:W-:Y:S01]  /*2290*/  MOV R31, R21 ;  /* 0x00000015001f7202 */ /* 0x000fe20000000f00 */
[----:B------:R-:W-:Y:S02]  /*22a0*/  @!P3 IMAD R8, R26, c[0x0][0x198], RZ ;  /* 0x000066001a08ba24 */ /* 0x000fe400078e02ff */
[----:B------:R-:W-:-:S04]  /*22b0*/  IMAD.WIDE.U32 R20, R27, c[0x0][0x190], RZ ;  /* 0x000064001b147a25 */ /* 0x000fc800078e00ff */
[C---:B------:R-:W-:Y:S02]  /*22c0*/  @!P3 IMAD R9, R34.reuse, c[0x0][0x19c], R8 ;  /* 0x000067002209ba24 */ /* 0x040fe400078e0208 */
[----:B------:R-:W-:Y:S01]  /*22d0*/  @!P3 IMAD.WIDE.U32 R14, R34, c[0x0][0x198], R4 ;  /* 0x00006600220eba25 */ /* 0x000fe200078e0004 */
[----:B------:R-:W-:-:S03]  /*22e0*/  @!P1 IADD3 R8, P6, R30, R20, RZ ;  /* 0x000000141e089210 */ /* 0x000fc60007fde0ff */
[----:B------:R-:W-:Y:S01]  /*22f0*/  IMAD R27, R27, c[0x0][0x194], RZ ;  /* 0x000065001b1b7a24 */ /* 0x000fe200078e02ff */
[----:B------:R-:W-:Y:S02]  /*2300*/  @!P3 IADD3 R5, R15, R9, RZ ;  /* 0x000000090f05b210 */ /* 0x000fe40007ffe0ff */
[----:B------:R-:W-:Y:S02]  /*2310*/  @!P3 LEA R6, P5, R14, c[0x0][0x168], 0x1 ;  /* 0x00005a000e06ba11 */ /* 0x000fe400078a08ff */
[----:B------:R-:W-:Y:S01]  /*2320*/  @!P1 IADD3.X R9, R31, R21, R27, P6, !PT ;  /* 0x000000151f099210 */ /* 0x000fe200037fe41b */
[----:B------:R-:W-:Y:S01]  /*2330*/  @!P2 IMAD.IADD R15, R19, 0x1, R22 ;  /* 0x00000001130fa824 */ /* 0x000fe200078e0216 */
[----:B------:R-:W-:Y:S01]  /*2340*/  @!P2 LEA R4, P4, R18, c[0x0][0x168], 0x1 ;  /* 0x00005a001204aa11 */ /* 0x000fe200078808ff */
[----:B------:R-:W-:Y:S02]  /*2350*/  UMOV UR9, UR12 ;  /* 0x0000000c00097c82 */ /* 0x000fe40008000000 */
[----:B------:R-:W-:Y:S01]  /*2360*/  UMOV UR8, UR13 ;  /* 0x0000000d00087c82 */ /* 0x000fe20008000000 */
[----:B------:R-:W-:Y:S04]  /*2370*/  STL.64 [R1+0x48], R32 ;  /* 0x0000482001007387 */ /* 0x000fe80000100a00 */
[----:B------:R1:W-:Y:S04]  /*2380*/  STL.64 [R1+0x40], R30 ;  /* 0x0000401e01007387 */ /* 0x0003e80000100a00 */
[----:B--2---:R-:W-:Y:S04]  /*2390*/  @P3 STS.128 [R28+0x12000], RZ ;  /* 0x012000ff1c003388 */ /* 0x004fe80000000c00 */
[----:B------:R-:W-:Y:S04]  /*23a0*/  @P3 STS.128 [R28+0x14000], RZ ;  /* 0x014000ff1c003388 */ /* 0x000fe80000000c00 */
[----:B------:R-:W-:Y:S04]  /*23b0*/  @P3 STS.128 [R28+0x16000], RZ ;  /* 0x016000ff1c003388 */ /* 0x000fe80000000c00 */
[----:B------:R-:W-:Y:S01]  /*23c0*/  @!PT LDS RZ, [RZ] ;  /* 0x00000000fffff984 */ /* 0x000fe20000000800 */
[----:B------:R-:W-:Y:S01]  /*23d0*/  @!PT LDS RZ, [RZ] ;  /* 0x00000000fffff984 */ /* 0x000fe20000000800 */
[----:B------:R-:W-:Y:S01]  /*23e0*/  @!PT LDS RZ, [RZ] ;  /* 0x00000000fffff984 */ /* 0x000fe20000000800 */
[----:B------:R2:W-:Y:S04]  /*23f0*/  @!P3 LDGSTS.E.BYPASS.LTC128B.128 [R28+0x12000], [R12.64] ;  /* 0x120000000c1cbfae */ /* 0x0005e8000b901d44 */
[----:B------:R2:W-:Y:S04]  /*2400*/  @!P3 LDGSTS.E.BYPASS.LTC128B.128 [R28+0x14000], [R12.64+0x80] ;  /* 0x140000800c1cbfae */ /* 0x0005e8000b901d44 */
[----:B------:R2:W-:Y:S04]  /*2410*/  @!P3 LDGSTS.E.BYPASS.LTC128B.128 [R28+0x16000], [R12.64+0x100] ;  /* 0x160001000c1cbfae */ /* 0x0005e8000b901d44 */
[----:B------:R-:W-:Y:S04]  /*2420*/  @P2 STS.128 [R28+0x13000], RZ ;  /* 0x013000ff1c002388 */ /* 0x000fe80000000c00 */
        /* <DEDUP_REMOVED lines=8> */
[----:B------:R-:W0:Y:S04]  /*24b0*/  LDGDEPBAR ;  /* 0x00000000000079af */ /* 0x000e280000000000 */
        /* <DEDUP_REMOVED lines=18> */
[----:B------:R-:W-:Y:S04]  /*25e0*/  @P0 STS.128 [R28], RZ ;  /* 0x000000ff1c000388 */ /* 0x000fe80000000c00 */
[----:B------:R-:W-:Y:S01]  /*25f0*/  @P0 STS.128 [R28+0x2000], RZ ;  /* 0x002000ff1c000388 */ /* 0x000fe20000000c00 */
[----:B---3--:R-:W-:-:S03]  /*2600*/  IADD3 R7, R29, 0x8, RZ ;  /* 0x000000081d077810 */ /* 0x008fc60007ffe0ff */
[----:B------:R-:W-:Y:S04]  /*2610*/  @P0 STS.128 [R28+0x4000], RZ ;  /* 0x004000ff1c000388 */ /* 0x000fe80000000c00 */
[----:B------:R-:W-:Y:S01]  /*2620*/  @!PT LDS RZ, [RZ] ;  /* 0x00000000fffff984 */ /* 0x000fe20000000800 */
[----:B------:R-:W-:Y:S01]  /*2630*/  @!PT LDS RZ, [RZ] ;  /* 0x00000000fffff984 */ /* 0x000fe20000000800 */
[----:B------:R-:W-:Y:S01]  /*2640*/  @!PT LDS RZ, [RZ] ;  /* 0x00000000fffff984 */ /* 0x000fe20000000800 */
[----:B------:R1:W-:Y:S04]  /*2650*/  @!P0 LDGSTS.E.BYPASS.LTC128B.128 [R28], [R30.64] ;  /* 0x000000001e1c8fae */ /* 0x0003e8000b901d44 */
[----:B------:R1:W-:Y:S04]  /*2660*/  @!P0 LDGSTS.E.BYPASS.LTC128B.128 [R28+0x2000], [R30.64+0x80] ;  /* 0x020000801e1c8fae */ /* 0x0003e8000b901d44 */
[----:B------:R1:W-:Y:S01]  /*2670*/  @!P0 LDGSTS.E.BYPASS.LTC128B.128 [R28+0x4000], [R30.64+0x100] ;  /* 0x040001001e1c8fae */ /* 0x0003e2000b901d44 */
[----:B------:R-:W-:-:S03]  /*2680*/  ISETP.GE.AND P6, PT, R7, UR10, PT ;  /* 0x0000000a07007c0c */ /* 0x000fc6000bfc6270 */
[----:B------:R-:W-:Y:S01]  /*2690*/  @P1 STS.128 [R28+0x1000], RZ ;  /* 0x001000ff1c001388 */ /* 0x000fe20000000c00 */
[----:B------:R-:W-:-:S03]  /*26a0*/  @!P3 LEA.HI.X R7, R14, c[0x0][0x16c], R5, 0x1, P5 ;  /* 0x00005b000e07ba11 */ /* 0x000fc600028f0c05 */
[----:B------:R-:W-:Y:S04]  /*26b0*/  @P1 STS.128 [R28+0x3000], RZ ;  /* 0x003000ff1c001388 */ /* 0x000fe80000000c00 */
[----:B------:R-:W-:Y:S04]  /*26c0*/  @P1 STS.128 [R28+0x5000], RZ ;  /* 0x005000ff1c001388 */ /* 0x000fe80000000c00 */
[----:B------:R-:W-:Y:S01]  /*26d0*/  @!PT LDS RZ, [RZ] ;  /* 0x00000000fffff984 */ /* 0x000fe20000000800 */
[----:B------:R-:W-:Y:S01]  /*26e0*/  @!PT LDS RZ, [RZ] ;  /* 0x00000000fffff984 */ /* 0x000fe20000000800 */
[----:B------:R-:W-:Y:S01]  /*26f0*/  @!PT LDS RZ, [RZ] ;  /* 0x00000000fffff984 */ /* 0x000fe20000000800 */
[----:B------:R3:W-:Y:S04]  /*2700*/  @!P1 LDGSTS.E.BYPASS.LTC128B.128 [R28+0x1000], [R8.64] ;  /* 0x01000000081c9fae */ /* 0x0007e8000b901d44 */
[----:B------:R3:W-:Y:S01]  /*2710*/  @!P1 LDGSTS.E.BYPASS.LTC128B.128 [R28+0x3000], [R8.64+0x80] ;  /* 0x03000080081c9fae */ /* 0x0007e2000b901d44 */
[----:B----4-:R-:W-:-:S03]  /*2720*/  SHF.L.U32 R11, R29, 0x2, RZ ;  /* 0x000000021d0b7819 */ /* 0x010fc600000006ff */
[----:B------:R3:W-:Y:S01]  /*2730*/  @!P1 LDGSTS.E.BYPASS.LTC128B.128 [R28+0x5000], [R8.64+0x100] ;  /* 0x05000100081c9fae */ /* 0x0007e2000b901d44 */
[----:B------:R-:W-:-:S03]  /*2740*/  ISETP.GE.AND P1, PT, R29, UR10, PT ;  /* 0x0000000a1d007c0c */ /* 0x000fc6000bf26270 */
[----:B------:R-:W-:Y:S04]  /*2750*/  @P3 STS.128 [R28+0xc000], RZ ;  /* 0x00c000ff1c003388 */ /* 0x000fe80000000c00 */
[----:B------:R-:W-:Y:S04]  /*2760*/  @P3 STS.128 [R28+0xe000], RZ ;  /* 0x00e000ff1c003388 */ /* 0x000fe80000000c00 */
[----:B------:R-:W-:Y:S04]  /*2770*/  @P3 STS.128 [R28+0x10000], RZ ;  /* 0x010000ff1c003388 */ /* 0x000fe80000000c00 */
[----:B------:R-:W-:Y:S01]  /*2780*/  @!PT LDS RZ, [RZ] ;  /* 0x00000000fffff984 */ /* 0x000fe20000000800 */
[----:B------:R-:W-:Y:S01]  /*2790*/  @!PT LDS RZ, [RZ] ;  /* 0x00000000fffff984 */ /* 0x000fe20000000800 */
[----:B------:R-:W-:Y:S01]  /*27a0*/  @!PT LDS RZ, [RZ] ;  /* 0x00000000fffff984 */ /* 0x000fe20000000800 */
[----:B------:R4:W-:Y:S04]  /*27b0*/  @!P3 LDGSTS.E.BYPASS.LTC128B.128 [R28+0xc000], [R6.64] ;  /* 0x0c000000061cbfae */ /* 0x0009e8000b901d44 */
[----:B------:R4:W-:Y:S01]  /*27c0*/  @!P3 LDGSTS.E.BYPASS.LTC128B.128 [R28+0xe000], [R6.64+0x80] ;  /* 0x0e000080061cbfae */ /* 0x0009e2000b901d44 */
[----:B------:R-:W-:-:S03]  /*27d0*/  @!P2 LEA.HI.X R5, R18, c[0x0][0x16c], R15, 0x1, P4 ;  /* 0x00005b001205aa11 */ /* 0x000fc600020f0c0f */
[----:B------:R4:W-:Y:S01]  /*27e0*/  @!P3 LDGSTS.E.BYPASS.LTC128B.128 [R28+0x10000], [R6.64+0x100] ;  /* 0x10000100061cbfae */ /* 0x0009e2000b901d44 */
[----:B---3--:R-:W-:Y:S01]  /*27f0*/  SHF.R.S32.HI R8, RZ, 0x1f, R29 ;  /* 0x0000001fff087819 */ /* 0x008fe2000001141d */
[----:B------:R-:W-:-:S03]  /*2800*/  IMAD.MOV.U32 R9, RZ, RZ, 0x7f800000 ;  /* 0x7f800000ff097424 */ /* 0x000fc600078e00ff */
[----:B------:R-:W-:Y:S01]  /*2810*/  SHF.L.U64.HI R10, R29, 0x2, R8 ;  /* 0x000000021d0a7819 */ /* 0x000fe20000010208 */
[----:B------:R-:W-:Y:S01]  /*2820*/  @P2 STS.128 [R28+0xd000], RZ ;  /* 0x00d000ff1c002388 */ /* 0x000fe20000000c00 */
[----:B------:R-:W-:-:S03]  /*2830*/  MOV R8, 0x7f800000 ;  /* 0x7f80000000087802 */ /* 0x000fc60000000f00 */
[----:B------:R-:W-:Y:S04]  /*2840*/  @P2 STS.128 [R28+0xf000], RZ ;  /* 0x00f000ff1c002388 */ /* 0x000fe80000000c00 */
[----:B------:R2:W-:Y:S04]  /*2850*/  @P2 STS.128 [R28+0x11000], RZ ;  /* 0x011000ff1c002388 */ /* 0x0005e80000000c00 */
[----:B------:R-:W-:Y:S04]  /*2860*/  STL [R1+0x68], R11 ;  /* 0x0000680b01007387 */ /* 0x000fe80000100800 */
[----:B------:R-:W-:Y:S01]  /*2870*/  @!PT LDS RZ, [RZ] ;  /* 0x00000000fffff984 */ /* 0x000fe20000000800 */
[----:B------:R-:W-:Y:S01]  /*2880*/  @!PT LDS RZ, [RZ] ;  /* 0x00000000fffff984 */ /* 0x000fe20000000800 */
[----:B------:R-:W-:Y:S01]  /*2890*/  @!PT LDS RZ, [RZ] ;  /* 0x00000000fffff984 */ /* 0x000fe20000000800 */
[----:B------:R3:W-:Y:S01]  /*28a0*/  @!P2 LDGSTS.E.BYPASS.LTC128B.128 [R28+0xd000], [R4.64] ;  /* 0x0d000000041cafae */ /* 0x0007e2000b901d44 */
[----:B----4-:R-:W-:-:S03]  /*28b0*/  IADD3 R6, P0, R11, UR9, RZ ;  /* 0x000000090b067c10 */ /* 0x010fc6000ff1e0ff */
[----:B------:R-:W-:Y:S01]  /*28c0*/  STL [R1+0x64], R10 ;  /* 0x0000640a01007387 */ /* 0x000fe20000100800 */
[----:B------:R-:W-:-:S03]  /*28d0*/  IADD3.X R7, R10, UR8, RZ, P0, !PT ;  /* 0x000000080a077c10 */ /* 0x000fc600087fe4ff */
[----:B------:R3:W-:Y:S04]  /*28e0*/  @!P2 LDGSTS.E.BYPASS.LTC128B.128 [R28+0xf000], [R4.64+0x80] ;  /* 0x0f000080041cafae */ /* 0x0007e8000b901d44 */
[----:B------:R3:W-:Y:S04]  /*28f0*/  @!P2 LDGSTS.E.BYPASS.LTC128B.128 [R28+0x11000], [R4.64+0x100] ;  /* 0x11000100041cafae */ /* 0x0007e8000b901d44 */
[----:B------:R-:W0:Y:S04]  /*2900*/  LDGDEPBAR ;  /* 0x00000000000079af */ /* 0x000e280000000000 */
[----:B------:R4:W5:Y:S04]  /*2910*/  @!P1 LDG.E R9, [R6.64] ;  /* 0x0000000406099981 */ /* 0x000968000c1e1900 */
[----:B------:R4:W5:Y:S04]  /*2920*/  @!P6 LDG.E R8, [R6.64+0x20] ;  /* 0x000020040608e981 */ /* 0x000968000c1e1900 */
[----:B------:R1:W-:Y:S04]  /*2930*/  STL.64 [R1+0x30], R24 ;  /* 0x0000301801007387 */ /* 0x0003e80000100a00 */
[----:B---3--:R-:W3:Y:S01]  /*2940*/  LDL R5, [R1] ;  /* 0x0000000001057983 */ /* 0x008ee20000100800 */
[----:B------:R-:W-:-:S04]  /*2950*/  DEPBAR.LE SB0, 0x1 ;  /* 0x000080400000791a */ /* 0x000fc80000000000 */
[----:B------:R-:W3:Y:S04]  /*2960*/  LDL R4, [R1+0x2c] ;  /* 0x00002c0001047983 */ /* 0x000ee80000100800 */
[----:B------:R-:W-:Y:S06]  /*2970*/  BAR.SYNC.DEFER_BLOCKING 0x0 ;  /* 0x0000000000007b1d */ /* 0x000fec0000010000 */
[----:B----4-:R-:W4:Y:S04]  /*2980*/  LDL R6, [R1+0x4] ;  /* 0x0000040001067983 */ /* 0x010f280000100800 */
[----:B------:R1:W1:Y:S04]  /*2990*/  LDSM.16.M88.4 R148, [R252+0x12000] ;  /* 0x01200000fc94783b */ /* 0x0002680000000200 */
[----:B------:R1:W1:Y:S04]  /*29a0*/  LDSM.16.M88.4 R152, [R252+0x12800] ;  /* 0x01280000fc98783b */ /* 0x0002680000000200 */
[----:B------:R1:W1:Y:S04]  /*29b0*/  LDSM.16.M88.4 R180, [R252+0x14000] ;  /* 0x01400000fcb4783b */ /* 0x0002680000000200 */
[----:B------:R1:W1:Y:S04]  /*29c0*/  LDSM.16.M88.4 R184, [R252+0x14800] ;  /* 0x01480000fcb8783b */ /* 0x0002680000000200 */
[----:B------:R1:W1:Y:S04]  /*29d0*/  LDSM.16.M88.4 R212, [R252+0x16000] ;  /* 0x01600000fcd4783b */ /* 0x0002680000000200 */
[----:B------:R1:W1:Y:S01]  /*29e0*/  LDSM.16.M88.4 R216, [R252+0x16800] ;  /* 0x01680000fcd8783b */ /* 0x0002620000000200 */
[----:B------:R-:W-:Y:S01]  /*29f0*/  UIADD3 UR10, UR25, 0x40, URZ ;  /* 0x00000040190a7890 */ /* 0x000fe2000fffe03f */
        /* <DEDUP_REMOVED lines=40> */
[----:B-1----:R-:W-:Y:S01]  /*2c80*/  CS2R R30, SRZ ;  /* 0x00000000001e7805 */ /* 0x002fe2000001ff00 */
[----:B--2---:R-:W-:Y:S01]  /*2c90*/  CS2R R28, SRZ ;  /* 0x00000000001c7805 */ /* 0x004fe2000001ff00 */
[----:B------:R-:W-:Y:S01]  /*2ca0*/  CS2R R34, SRZ ;  /* 0x0000000000227805 */ /* 0x000fe2000001ff00 */
[----:B------:R-:W-:Y:S01]  /*2cb0*/  CS2R R32, SRZ ;  /* 0x0000000000207805 */ /* 0x000fe2000001ff00 */
[----:B------:R-:W-:Y:S01]  /*2cc0*/  CS2R R26, SRZ ;  /* 0x00000000001a7805 */ /* 0x000fe2000001ff00 */
[----:B------:R-:W-:Y:S01]  /*2cd0*/  CS2R R24, SRZ ;  /* 0x0000000000187805 */ /* 0x000fe2000001ff00 */
[----:B------:R-:W-:Y:S01]  /*2ce0*/  CS2R R22, SRZ ;  /* 0x0000000000167805 */ /* 0x000fe2000001ff00 */
[----:B------:R-:W-:Y:S01]  /*2cf0*/  CS2R R20, SRZ ;  /* 0x0000000000147805 */ /* 0x000fe2000001ff00 */
[----:B------:R-:W-:-:S02]  /*2d00*/  UISETP.GE.AND UP0, UPT, UR10, UR6, UPT ;  /* 0x000000060a00728c */ /* 0x000fc4000bf06270 */
[----:B------:R-:W-:Y:S02]  /*2d10*/  UMOV UR11, UR14 ;  /* 0x0000000e000b7c82 */ /* 0x000fe40008000000 */
[----:B------:R-:W-:Y:S01]  /*2d20*/  UMOV UR10, UR15 ;  /* 0x0000000f000a7c82 */ /* 0x000fe20008000000 */
[----:B-----5:R1:W-:Y:S04]  /*2d30*/  STL [R1+0x5c], R9 ;  /* 0x00005c0901007387 */ /* 0x0203e80000100800 */
[----:B---3--:R1:W2:Y:S04]  /*2d40*/  LDSM.16.M88.4 R164, [R5+0x12000] ;  /* 0x0120000005a4783b */ /* 0x0082a80000000200 */
[----:B------:R1:W3:Y:S04]  /*2d50*/  LDSM.16.M88.4 R168, [R5+0x12800] ;  /* 0x0128000005a8783b */ /* 0x0002e80000000200 */
[----:B------:R1:W1:Y:S04]  /*2d60*/  LDSM.16.M88.4 R172, [R4+0x12000] ;  /* 0x0120000004ac783b */ /* 0x0002680000000200 */
[----:B------:R1:W1:Y:S04]  /*2d70*/  LDSM.16.M88.4 R176, [R4+0x12800] ;  /* 0x0128000004b0783b */ /* 0x0002680000000200 */
[----:B----4-:R4:W1:Y:S04]  /*2d80*/  LDSM.16.M88.4 R156, [R6+0x12000] ;  /* 0x01200000069c783b */ /* 0x0108680000000200 */
        /* <DEDUP_REMOVED lines=13> */
[----:B--23--:R4:W-:Y:S02]  /*2e60*/  STL [R1+0x60], R8 ;  /* 0x0000600801007387 */ /* 0x00c9e40000100800 */
.L_x_103:
[----:B------:R-:W2:Y:S01]  /*2e70*/  LDL R245, [R1+0x8] ;  /* 0x0000080001f57983 */ /* 0x000ea20000100800 */
[----:B------:R-:W-:Y:S01]  /*2e80*/  PLOP3.LUT P0, PT, PT, PT, UP0, 0x80, 0x0 ;  /* 0x000000000000781c */ /* 0x000fe20003f0f008 */
[----:B------:R-:W-:Y:S01]  /*2e90*/  UISETP.GE.AND UP5, UPT, UR7, 0x1, UPT ;  /* 0x000000010700788c */ /* 0x000fe2000bfa6270 */
[----:B------:R-:W-:Y:S02]  /*2ea0*/  PLOP3.LUT P5, PT, PT, PT, UP0, 0x80, 0x0 ;  /* 0x000000000000781c */ /* 0x000fe40003faf008 */
[----:B------:R-:W3:Y:S01]  /*2eb0*/  LDL R92, [R1+0x4] ;  /* 0x00000400015c7983 */ /* 0x000ee20000100800 */
[----:B------:R-:W-:Y:S02]  /*2ec0*/  PLOP3.LUT P1, PT, PT, PT, UP0, 0x80, 0x0 ;  /* 0x000000000000781c */ /* 0x000fe40003f2f008 */
[----:B------:R-:W-:Y:S02]  /*2ed0*/  PLOP3.LUT P4, PT, PT, PT, UP0, 0x80, 0x0 ;  /* 0x000000000000781c */ /* 0x000fe40003f8f008 */
[----:B-----5:R-:W5:Y:S01]  /*2ee0*/  LDL R244, [R1+0xc] ;  /* 0x00000c0001f47983 */ /* 0x020f620000100800 */
[----:B------:R-:W-:Y:S02]  /*2ef0*/  PLOP3.LUT P3, PT, PT, PT, UP0, 0x80, 0x0 ;  /* 0x000000000000781c */ /* 0x000fe40003f6f008 */
[----:B------:R-:W-:Y:S02]  /*2f00*/  PLOP3.LUT P6, PT, PT, PT, UP0, 0x80, 0x0 ;  /* 0x000000000000781c */ /* 0x000fe40003fcf008 */
[----:B----4-:R-:W4:Y:S05]  /*2f10*/  LDL R90, [R1] ;  /* 0x00000000015a7983 */ /* 0x010f2a0000100800 */
[----:B------:R-:W4:Y:S05]  /*2f20*/  LDL R99, [R1+0x18] ;  /* 0x0000180001637983 */ /* 0x000f2a0000100800 */
[----:B------:R-:W4:Y:S05]  /*2f30*/  LDL R89, [R1+0x10] ;  /* 0x0000100001597983 */ /* 0x000f2a0000100800 */
[----:B------:R-:W4:Y:S05]  /*2f40*/  LDL R96, [R1+0x14] ;  /* 0x0000140001607983 */ /* 0x000f2a0000100800 */
[----:B------:R-:W0:Y:S05]  /*2f50*/  LDGDEPBAR ;  /* 0x00000000000079af */ /* 0x000e2a0000000000 */
[----:B------:R-:W4:Y:S05]  /*2f60*/  LDL R91, [R1+0x74] ;  /* 0x00007400015b7983 */ /* 0x000f2a0000100800 */
[----:B------:R-:W4:Y:S05]  /*2f70*/  LDL R88, [R1+0x5c] ;  /* 0x00005c0001587983 */ /* 0x000f2a0000100800 */
[----:B------:R-:W4:Y:S05]  /*2f80*/  LDL R95, [R1+0x3c] ;  /* 0x00003c00015f7983 */ /* 0x000f2a0000100800 */
[----:B------:R-:W4:Y:S05]  /*2f90*/  LDL R94, [R1+0x58] ;  /* 0x00005800015e7983 */ /* 0x000f2a0000100800 */
[----:B------:R-:W4:Y:S05]  /*2fa0*/  LDL R93, [R1+0x50] ;  /* 0x00005000015d7983 */ /* 0x000f2a0000100800 */
[----:B------:R-:W4:Y:S05]  /*2fb0*/  LDL R98, [R1+0x68] ;  /* 0x0000680001627983 */ /* 0x000f2a0000100800 */
[----:B------:R-:W4:Y:S01]  /*2fc0*/  LDL R97, [R1+0x64] ;  /* 0x0000640001617983 */ /* 0x000f220000100800 */
[----:B------:R-:W-:Y:S04]  /*2fd0*/  DEPBAR.LE SB0, 0x0 ;  /* 0x000080000000791a */ /* 0x000fe80000000000 */
[----:B------:R-:W-:Y:S06]  /*2fe0*/  BAR.SYNC.DEFER_BLOCKING 0x0 ;  /* 0x0000000000007b1d */ /* 0x000fec0000010000 */
[----:B-1----:R-:W-:Y:S05]  /*2ff0*/  LDSM.16.M88.4 R8, [R252+0xc000] ;  /* 0x00c00000fc08783b */ /* 0x002fea0000000200 */
[----:B------:R-:W-:Y:S05]  /*3000*/  LDSM.16.M88.4 R68, [R252+0xc800] ;  /* 0x00c80000fc44783b */ /* 0x000fea0000000200 */
[----:B--2---:R-:W1:Y:S05]  /*3010*/  LDSM.16.M88.4 R16, [R245] ;  /* 0x00000000f510783b */ /* 0x004e6a0000000200 */
[----:B---3--:R-:W-:Y:S05]  /*3020*/  LDSM.16.M88.4 R76, [R92+0xc000] ;  /* 0x00c000005c4c783b */ /* 0x008fea0000000200 */
[----:B-----5:R-:W2:Y:S05]  /*3030*/  LDSM.16.M88.4 R72, [R244] ;  /* 0x00000000f448783b */ /* 0x020eaa0000000200 */
[----:B----4-:R-:W-:Y:S05]  /*3040*/  LDSM.16.M88.4 R84, [R90+0xc000] ;  /* 0x00c000005a54783b */ /* 0x010fea0000000200 */
[----:B------:R-:W-:Y:S01]  /*3050*/  LDSM.16.M88.4 R80, [R99] ;  /* 0x000000006350783b */ /* 0x000fe20000000200 */
[C---:B-1----:R-:W-:Y:S03]  /*3060*/  HMMA.16816.F32.BF16 R4, R16.reuse, R8, RZ ;  /* 0x000000081004723c */ /* 0x042fe600000418ff */
[C---:B------:R-:W-:Y:S05]  /*3070*/  FSETP.NEU.FTZ.AND P2, PT, R88.reuse, -INF , PT ;  /* 0xff8000005800780b */ /* 0x040fea0003f5d000 */
[C---:B------:R-:W-:Y:S08]  /*3080*/  HMMA.16816.F32.BF16 R8, R16.reuse, R10, RZ ;  /* 0x0000000a1008723c */ /* 0x040ff000000418ff */
[C---:B------:R-:W-:Y:S08]  /*3090*/  HMMA.16816.F32.BF16 R12, R16.reuse, R68, RZ ;  /* 0x00000044100c723c */ /* 0x040ff000000418ff */
[----:B------:R-:W-:Y:S01]  /*30a0*/  HMMA.16816.F32.BF16 R16, R16, R70, RZ ;  /* 0x000000461010723c */ /* 0x000fe200000418ff */
[----:B------:R-:W1:Y:S07]  /*30b0*/  LDSM.16.M88.4 R68, [R92+0xc800] ;  /* 0x00c800005c44783b */ /* 0x000e6e0000000200 */
[C---:B--2---:R-:W-:Y:S08]  /*30c0*/  HMMA.16816.F32.BF16 R4, R72.reuse, R76, R4 ;  /* 0x0000004c4804723c */ /* 0x044ff00000041804 */
[C---:B------:R-:W-:Y:S01]  /*30d0*/  HMMA.16816.F32.BF16 R8, R72.reuse, R78, R8 ;  /* 0x0000004e4808723c */ /* 0x040fe20000041808 */
[----:B------:R-:W2:Y:S07]  /*30e0*/  LDSM.16.M88.4 R76, [R90+0xc800] ;  /* 0x00c800005a4c783b */ /* 0x000eae0000000200 */
[C---:B-1----:R-:W-:Y:S08]  /*30f0*/  HMMA.16816.F32.BF16 R12, R72.reuse, R68, R12 ;  /* 0x00000044480c723c */ /* 0x042ff0000004180c */
[----:B------:R-:W-:Y:S01]  /*3100*/  HMMA.16816.F32.BF16 R16, R72, R70, R16 ;  /* 0x000000464810723c */ /* 0x000fe20000041810 */
[----:B------:R-:W-:Y:S05]  /*3110*/  LDSM.16.M88.4 R68, [R96] ;  /* 0x000000006044783b */ /* 0x000fea0000000200 */
[----:B------:R-:W1:Y:S02]  /*3120*/  LDSM.16.M88.4 R72, [R89+0xc000] ;  /* 0x00c000005948783b */ /* 0x000e640000000200 */
[C---:B------:R-:W-:Y:S08]  /*3130*/  HMMA.16816.F32.BF16 R4, R80.reuse, R84, R4 ;  /* 0x000000545004723c */ /* 0x040ff00000041804 */
[C---:B------:R-:W-:Y:S01]  /*3140*/  HMMA.16816.F32.BF16 R8, R80.reuse, R86, R8 ;  /* 0x000000565008723c */ /* 0x040fe20000041808 */
[----:B------:R-:W3:Y:S07]  /*3150*/  LDSM.16.M88.4 R84, [R89+0xc800] ;  /* 0x00c800005954783b */ /* 0x000eee0000000200 */
[C---:B--2---:R-:W-:Y:S08]  /*3160*/  HMMA.16816.F32.BF16 R12, R80.reuse, R76, R12 ;  /* 0x0000004c500c723c */ /* 0x044ff0000004180c */
[----:B------:R-:W-:Y:S01]  /*3170*/  HMMA.16816.F32.BF16 R16, R80, R78, R16 ;  /* 0x0000004e5010723c */ /* 0x000fe20000041810 */
[----:B------:R-:W-:Y:S05]  /*3180*/  LDSM.16.M88.4 R76, [R245+0x2000] ;  /* 0x00200000f54c783b */ /* 0x000fea0000000200 */
[----:B------:R-:W2:Y:S02]  /*3190*/  LDSM.16.M88.4 R80, [R252+0xe000] ;  /* 0x00e00000fc50783b */ /* 0x000ea40000000200 */
[C---:B-1----:R-:W-:Y:S08]  /*31a0*/  HMMA.16816.F32.BF16 R4, R68.reuse, R72, R4 ;  /* 0x000000484404723c */ /* 0x042ff00000041804 */
[C---:B------:R-:W-:Y:S01]  /*31b0*/  HMMA.16816.F32.BF16 R8, R68.reuse, R74, R8 ;  /* 0x0000004a4408723c */ /* 0x040fe20000041808 */
[----:B------:R-:W1:Y:S07]  /*31c0*/  LDSM.16.M88.4 R72, [R252+0xe800] ;  /* 0x00e80000fc48783b */ /* 0x000e6e0000000200 */
[C---:B---3--:R-:W-:Y:S08]  /*31d0*/  HMMA.16816.F32.BF16 R12, R68.reuse, R84, R12 ;  /* 0x00000054440c723c */ /* 0x048ff0000004180c */
[----:B------:R-:W-:Y:S01]  /*31e0*/  HMMA.16816.F32.BF16 R16, R68, R86, R16 ;  /* 0x000000564410723c */ /* 0x000fe20000041810 */
[----:B------:R-:W-:Y:S05]  /*31f0*/  LDSM.16.M88.4 R68, [R244+0x2000] ;  /* 0x00200000f444783b */ /* 0x000fea0000000200 */
[----:B------:R-:W3:Y:S02]  /*3200*/  LDSM.16.M88.4 R84, [R92+0xe000] ;  /* 0x00e000005c54783b */ /* 0x000ee40000000200 */
[C---:B--2---:R-:W-:Y:S08]  /*3210*/  HMMA.16816.F32.BF16 R4, R76.reuse, R80, R4 ;  /* 0x000000504c04723c */ /* 0x044ff00000041804 */
[C---:B------:R-:W-:Y:S01]  /*3220*/  HMMA.16816.F32.BF16 R8, R76.reuse, R82, R8 ;  /* 0x000000524c08723c */ /* 0x040fe20000041808 */
[----:B------:R-:W2:Y:S07]  /*3230*/  LDSM.16.M88.4 R80, [R92+0xe800] ;  /* 0x00e800005c50783b */ /* 0x000eae0000000200 */
[C---:B-1----:R-:W-:Y:S08]  /*3240*/  HMMA.16816.F32.BF16 R12, R76.reuse, R72, R12 ;  /* 0x000000484c0c723c */ /* 0x042ff0000004180c */
[----:B------:R-:W-:Y:S01]  /*3250*/  HMMA.16816.F32.BF16 R16, R76, R74, R16 ;  /* 0x0000004a4c10723c */ /* 0x000fe20000041810 */
[----:B------:R-:W-:Y:S05]  /*3260*/  LDSM.16.M88.4 R72, [R99+0x2000] ;  /* 0x002000006348783b */ /* 0x000fea0000000200 */
[----:B------:R-:W1:Y:S02]  /*3270*/  LDSM.16.M88.4 R76, [R90+0xe000] ;  /* 0x00e000005a4c783b */ /* 0x000e640000000200 */
[C---:B---3--:R-:W-:Y:S08]  /*3280*/  HMMA.16816.F32.BF16 R4, R68.reuse, R84, R4 ;  /* 0x000000544404723c */ /* 0x048ff00000041804 */
        /* <DEDUP_REMOVED lines=22> */
[----:B------:R3:W4:Y:S07]  /*33f0*/  LDSM.16.M88.4 R84, [R92+0x10800] ;  /* 0x010800005c54783b */ /* 0x00072e0000000200 */
[C---:B--2---:R-:W-:Y:S08]  /*3400*/  HMMA.16816.F32.BF16 R12, R72.reuse, R80, R12 ;  /* 0x00000050480c723c */ /* 0x044ff0000004180c */
[----:B------:R-:W-:Y:S01]  /*3410*/  HMMA.16816.F32.BF16 R16, R72, R82, R16 ;  /* 0x000000524810723c */ /* 0x000fe20000041810 */
[----:B------:R-:W-:Y:S05]  /*3420*/  LDSM.16.M88.4 R80, [R90+0x10000] ;  /* 0x010000005a50783b */ /* 0x000fea0000000200 */
[----:B------:R-:W2:Y:S05]  /*3430*/  LDSM.16.M88.4 R72, [R99+0x4000] ;  /* 0x004000006348783b */ /* 0x000eaa0000000200 */
[----:B---3--:R-:W3:Y:S01]  /*3440*/  LDL R92, [R1+0x54] ;  /* 0x00005400015c7983 */ /* 0x008ee20000100800 */
[C---:B-1----:R-:W-:Y:S08]  /*3450*/  HMMA.16816.F32.BF16 R4, R68.reuse, R76, R4 ;  /* 0x0000004c4404723c */ /* 0x042ff00000041804 */
[C---:B------:R-:W-:Y:S01]  /*3460*/  HMMA.16816.F32.BF16 R8, R68.reuse, R78, R8 ;  /* 0x0000004e4408723c */ /* 0x040fe20000041808 */
[----:B------:R1:W5:Y:S07]  /*3470*/  LDSM.16.M88.4 R76, [R90+0x10800] ;  /* 0x010800005a4c783b */ /* 0x00036e0000000200 */
[C---:B----4-:R-:W-:Y:S08]  /*3480*/  HMMA.16816.F32.BF16 R12, R68.reuse, R84, R12 ;  /* 0x00000054440c723c */ /* 0x050ff0000004180c */
[----:B------:R-:W-:Y:S01]  /*3490*/  HMMA.16816.F32.BF16 R16, R68, R86, R16 ;  /* 0x000000564410723c */ /* 0x000fe20000041810 */
[----:B------:R-:W-:Y:S05]  /*34a0*/  LDSM.16.M88.4 R68, [R96+0x4000] ;  /* 0x004000006044783b */ /* 0x000fea0000000200 */
[----:B------:R-:W4:Y:S02]  /*34b0*/  LDSM.16.M88.4 R84, [R89+0x10000] ;  /* 0x010000005954783b */ /* 0x000f240000000200 */
[C---:B--2---:R-:W-:Y:S03]  /*34c0*/  HMMA.16816.F32.BF16 R4, R72.reuse, R80, R4 ;  /* 0x000000504804723c */ /* 0x044fe60000041804 */
[----:B-1----:R-:W2:Y:S05]  /*34d0*/  LDL R90, [R1+0x60] ;  /* 0x00006000015a7983 */ /* 0x002eaa0000100800 */
[C---:B------:R-:W-:Y:S08]  /*34e0*/  HMMA.16816.F32.BF16 R8, R72.reuse, R82, R8 ;  /* 0x000000524808723c */ /* 0x040ff00000041808 */
[C---:B-----5:R-:W-:Y:S07]  /*34f0*/  HMMA.16816.F32.BF16 R12, R72.reuse, R76, R12 ;  /* 0x0000004c480c723c */ /* 0x060fee000004180c */
[----:B------:R-:W-:Y:S01]  /*3500*/  IMAD.U32 R77, RZ, RZ, UR19 ;  /* 0x00000013ff4d7e24 */ /* 0x000fe2000f8e00ff */
[----:B------:R-:W-:Y:S04]  /*3510*/  HMMA.16816.F32.BF16 R16, R72, R78, R16 ;  /* 0x0000004e4810723c */ /* 0x000fe80000041810 */
[----:B------:R-:W-:Y:S01]  /*3520*/  @P0 IMAD R77, R77, 0x40, R91 ;  /* 0x000000404d4d0824 */ /* 0x000fe200078e025b */
[----:B------:R-:W-:Y:S01]  /*3530*/  PLOP3.LUT P0, PT, PT, PT, UP0, 0x80, 0x0 ;  /* 0x000000000000781c */ /* 0x000fe20003f0f008 */
[----:B------:R-:W-:Y:S03]  /*3540*/  FMUL.FTZ R76, R88, 1.4426950216293334961 ;  /* 0x3fb8aa3b584c7820 */ /* 0x000fe60000410000 */
[C---:B------:R-:W-:Y:S02]  /*3550*/  @P1 IADD3 R72, R77.reuse, 0x1, RZ ;  /* 0x000000014d481810 */ /* 0x040fe40007ffe0ff */
[----:B------:R-:W-:Y:S01]  /*3560*/  @P5 ISETP.GE.AND P5, PT, R77, UR6, PT ;  /* 0x000000064d005c0c */ /* 0x000fe2000bfa6270 */
[C---:B----4-:R-:W-:Y:S01]  /*3570*/  HMMA.16816.F32.BF16 R4, R68.reuse, R84, R4 ;  /* 0x000000544404723c */ /* 0x050fe20000041804 */
[----:B------:R-:W-:Y:S04]  /*3580*/  PLOP3.LUT P1, PT, PT, PT, UP0, 0x80, 0x0 ;  /* 0x000000000000781c */ /* 0x000fe80003f2f008 */
[----:B------:R-:W-:Y:S02]  /*3590*/  @P4 ISETP.GE.AND P4, PT, R72, UR6, PT ;  /* 0x0000000648004c0c */ /* 0x000fe4000bf86270 */
[----:B------:R-:W-:Y:S01]  /*35a0*/  FSEL R76, R76, RZ, P2 ;  /* 0x000000ff4c4c7208 */ /* 0x000fe20001000000 */
[C---:B------:R-:W-:Y:S01]  /*35b0*/  HMMA.16816.F32.BF16 R8, R68.reuse, R86, R8 ;  /* 0x000000564408723c */ /* 0x040fe20000041808 */
[----:B------:R-:W1:Y:S11]  /*35c0*/  LDSM.16.M88.4 R72, [R89+0x10800] ;  /* 0x010800005948783b */ /* 0x000e760000000200 */
[----:B------:R-:W-:Y:S04]  /*35d0*/  @!UPT UIADD3 URZ, URZ, URZ, URZ ;  /* 0x0000003f3f3ff290 */ /* 0x000fe8000fffe03f */
[----:B------:R-:W-:Y:S02]  /*35e0*/  @P0 FSEL R4, R4, -INF , !P5 ;  /* 0xff80000004040808 */ /* 0x000fe40006800000 */
[----:B------:R-:W-:Y:S02]  /*35f0*/  @P1 FSEL R5, R5, -INF , !P4 ;  /* 0xff80000005051808 */ /* 0x000fe40006000000 */
[----:B------:R-:W-:Y:S01]  /*3600*/  PLOP3.LUT P0, PT, PT, PT, UP0, 0x80, 0x0 ;  /* 0x000000000000781c */ /* 0x000fe20003f0f008 */
[--C-:B------:R-:W-:Y:S01]  /*3610*/  FFMA.FTZ R4, R4, c[0x0][0x23c], -R76.reuse ;  /* 0x00008f0004047a23 */ /* 0x100fe2000001084c */
[----:B------:R-:W-:Y:S01]  /*3620*/  PLOP3.LUT P1, PT, PT, PT, UP0, 0x80, 0x0 ;  /* 0x000000000000781c */ /* 0x000fe20003f2f008 */
[--C-:B------:R-:W-:Y:S02]  /*3630*/  FFMA.FTZ R5, R5, c[0x0][0x23c], -R76.reuse ;  /* 0x00008f0005057a23 */ /* 0x100fe4000001084c */
[----:B------:R-:W-:Y:S08]  /*3640*/  MUFU.EX2 R88, R4 ;  /* 0x0000000400587308 */ /* 0x000ff00000000800 */
[----:B------:R-:W-:Y:S02]  /*3650*/  @P0 FSEL R6, R6, -INF , !P5 ;  /* 0xff80000006060808 */ /* 0x000fe40006800000 */
[----:B------:R4:W5:Y:S01]  /*3660*/  MUFU.EX2 R86, R5 ;  /* 0x0000000500567308 */ /* 0x0009620000000800 */
[----:B------:R-:W-:Y:S02]  /*3670*/  PLOP3.LUT P0, PT, PT, PT, UP0, 0x80, 0x0 ;  /* 0x000000000000781c */ /* 0x000fe40003f0f008 */
[----:B------:R-:W-:Y:S02]  /*3680*/  @P1 FSEL R7, R7, -INF , !P4 ;  /* 0xff80000007071808 */ /* 0x000fe40006000000 */
[----:B------:R-:W-:Y:S01]  /*3690*/  PLOP3.LUT P1, PT, PT, PT, UP0, 0x80, 0x0 ;  /* 0x000000000000781c */ /* 0x000fe20003f2f008 */
[C---:B-1----:R-:W-:Y:S01]  /*36a0*/  HMMA.16816.F32.BF16 R12, R68.reuse, R72, R12 ;  /* 0x00000048440c723c */ /* 0x042fe2000004180c */
[----:B------:R-:W-:Y:S02]  /*36b0*/  PLOP3.LUT P4, PT, PT, PT, UP0, 0x80, 0x0 ;  /* 0x000000000000781c */ /* 0x000fe40003f8f008 */
[----:B------:R-:W-:Y:S05]  /*36c0*/  PLOP3.LUT P5, PT, PT, PT, UP0, 0x80, 0x0 ;  /* 0x000000000000781c */ /* 0x000fea0003faf008 */
[----:B------:R-:W-:Y:S04]  /*36d0*/  HMMA.16816.F32.BF16 R16, R68, R74, R16 ;  /* 0x0000004a4410723c */ /* 0x000fe80000041810 */
[----:B----4-:R-:W-:Y:S02]  /*36e0*/  @P3 IADD3 R5, R77, 0x8, RZ ;  /* 0x000000084d053810 */ /* 0x010fe40007ffe0ff */
[----:B------:R-:W-:Y:S02]  /*36f0*/  PLOP3.LUT P3, PT, PT, PT, UP0, 0x80, 0x0 ;  /* 0x000000000000781c */ /* 0x000fe40003f6f008 */
[----:B------:R-:W-:Y:S11]  /*3700*/  @P6 ISETP.GE.AND P6, PT, R5, UR6, PT ;  /* 0x0000000605006c0c */ /* 0x000ff6000bfc6270 */
[----:B------:R-:W-:Y:S02]  /*3710*/  @!UPT UIADD3 URZ, URZ, URZ, URZ ;  /* 0x0000003f3f3ff290 */ /* 0x000fe4000fffe03f */
[----:B------:R-:W-:Y:S02]  /*3720*/  @P0 FSEL R8, R8, -INF , !P6 ;  /* 0xff80000008080808 */ /* 0x000fe40007000000 */
[----:B------:R-:W-:Y:S03]  /*3730*/  PLOP3.LUT P0, PT, PT, PT, UP0, 0x80, 0x0 ;  /* 0x000000000000781c */ /* 0x000fe60003f0f008 */
[----:B------:R-:W-:Y:S04]  /*3740*/  FFMA.FTZ R8, R8, c[0x0][0x23c], -R76 ;  /* 0x00008f0008087a23 */ /* 0x000fe8000001084c */
[----:B------:R-:W-:Y:S06]  /*3750*/  MUFU.EX2 R85, R8 ;  /* 0x0000000800557308 */ /* 0x000fec0000000800 */
[----:B------:R-:W-:Y:S02]  /*3760*/  @P0 FSEL R10, R10, -INF , !P6 ;  /* 0xff8000000a0a0808 */ /* 0x000fe40007000000 */
[----:B------:R-:W-:Y:S02]  /*3770*/  PLOP3.LUT P6, PT, PT, PT, UP0, 0x80, 0x0 ;  /* 0x000000000000781c */ /* 0x000fe40003fcf008 */
[----:B------:R-:W-:Y:S01]  /*3780*/  PLOP3.LUT P0, PT, PT, PT, UP0, 0x80, 0x0 ;  /* 0x000000000000781c */ /* 0x000fe20003f0f008 */
[C---:B--2---:R-:W-:Y:S01]  /*3790*/  FMUL.FTZ R4, R90.reuse, 1.4426950216293334961 ;  /* 0x3fb8aa3b5a047820 */ /* 0x044fe20000410000 */
[----:B------:R-:W-:Y:S04]  /*37a0*/  FSETP.NEU.FTZ.AND P2, PT, R90, -INF , PT ;  /* 0xff8000005a00780b */ /* 0x000fe80003f5d000 */
[----:B------:R-:W-:Y:S02]  /*37b0*/  FSEL R4, R4, RZ, P2 ;  /* 0x000000ff04047208 */ /* 0x000fe40001000000 */
[----:B------:R-:W-:Y:S03]  /*37c0*/  PLOP3.LUT P2, PT, PT, PT, UP0, 0x80, 0x0 ;  /* 0x000000000000781c */ /* 0x000fe60003f4f008 */
[--C-:B------:R-:W-:Y:S02]  /*37d0*/  FFMA.FTZ R6, R6, c[0x0][0x23c], -R4.reuse ;  /* 0x00008f0006067a23 */ /* 0x100fe40000010804 */
[--C-:B------:R-:W-:Y:S02]  /*37e0*/  FFMA.FTZ R7, R7, c[0x0][0x23c], -R4.reuse ;  /* 0x00008f0007077a23 */ /* 0x100fe40000010804 */
[----:B------:R5:W-:Y:S01]  /*37f0*/  MUFU.EX2 R91, R6 ;  /* 0x00000006005b7308 */ /* 0x000be20000000800 */
[----:B------:R-:W-:Y:S05]  /*3800*/  FFMA.FTZ R10, R10, c[0x0][0x23c], -R4 ;  /* 0x00008f000a0a7a23 */ /* 0x000fea0000010804 */
[----:B------:R-:W-:Y:S02]  /*3810*/  @P2 IADD3 R5, R77, 0x9, RZ ;  /* 0x000000094d052810 */ /* 0x000fe40007ffe0ff */
[----:B------:R-:W-:Y:S02]  /*3820*/  PLOP3.LUT P2, PT, PT, PT, UP0, 0x80, 0x0 ;  /* 0x000000000000781c */ /* 0x000fe40003f4f008 */
[----:B------:R-:W-:Y:S01]  /*3830*/  @P3 ISETP.GE.AND P3, PT, R5, UR6, PT ;  /* 0x0000000605003c0c */ /* 0x000fe2000bf66270 */
[----:B------:R-:W1:Y:S01]  /*3840*/  MUFU.EX2 R90, R7 ;  /* 0x00000007005a7308 */ /* 0x000e620000000800 */
[----:B------:R-:W-:Y:S02]  /*3850*/  @P4 IADD3 R5, R77, 0x10, RZ ;  /* 0x000000104d054810 */ /* 0x000fe40007ffe0ff */
[----:B------:R-:W-:Y:S02]  /*3860*/  PLOP3.LUT P4, PT, PT, PT, UP0, 0x80, 0x0 ;  /* 0x000000000000781c */ /* 0x000fe40003f8f008 */
[----:B------:R-:W-:Y:S05]  /*3870*/  @P5 ISETP.GE.AND P5, PT, R5, UR6, PT ;  /* 0x0000000605005c0c */ /* 0x000fea000bfa6270 */
[----:B------:R-:W-:Y:S01]  /*3880*/  @P2 IADD3 R5, R77, 0x11, RZ ;  /* 0x000000114d052810 */ /* 0x000fe20007ffe0ff */
[----:B------:R-:W-:Y:S01]  /*3890*/  MUFU.EX2 R89, R10 ;  /* 0x0000000a00597308 */ /* 0x000fe20000000800 */
[----:B------:R-:W-:Y:S02]  /*38a0*/  @P1 FSEL R9, R9, -INF , !P3 ;  /* 0xff80000009091808 */ /* 0x000fe40005800000 */
[----:B------:R-:W-:Y:S02]  /*38b0*/  PLOP3.LUT P1, PT, PT, PT, UP0, 0x80, 0x0 ;  /* 0x000000000000781c */ /* 0x000fe40003f2f008 */
[----:B------:R-:W-:Y:S01]  /*38c0*/  @P6 ISETP.GE.AND P6, PT, R5, UR6, PT ;  /* 0x0000000605006c0c */ /* 0x000fe2000bfc6270 */
[--C-:B------:R-:W-:Y:S01]  /*38d0*/  FFMA.FTZ R9, R9, c[0x0][0x23c], -R76.reuse ;  /* 0x00008f0009097a23 */ /* 0x100fe2000001084c */
[----:B------:R-:W-:Y:S02]  /*38e0*/  PLOP3.LUT P2, PT, PT, PT, UP0, 0x80, 0x0 ;  /* 0x000000000000781c */ /* 0x000fe40003f4f008 */
[----:B------:R-:W-:Y:S01]  /*38f0*/  @P0 FSEL R12, R12, -INF , !P5 ;  /* 0xff8000000c0c0808 */ /* 0x000fe20006800000 */
[----:B------:R-:W-:Y:S01]  /*3900*/  MUFU.EX2 R83, R9 ;  /* 0x0000000900537308 */ /* 0x000fe20000000800 */
[----:B------:R-:W-:Y:S02]  /*3910*/  PLOP3.LUT P0, PT, PT, PT, UP0, 0x80, 0x0 ;  /* 0x000000000000781c */ /* 0x000fe40003f0f008 */
[----:B-----5:R-:W-:Y:S01]  /*3920*/  F2FP.BF16.PACK_AB R6, R86, R88 ;  /* 0x000000585606723e */ /* 0x020fe200000010ff */
[----:B------:R-:W-:Y:S02]  /*3930*/  FFMA.FTZ R12, R12, c[0x0][0x23c], -R76 ;  /* 0x00008f000c0c7a23 */ /* 0x000fe4000001084c */
[----:B------:R-:W-:Y:S02]  /*3940*/  @P1 FSEL R11, R11, -INF , !P3 ;  /* 0xff8000000b0b1808 */ /* 0x000fe40005800000 */
[----:B------:R-:W-:Y:S01]  /*3950*/  PLOP3.LUT P1, PT, PT, PT, UP0, 0x80, 0x0 ;  /* 0x000000000000781c */ /* 0x000fe20003f2f008 */
[----:B------:R2:W-:Y:S01]  /*3960*/  STS [R95+0x14000], R6 ;  /* 0x014000065f007388 */ /* 0x0005e20000000800 */
[----:B------:R-:W-:Y:S01]  /*3970*/  PLOP3.LUT P3, PT, PT, PT, UP0, 0x80, 0x0 ;  /* 0x000000000000781c */ /* 0x000fe20003f6f008 */
[----:B------:R-:W-:Y:S01]  /*3980*/  FFMA.FTZ R11, R11, c[0x0][0x23c], -R4 ;  /* 0x00008f000b0b7a23 */ /* 0x000fe20000010804 */
[----:B------:R-:W-:Y:S01]  /*3990*/  @P2 FSEL R13, R13, -INF , !P6 ;  /* 0xff8000000d0d2808 */ /* 0x000fe20007000000 */
[----:B------:R-:W-:Y:S01]  /*39a0*/  MUFU.EX2 R81, R12 ;  /* 0x0000000c00517308 */ /* 0x000fe20000000800 */
[----:B------:R-:W-:Y:S02]  /*39b0*/  PLOP3.LUT P2, PT, PT, PT, UP0, 0x80, 0x0 ;  /* 0x000000000000781c */ /* 0x000fe40003f4f008 */
[----:B------:R-:W-:Y:S01]  /*39c0*/  @P0 FSEL R15, R15, -INF , !P6 ;  /* 0xff8000000f0f0808 */ /* 0x000fe20007000000 */
[----:B------:R-:W-:Y:S01]  /*39d0*/  FFMA.FTZ R13, R13, c[0x0][0x23c], -R76 ;  /* 0x00008f000d0d7a23 */ /* 0x000fe2000001084c */
[----:B------:R-:W-:Y:S03]  /*39e0*/  PLOP3.LUT P0, PT, PT, PT, UP0, 0x80, 0x0 ;  /* 0x000000000000781c */ /* 0x000fe60003f0f008 */
[----:B------:R-:W-:Y:S01]  /*39f0*/  @P1 FSEL R14, R14, -INF , !P5 ;  /* 0xff8000000e0e1808 */ /* 0x000fe20006800000 */
[--C-:B------:R-:W-:Y:S01]  /*3a00*/  FFMA.FTZ R15, R15, c[0x0][0x23c], -R4.reuse ;  /* 0x00008f000f0f7a23 */ /* 0x100fe20000010804 */
[----:B------:R-:W-:Y:S01]  /*3a10*/  PLOP3.LUT P1, PT, PT, PT, UP0, 0x80, 0x0 ;  /* 0x000000000000781c */ /* 0x000fe20003f2f008 */
[----:B------:R-:W4:Y:S01]  /*3a20*/  MUFU.EX2 R87, R11 ;  /* 0x0000000b00577308 */ /* 0x000f220000000800 */
[C---:B------:R-:W-:Y:S01]  /*3a30*/  @P3 IADD3 R5, R77.reuse, 0x18, RZ ;  /* 0x000000184d053810 */ /* 0x040fe20007ffe0ff */
[----:B------:R-:W-:Y:S01]  /*3a40*/  FFMA.FTZ R14, R14, c[0x0][0x23c], -R4 ;  /* 0x00008f000e0e7a23 */ /* 0x000fe20000010804 */
[----:B------:R-:W-:Y:S02]  /*3a50*/  @P4 IADD3 R77, R77, 0x19, RZ ;  /* 0x000000194d4d4810 */ /* 0x000fe40007ffe0ff */
[----:B------:R-:W-:Y:S02]  /*3a60*/  @P2 ISETP.GE.AND P3, PT, R5, UR6, PT ;  /* 0x0000000605002c0c */ /* 0x000fe4000bf66270 */
[----:B------:R-:W-:Y:S02]  /*3a70*/  PLOP3.LUT P2, PT, PT, PT, UP0, 0x80, 0x0 ;  /* 0x000000000000781c */ /* 0x000fe40003f4f008 */
[----:B-1----:R-:W-:Y:S01]  /*3a80*/  F2FP.BF16.PACK_AB R5, R90, R91 ;  /* 0x0000005b5a05723e */ /* 0x002fe200000010ff */
[----:B------:R-:W1:Y:S02]  /*3a90*/  MUFU.EX2 R78, R13 ;  /* 0x0000000d004e7308 */ /* 0x000e640000000800 */
[----:B------:R-:W-:Y:S02]  /*3aa0*/  @P1 ISETP.GE.AND P1, PT, R77, UR6, PT ;  /* 0x000000064d001c0c */ /* 0x000fe4000bf26270 */
[----:B------:R5:W-:Y:S06]  /*3ab0*/  STS [R95+0x14400], R5 ;  /* 0x014400055f007388 */ /* 0x000bec0000000800 */
[----:B------:R-:W-:Y:S01]  /*3ac0*/  @P2 FSEL R16, R16, -INF , !P3 ;  /* 0xff80000010102808 */ /* 0x000fe20005800000 */
[----:B------:R-:W-:Y:S01]  /*3ad0*/  MUFU.EX2 R84, R14 ;  /* 0x0000000e00547308 */ /* 0x000fe20000000800 */
[----:B------:R-:W-:Y:S02]  /*3ae0*/  PLOP3.LUT P2, PT, PT, PT, UP0, 0x80, 0x0 ;  /* 0x000000000000781c */ /* 0x000fe40003f4f008 */
[----:B----4-:R-:W-:Y:S01]  /*3af0*/  F2FP.BF16.PACK_AB R8, R87, R89 ;  /* 0x000000595708723e */ /* 0x010fe200000010ff */
[--C-:B------:R-:W-:Y:S01]  /*3b00*/  FFMA.FTZ R16, R16, c[0x0][0x23c], -R76.reuse ;  /* 0x00008f0010107a23 */ /* 0x100fe2000001084c */
[----:B------:R-:W-:Y:S02]  /*3b10*/  @P0 FSEL R17, R17, -INF , !P1 ;  /* 0xff80000011110808 */ /* 0x000fe40004800000 */
[----:B------:R-:W-:Y:S03]  /*3b20*/  PLOP3.LUT P0, PT, PT, PT, UP0, 0x80, 0x0 ;  /* 0x000000000000781c */ /* 0x000fe60003f0f008 */
[----:B------:R-:W-:Y:S01]  /*3b30*/  FFMA.FTZ R76, R17, c[0x0][0x23c], -R76 ;  /* 0x00008f00114c7a23 */ /* 0x000fe2000001084c */
[----:B------:R-:W2:Y:S01]  /*3b40*/  MUFU.EX2 R82, R15 ;  /* 0x0000000f00527308 */ /* 0x000ea20000000800 */
[----:B-1----:R-:W-:Y:S02]  /*3b50*/  F2FP.BF16.PACK_AB R7, R78, R81 ;  /* 0x000000514e07723e */ /* 0x002fe400000010ff */
[----:B------:R-:W-:Y:S02]  /*3b60*/  @P2 FSEL R18, R18, -INF , !P3 ;  /* 0xff80000012122808 */ /* 0x000fe40005800000 */
[----:B------:R-:W-:Y:S04]  /*3b70*/  PLOP3.LUT P3, PT, PT, PT, UP5, 0x80, 0x0 ;  /* 0x000000000000781c */ /* 0x000fe80003f6f058 */
[----:B------:R-:W-:Y:S01]  /*3b80*/  @P0 FSEL R19, R19, -INF , !P1 ;  /* 0xff80000013130808 */ /* 0x000fe20004800000 */
[--C-:B------:R-:W-:Y:S01]  /*3b90*/  FFMA.FTZ R18, R18, c[0x0][0x23c], -R4.reuse ;  /* 0x00008f0012127a23 */ /* 0x100fe20000010804 */
[----:B------:R-:W-:Y:S01]  /*3ba0*/  MUFU.EX2 R77, R16 ;  /* 0x00000010004d7308 */ /* 0x000fe20000000800 */
[----:B------:R-:W-:Y:S02]  /*3bb0*/  IADD3 R74, P0, R98, UR11, RZ ;  /* 0x0000000b624a7c10 */ /* 0x000fe4000ff1e0ff */
[----:B------:R-:W-:Y:S02]  /*3bc0*/  FFMA.FTZ R4, R19, c[0x0][0x23c], -R4 ;  /* 0x00008f0013047a23 */ /* 0x000fe40000010804 */
[----:B------:R-:W-:Y:S05]  /*3bd0*/  IADD3.X R75, R97, UR10, RZ, P0, !PT ;  /* 0x0000000a614b7c10 */ /* 0x000fea00087fe4ff */
[----:B------:R1:W-:Y:S01]  /*3be0*/  MUFU.EX2 R79, R4 ;  /* 0x00000004004f7308 */ /* 0x0003e20000000800 */
[----:B------:R-:W4:Y:S01]  /*3bf0*/  LDG.E R73, [R74.64] ;  /* 0x000000044a497981 */ /* 0x000f22000c1e1900 */
[----:B--2---:R-:W-:Y:S04]  /*3c00*/  F2FP.BF16.PACK_AB R6, R82, R84 ;  /* 0x000000545206723e */ /* 0x004fe800000010ff */
[----:B------:R-:W2:Y:S04]  /*3c10*/  LDG.E R72, [R74.64+0x20] ;  /* 0x000020044a487981 */ /* 0x000ea8000c1e1900 */
[----:B------:R-:W5:Y:S10]  /*3c20*/  MUFU.EX2 R76, R76 ;  /* 0x0000004c004c7308 */ /* 0x000f740000000800 */
[----:B------:R-:W3:Y:S01]  /*3c30*/  MUFU.EX2 R80, R18 ;  /* 0x0000001200507308 */ /* 0x000ee20000000800 */
[----:B-1----:R-:W-:Y:S05]  /*3c40*/  F2FP.BF16.PACK_AB R4, R83, R85 ;  /* 0x000000555304723e */ /* 0x002fea00000010ff */
[----:B------:R1:W-:Y:S05]  /*3c50*/  STS [R94+0x14000], R4 ;  /* 0x014000045e007388 */ /* 0x0003ea0000000800 */
[----:B------:R-:W-:Y:S01]  /*3c60*/  STS [R94+0x14400], R8 ;  /* 0x014400085e007388 */ /* 0x000fe20000000800 */
[----:B-----5:R-:W-:Y:S04]  /*3c70*/  F2FP.BF16.PACK_AB R5, R76, R77 ;  /* 0x0000004d4c05723e */ /* 0x020fe800000010ff */
[----:B------:R-:W-:Y:S05]  /*3c80*/  STS [R93+0x14000], R7 ;  /* 0x014000075d007388 */ /* 0x000fea0000000800 */
[----:B------:R-:W-:Y:S05]  /*3c90*/  STS [R93+0x14400], R6 ;  /* 0x014400065d007388 */ /* 0x000fea0000000800 */
[----:B---3--:R-:W-:Y:S01]  /*3ca0*/  STS [R92+0x14000], R5 ;  /* 0x014000055c007388 */ /* 0x008fe20000000800 */
[----:B-1----:R-:W-:Y:S05]  /*3cb0*/  F2FP.BF16.PACK_AB R4, R79, R80 ;  /* 0x000000504f04723e */ /* 0x002fea00000010ff */
[----:B------:R-:W-:Y:S05]  /*3cc0*/  STS [R92+0x14400], R4 ;  /* 0x014400045c007388 */ /* 0x000fea0000000800 */
[----:B------:R-:W1:Y:S05]  /*3cd0*/  LDSM.16.M88.4 R16, [R245+0x6000] ;  /* 0x00600000f510783b */ /* 0x000e6a0000000200 */
[----:B------:R-:W3:Y:S01]  /*3ce0*/  LDSM.16.M88.4 R68, [R244+0x6000] ;  /* 0x00600000f444783b */ /* 0x000ee20000000200 */
[C---:B-1----:R-:W-:Y:S08]  /*3cf0*/  HMMA.16816.F32.BF16 R4, R16.reuse, R148, RZ ;  /* 0x000000941004723c */ /* 0x042ff000000418ff */
[C---:B------:R-:W-:Y:S08]  /*3d00*/  HMMA.16816.F32.BF16 R8, R16.reuse, R150, RZ ;  /* 0x000000961008723c */ /* 0x040ff000000418ff */
[C---:B------:R-:W-:Y:S08]  /*3d10*/  HMMA.16816.F32.BF16 R12, R16.reuse, R152, RZ ;  /* 0x00000098100c723c */ /* 0x040ff000000418ff */
[----:B------:R-:W-:Y:S08]  /*3d20*/  HMMA.16816.F32.BF16 R16, R16, R154, RZ ;  /* 0x0000009a1010723c */ /* 0x000ff000000418ff */
[C---:B---3--:R-:W-:Y:S08]  /*3d30*/  HMMA.16816.F32.BF16 R4, R68.reuse, R156, R4 ;  /* 0x0000009c4404723c */ /* 0x048ff00000041804 */
        /* <DEDUP_REMOVED lines=53> */
[----:B--2---:R-:W-:Y:S03]  /*4090*/  FADD.FTZ R6, -R72, R6 ;  /* 0x0000000648067221 */ /* 0x004fe60000010100 */
[C---:B----4-:R-:W-:Y:S02]  /*40a0*/  FADD.FTZ R68, -R73.reuse, R4 ;  /* 0x0000000449447221 */ /* 0x050fe40000010100 */
        /* <DEDUP_REMOVED lines=127> */
[----:B-1----:R-:W2:Y:S01]  /*48a0*/  LDL.LU.64 R90, [R1+0x48] ;  /* 0x00004800015a7983 */ /* 0x002ea20000300a00 */
[----:B------:R-:W-:Y:S01]  /*48b0*/  IMAD.MOV.U32 R6, RZ, RZ, c[0x0][0x370] ;  /* 0x0000dc00ff067624 */ /* 0x000fe200078e00ff */
[----:B------:R-:W-:Y:S02]  /*48c0*/  MOV R7, c[0x0][0x374] ;  /* 0x0000dd0000077a02 */ /* 0x000fe40000000f00 */
[----:B------:R-:W3:Y:S01]  /*48d0*/  LDL R88, [R1+0x38] ;  /* 0x0000380001587983 */ /* 0x000ee20000100800 */
[----:B------:R-:W-:Y:S05]  /*48e0*/  IMAD.U32 R4, R6, -0x40, RZ ;  /* 0xffffffc006047824 */ /* 0x000fea00078e00ff */
[C---:B--2---:R-:W-:Y:S04]  /*48f0*/  LEA R5, P0, R4.reuse, R90, 0x1 ;  /* 0x0000005a04057211 */ /* 0x044fe800078008ff */
[----:B------:R-:W-:Y:S01]  /*4900*/  LEA.HI.X.SX32 R4, R4, R91, 0x1, P0 ;  /* 0x0000005b04047211 */ /* 0x000fe200000f0eff */
[----:B------:R-:W-:Y:S03]  /*4910*/  IMAD.MOV.U32 R8, RZ, RZ, R5 ;  /* 0x000000ffff087224 */ /* 0x000fe600078e0005 */
[----:B------:R-:W-:Y:S02]  /*4920*/  MOV R9, R4 ;  /* 0x0000000400097202 */ /* 0x000fe40000000f00 */
[C---:B------:R-:W-:Y:S03]  /*4930*/  LEA R4, P0, R6.reuse, R8, 0x6 ;  /* 0x0000000806047211 */ /* 0x040fe600078030ff */
[----:B------:R-:W-:Y:S01]  /*4940*/  @!PT LDS RZ, [RZ] ;  /* 0x00000000fffff984 */ /* 0x000fe20000000800 */
[----:B------:R-:W-:Y:S01]  /*4950*/  @!PT LDS RZ, [RZ] ;  /* 0x00000000fffff984 */ /* 0x000fe20000000800 */
[----:B------:R-:W-:Y:S01]  /*4960*/  @!PT LDS RZ, [RZ] ;  /* 0x00000000fffff984 */ /* 0x000fe20000000800 */
[----:B---3--:R1:W-:Y:S01]  /*4970*/  LDGSTS.E.BYPASS.LTC128B.128 [R88+0x6000], [R8.64] ;  /* 0x0600000008587fae */ /* 0x0083e2000b901d44 */
[----:B------:R-:W-:Y:S03]  /*4980*/  LEA.HI.X R5, R6, R9, R7, 0x6, P0 ;  /* 0x0000000906057211 */ /* 0x000fe600000f3407 */
[----:B------:R1:W-:Y:S04]  /*4990*/  LDGSTS.E.BYPASS.LTC128B.128 [R88+0x8000], [R8.64+0x80] ;  /* 0x0800008008587fae */ /* 0x0003e8000b901d44 */
[----:B------:R1:W-:Y:S04]  /*49a0*/  LDGSTS.E.BYPASS.LTC128B.128 [R88+0xa000], [R8.64+0x100] ;  /* 0x0a00010008587fae */ /* 0x0003e8000b901d44 */
[----:B------:R1:W-:Y:S04]  /*49b0*/  LDGSTS.E.BYPASS.LTC128B.128 [R88+0x7000], [R4.64] ;  /* 0x0700000004587fae */ /* 0x0003e8000b901d44 */
[----:B------:R1:W-:Y:S04]  /*49c0*/  LDGSTS.E.BYPASS.LTC128B.128 [R88+0x9000], [R4.64+0x80] ;  /* 0x0900008004587fae */ /* 0x0003e8000b901d44 */
[----:B------:R1:W-:Y:S04]  /*49d0*/  LDGSTS.E.BYPASS.LTC128B.128 [R88+0xb000], [R4.64+0x100] ;  /* 0x0b00010004587fae */ /* 0x0003e8000b901d44 */
[----:B------:R1:W-:Y:S04]  /*49e0*/  STL.64 [R1+0x48], R8 ;  /* 0x0000480801007387 */ /* 0x0003e80000100a00 */
[----:B------:R-:W0:Y:S02]  /*49f0*/  LDGDEPBAR ;  /* 0x00000000000079af */ /* 0x000e240000000000 */
.L_x_101:
        /* <DEDUP_REMOVED lines=117> */
[-C--:B-1----:R-:W-:Y:S01]  /*5150*/  LEA.HI.X.SX32 R5, R249, R21.reuse, 0x2, P0 ;  /* 0x00000015f9057211 */ /* 0x082fe200000f16ff */
[C---:B------:R-:W-:Y:S02]  /*5160*/  IMAD R249, R250.reuse, 0x28, RZ ;  /* 0x00000028faf97824 */ /* 0x040fe400078e02ff */
[----:B------:R-:W-:Y:S01]  /*5170*/  IMAD R250, R250, 0x30, RZ ;  /* 0x00000030fafa7824 */ /* 0x000fe200078e02ff */
[----:B---3--:R1:W-:Y:S04]  /*5180*/  @P3 STL [R1+0x5c], R25 ;  /* 0x00005c1901003387 */ /* 0x0083e80000100800 */
[----:B-1----:R1:W5:Y:S04]  /*5190*/  LDL.LU.64 R24, [R1+0x90] ;  /* 0x0000900001187983 */ /* 0x0023680000300a00 */
[----:B----4-:R2:W-:Y:S02]  /*51a0*/  @P3 STL [R1+0x60], R246 ;  /* 0x000060f601003387 */ /* 0x0105e40000100800 */
[CC--:B--2---:R-:W-:Y:S04]  /*51b0*/  LEA R246, P1, R248.reuse, R20.reuse, 0x2 ;  /* 0x00000014f8f67211 */ /* 0x0c4fe800078210ff */
[-C--:B------:R-:W-:Y:S02]  /*51c0*/  LEA.HI.X.SX32 R247, R248, R21.reuse, 0x2, P1 ;  /* 0x00000015f8f77211 */ /* 0x080fe400008f16ff */
[-C--:B------:R-:W-:Y:S03]  /*51d0*/  LEA R248, P1, R251, R20.reuse, 0x2 ;  /* 0x00000014fbf87211 */ /* 0x080fe600078210ff */
[----:B------:R2:W-:Y:S04]  /*51e0*/  RED.E.ADD.F32.FTZ.RN.STRONG.GPU [R246.64], R6 ;  /* 0x00000006f600798e */ /* 0x0005e8000c10e784 */
[----:B------:R3:W-:Y:S04]  /*51f0*/  RED.E.ADD.F32.FTZ.RN.STRONG.GPU [R4.64], R7 ;  /* 0x000000070400798e */ /* 0x0007e8000c10e784 */
[----:B--2---:R-:W2:Y:S01]  /*5200*/  LDL R6, [R1+0x38] ;  /* 0x0000380001067983 */ /* 0x004ea20000100800 */
[-C--:B------:R-:W-:Y:S02]  /*5210*/  LEA R246, P0, R249, R20.reuse, 0x2 ;  /* 0x00000014f9f67211 */ /* 0x080fe400078010ff */
[-C--:B------:R-:W-:Y:S01]  /*5220*/  LEA.HI.X.SX32 R249, R251, R21.reuse, 0x2, P1 ;  /* 0x00000015fbf97211 */ /* 0x080fe200008f16ff */
[----:B------:R-:W-:Y:S01]  /*5230*/  IMAD.MOV.U32 R251, RZ, RZ, c[0x0][0x22c] ;  /* 0x00008b00fffb7624 */ /* 0x000fe200078e00ff */
[CC--:B---3--:R-:W-:Y:S03]  /*5240*/  LEA R4, P1, R250.reuse, R20.reuse, 0x2 ;  /* 0x00000014fa047211 */ /* 0x0c8fe600078210ff */
[----:B------:R-:W-:Y:S01]  /*5250*/  IMAD R251, R251, c[0x0][0x1c0], RZ ;  /* 0x00007000fbfb7a24 */ /* 0x000fe200078e02ff */
[----:B------:R3:W-:Y:S01]  /*5260*/  RED.E.ADD.F32.FTZ.RN.STRONG.GPU [R248.64], R8 ;  /* 0x00000008f800798e */ /* 0x0007e2000c10e784 */
[-C--:B------:R-:W-:Y:S02]  /*5270*/  LEA.HI.X.SX32 R5, R250, R21.reuse, 0x2, P1 ;  /* 0x00000015fa057211 */ /* 0x080fe400008f16ff */
[C---:B------:R-:W-:Y:S02]  /*5280*/  IMAD R247, R251.reuse, 0x28, RZ ;  /* 0x00000028fbf77824 */ /* 0x040fe400078e02ff */
[----:B------:R-:W-:Y:S03]  /*5290*/  IMAD R7, R251, 0x38, RZ ;  /* 0x00000038fb077824 */ /* 0x000fe600078e02ff */
[-C--:B------:R-:W-:Y:S05]  /*52a0*/  LEA.HI.X.SX32 R247, R247, R21.reuse, 0x2, P0 ;  /* 0x00000015f7f77211 */ /* 0x080fea00000f16ff */
[----:B------:R4:W-:Y:S04]  /*52b0*/  RED.E.ADD.F32.FTZ.RN.STRONG.GPU [R246.64], R9 ;  /* 0x00000009f600798e */ /* 0x0009e8000c10e784 */
[----:B------:R1:W-:Y:S01]  /*52c0*/  RED.E.ADD.F32.FTZ.RN.STRONG.GPU [R4.64], R10 ;  /* 0x0000000a0400798e */ /* 0x0003e2000c10e784 */
[----:B---3--:R-:W-:Y:S04]  /*52d0*/  IMAD.MOV.U32 R249, RZ, RZ, c[0x0][0x22c] ;  /* 0x00008b00fff97624 */ /* 0x008fe800078e00ff */
[----:B------:R-:W-:Y:S04]  /*52e0*/  IMAD R249, R249, c[0x0][0x1c0], RZ ;  /* 0x00007000f9f97a24 */ /* 0x000fe800078e02ff */
[C---:B------:R-:W-:Y:S02]  /*52f0*/  IMAD.SHL.U32 R248, R249.reuse, 0x10, RZ ;  /* 0x00000010f9f87824 */ /* 0x040fe400078e00ff */
[----:B------:R-:W-:Y:S03]  /*5300*/  IMAD.SHL.U32 R249, R249, 0x8, RZ ;  /* 0x00000008f9f97824 */ /* 0x000fe600078e00ff */
[----:B----4-:R-:W-:Y:S05]  /*5310*/  IADD3 R9, R248, 0x20, RZ ;  /* 0x00000020f8097810 */ /* 0x010fea0007ffe0ff */
[----:B-1----:R-:W-:Y:S02]  /*5320*/  IMAD.IADD R4, R249, 0x1, R9 ;  /* 0x00000001f9047824 */ /* 0x002fe400078e0209 */
[----:B--2---:R-:W-:Y:S01]  /*5330*/  IMAD.MOV.U32 R251, RZ, RZ, R6 ;  /* 0x000000fffffb7224 */ /* 0x004fe200078e0006 */
[CC--:B------:R-:W-:Y:S04]  /*5340*/  LEA R6, P0, R7.reuse, R20.reuse, 0x2 ;  /* 0x0000001407067211 */ /* 0x0c0fe800078010ff */
[-C--:B------:R-:W-:Y:S02]  /*5350*/  LEA.HI.X.SX32 R7, R7, R21.reuse, 0x2, P0 ;  /* 0x0000001507077211 */ /* 0x080fe400000f16ff */
[CC--:B------:R-:W-:Y:S03]  /*5360*/  LEA R8, P0, R9.reuse, R20.reuse, 0x2 ;  /* 0x0000001409087211 */ /* 0x0c0fe600078010ff */
[----:B------:R1:W-:Y:S01]  /*5370*/  RED.E.ADD.F32.FTZ.RN.STRONG.GPU [R6.64], R11 ;  /* 0x0000000b0600798e */ /* 0x0003e2000c10e784 */
[-C--:B------:R-:W-:Y:S02]  /*5380*/  LEA.HI.X.SX32 R9, R9, R21.reuse, 0x2, P0 ;  /* 0x0000001509097211 */ /* 0x080fe400000f16ff */
[CC--:B------:R-:W-:Y:S01]  /*5390*/  LEA R246, P0, R4.reuse, R20.reuse, 0x2 ;  /* 0x0000001404f67211 */ /* 0x0c0fe200078010ff */
[----:B------:R2:W-:Y:S03]  /*53a0*/  RED.E.ADD.F32.FTZ.RN.STRONG.GPU [R20.64+0x80], R16 ;  /* 0x000080101400798e */ /* 0x0005e6000c10e784 */
[-C--:B------:R-:W-:Y:S01]  /*53b0*/  LEA.HI.X.SX32 R247, R4, R21.reuse, 0x2, P0 ;  /* 0x0000001504f77211 */ /* 0x080fe200000f16ff */
[----:B------:R3:W-:Y:S04]  /*53c0*/  RED.E.ADD.F32.FTZ.RN.STRONG.GPU [R244.64+0x80], R17 ;  /* 0x00008011f400798e */ /* 0x0007e8000c10e784 */
[----:B------:R4:W-:Y:S04]  /*53d0*/  RED.E.ADD.F32.FTZ.RN.STRONG.GPU [R8.64], R18 ;  /* 0x000000120800798e */ /* 0x0009e8000c10e784 */
[----:B------:R-:W-:Y:S01]  /*53e0*/  RED.E.ADD.F32.FTZ.RN.STRONG.GPU [R246.64], R19 ;  /* 0x00000013f600798e */ /* 0x000fe2000c10e784 */
[C---:B-1----:R-:W-:Y:S04]  /*53f0*/  IMAD.IADD R6, R249.reuse, 0x1, R4 ;  /* 0x00000001f9067824 */ /* 0x042fe800078e0204 */
[C---:B------:R-:W-:Y:S01]  /*5400*/  IMAD.IADD R5, R249.reuse, 0x1, R6 ;  /* 0x00000001f9057824 */ /* 0x040fe200078e0206 */
[CC--:B------:R-:W-:Y:S03]  /*5410*/  LEA R10, P1, R6.reuse, R20.reuse, 0x2 ;  /* 0x00000014060a7211 */ /* 0x0c0fe600078210ff */
[----:B------:R-:W-:Y:S01]  /*5420*/  IMAD.IADD R4, R249, 0x1, R5 ;  /* 0x00000001f9047824 */ /* 0x000fe200078e0205 */
[CC--:B--2---:R-:W-:Y:S02]  /*5430*/  LEA R16, P0, R5.reuse, R20.reuse, 0x2 ;  /* 0x0000001405107211 */ /* 0x0c4fe400078010ff */
[-C--:B------:R-:W-:Y:S02]  /*5440*/  LEA.HI.X.SX32 R11, R6, R21.reuse, 0x2, P1 ;  /* 0x00000015060b7211 */ /* 0x080fe400008f16ff */
[-C--:B---3--:R-:W-:Y:S01]  /*5450*/  LEA.HI.X.SX32 R17, R5, R21.reuse, 0x2, P0 ;  /* 0x0000001505117211 */ /* 0x088fe200000f16ff */
[----:B------:R-:W-:Y:S01]  /*5460*/  IMAD.IADD R5, R249, 0x1, R4 ;  /* 0x00000001f9057824 */ /* 0x000fe200078e0204 */
[CC--:B----4-:R-:W-:Y:S01]  /*5470*/  LEA R8, P0, R4.reuse, R20.reuse, 0x2 ;  /* 0x0000001404087211 */ /* 0x0d0fe200078010ff */
[----:B------:R1:W-:Y:S03]  /*5480*/  RED.E.ADD.F32.FTZ.RN.STRONG.GPU [R10.64], R12 ;  /* 0x0000000c0a00798e */ /* 0x0003e6000c10e784 */
[-C--:B------:R-:W-:Y:S01]  /*5490*/  LEA.HI.X.SX32 R9, R4, R21.reuse, 0x2, P0 ;  /* 0x0000001504097211 */ /* 0x080fe200000f16ff */
[----:B------:R-:W-:Y:S01]  /*54a0*/  RED.E.ADD.F32.FTZ.RN.STRONG.GPU [R16.64], R13 ;  /* 0x0000000d1000798e */ /* 0x000fe2000c10e784 */
[CC--:B------:R-:W-:Y:S03]  /*54b0*/  LEA R6, P0, R5.reuse, R20.reuse, 0x2 ;  /* 0x0000001405067211 */ /* 0x0c0fe600078010ff */
[----:B------:R2:W-:Y:S01]  /*54c0*/  RED.E.ADD.F32.FTZ.RN.STRONG.GPU [R8.64], R14 ;  /* 0x0000000e0800798e */ /* 0x0005e2000c10e784 */
[-C--:B------:R-:W-:Y:S03]  /*54d0*/  LEA.HI.X.SX32 R7, R5, R21.reuse, 0x2, P0 ;  /* 0x0000001505077211 */ /* 0x080fe600000f16ff */
[----:B------:R-:W-:Y:S04]  /*54e0*/  LDSM.16.MT88.4 R16, [R0+0x2000] ;  /* 0x002000000010783b */ /* 0x000fe80000004200 */
[----:B------:R3:W-:Y:S04]  /*54f0*/  RED.E.ADD.F32.FTZ.RN.STRONG.GPU [R6.64], R15 ;  /* 0x0000000f0600798e */ /* 0x0007e8000c10e784 */
[----:B------:R-:W-:Y:S04]  /*5500*/  RED.E.ADD.F32.FTZ.RN.STRONG.GPU [R20.64+0x100], R68 ;  /* 0x000100441400798e */ /* 0x000fe8000c10e784 */
[----:B------:R-:W-:Y:S01]  /*5510*/  RED.E.ADD.F32.FTZ.RN.STRONG.GPU [R244.64+0x100], R69 ;  /* 0x00010045f400798e */ /* 0x000fe2000c10e784 */
[----:B-1----:R-:W-:Y:S05]  /*5520*/  IADD3 R10, R248, 0x40, RZ ;  /* 0x00000040f80a7810 */ /* 0x002fea0007ffe0ff */
[C---:B------:R-:W-:Y:S01]  /*5530*/  IMAD.IADD R4, R249.reuse, 0x1, R10 ;  /* 0x00000001f9047824 */ /* 0x040fe200078e020a */
[CC--:B--2---:R-:W-:Y:S04]  /*5540*/  LEA R8, P0, R10.reuse, R20.reuse, 0x2 ;  /* 0x000000140a087211 */ /* 0x0c4fe800078010ff */
[-C--:B------:R-:W-:Y:S02]  /*5550*/  LEA.HI.X.SX32 R9, R10, R21.reuse, 0x2, P0 ;  /* 0x000000150a097211 */ /* 0x080fe400000f16ff */
[CC--:B------:R-:W-:Y:S01]  /*5560*/  LEA R14, P0, R4.reuse, R20.reuse, 0x2 ;  /* 0x00000014040e7211 */ /* 0x0c0fe200078010ff */
[C---:B---3--:R-:W-:Y:S02]  /*5570*/  IMAD.IADD R6, R249.reuse, 0x1, R4 ;  /* 0x00000001f9067824 */ /* 0x048fe400078e0204 */
[----:B------:R1:W-:Y:S01]  /*5580*/  RED.E.ADD.F32.FTZ.RN.STRONG.GPU [R8.64], R70 ;  /* 0x000000460800798e */ /* 0x0003e2000c10e784 */
[-C--:B------:R-:W-:Y:S01]  /*5590*/  LEA.HI.X.SX32 R15, R4, R21.reuse, 0x2, P0 ;  /* 0x00000015040f7211 */ /* 0x080fe200000f16ff */
[C---:B------:R-:W-:Y:S01]  /*55a0*/  IMAD.IADD R5, R249.reuse, 0x1, R6 ;  /* 0x00000001f9057824 */ /* 0x040fe200078e0206 */
[CC--:B------:R-:W-:Y:S03]  /*55b0*/  LEA R10, P1, R6.reuse, R20.reuse, 0x2 ;  /* 0x00000014060a7211 */ /* 0x0c0fe600078210ff */
[----:B------:R-:W-:Y:S01]  /*55c0*/  RED.E.ADD.F32.FTZ.RN.STRONG.GPU [R14.64], R71 ;  /* 0x000000470e00798e */ /* 0x000fe2000c10e784 */
[----:B------:R-:W-:Y:S01]  /*55d0*/  IMAD.IADD R4, R249, 0x1, R5 ;  /* 0x00000001f9047824 */ /* 0x000fe200078e0205 */
[CC--:B------:R-:W-:Y:S02]  /*55e0*/  LEA R12, P0, R5.reuse, R20.reuse, 0x2 ;  /* 0x00000014050c7211 */ /* 0x0c0fe400078010ff */
[-C--:B------:R-:W-:Y:S01]  /*55f0*/  LEA.HI.X.SX32 R11, R6, R21.reuse, 0x2, P1 ;  /* 0x00000015060b7211 */ /* 0x080fe200008f16ff */
[----:B------:R-:W-:Y:S01]  /*5600*/  LDSM.16.MT88.4 R68, [R0+0x4000] ;  /* 0x004000000044783b */ /* 0x000fe20000004200 */
[-C--:B------:R-:W-:Y:S01]  /*5610*/  LEA.HI.X.SX32 R13, R5, R21.reuse, 0x2, P0 ;  /* 0x00000015050d7211 */ /* 0x080fe200000f16ff */
[----:B------:R-:W-:Y:S02]  /*5620*/  IMAD.IADD R5, R249, 0x1, R4 ;  /* 0x00000001f9057824 */ /* 0x000fe400078e0204 */
        /* <DEDUP_REMOVED lines=10> */
[C---:B------:R-:W-:Y:S02]  /*56d0*/  IMAD.IADD R4, R249.reuse, 0x1, R10 ;  /* 0x00000001f9047824 */ /* 0x040fe400078e020a */
[----:B------:R-:W-:Y:S04]  /*56e0*/  RED.E.ADD.F32.FTZ.RN.STRONG.GPU [R244.64+0x180], R81 ;  /* 0x00018051f400798e */ /* 0x000fe8000c10e784 */
[----:B------:R-:W-:Y:S01]  /*56f0*/  LDSM.16.MT88.4 R72, [R3+0x12800] ;  /* 0x012800000348783b */ /* 0x000fe20000004200 */
[CC--:B-1----:R-:W-:Y:S04]  /*5700*/  LEA R8, P0, R10.reuse, R20.reuse, 0x2 ;  /* 0x000000140a087211 */ /* 0x0c2fe800078010ff */
[-C--:B------:R-:W-:Y:S01]  /*5710*/  LEA.HI.X.SX32 R9, R10, R21.reuse, 0x2, P0 ;  /* 0x000000150a097211 */ /* 0x080fe200000f16ff */
[C---:B---3--:R-:W-:Y:S01]  /*5720*/  IMAD.IADD R6, R249.reuse, 0x1, R4 ;  /* 0x00000001f9067824 */ /* 0x048fe200078e0204 */
[CC--:B------:R-:W-:Y:S03]  /*5730*/  LEA R14, P0, R4.reuse, R20.reuse, 0x2 ;  /* 0x00000014040e7211 */ /* 0x0c0fe600078010ff */
[----:B------:R1:W-:Y:S01]  /*5740*/  RED.E.ADD.F32.FTZ.RN.STRONG.GPU [R8.64], R82 ;  /* 0x000000520800798e */ /* 0x0003e2000c10e784 */
[C---:B------:R-:W-:Y:S01]  /*5750*/  IMAD.IADD R5, R249.reuse, 0x1, R6 ;  /* 0x00000001f9057824 */ /* 0x040fe200078e0206 */
[-C--:B------:R-:W-:Y:S02]  /*5760*/  LEA.HI.X.SX32 R15, R4, R21.reuse, 0x2, P0 ;  /* 0x00000015040f7211 */ /* 0x080fe400000f16ff */
[CC--:B------:R-:W-:Y:S01]  /*5770*/  LEA R10, P1, R6.reuse, R20.reuse, 0x2 ;  /* 0x00000014060a7211 */ /* 0x0c0fe200078210ff */
        /* <DEDUP_REMOVED lines=26> */
[-C--:B------:R-:W-:Y:S03]  /*5920*/  LEA.HI.X.SX32 R13, R4, R21.reuse, 0x2, P0 ;  /* 0x00000015040d7211 */ /* 0x080fe600000f16ff */
[----:B------:R-:W-:Y:S01]  /*5930*/  IMAD.IADD R4, R249, 0x1, R5 ;  /* 0x00000001f9047824 */ /* 0x000fe200078e0205 */
        /* <DEDUP_REMOVED lines=12> */
[----:B------:R3:W-:Y:S01]  /*5a00*/  RED.E.ADD.F32.FTZ.RN.STRONG.GPU [R6.64], R90 ;  /* 0x0000005a0600798e */ /* 0x0007e2000c10e784 */
[CC--:B-1----:R-:W-:Y:S04]  /*5a10*/  LEA R8, P0, R5.reuse, R20.reuse, 0x2 ;  /* 0x0000001405087211 */ /* 0x0c2fe800078010ff */
[-C--:B------:R-:W-:Y:S02]  /*5a20*/  LEA.HI.X.SX32 R9, R5, R21.reuse, 0x2, P0 ;  /* 0x0000001505097211 */ /* 0x080fe400000f16ff */
[CC--:B--2---:R-:W-:Y:S01]  /*5a30*/  LEA R10, P0, R4.reuse, R20.reuse, 0x2 ;  /* 0x00000014040a7211 */ /* 0x0c4fe200078010ff */
[C---:B---3--:R-:W-:Y:S02]  /*5a40*/  IMAD.IADD R6, R249.reuse, 0x1, R4 ;  /* 0x00000001f9067824 */ /* 0x048fe400078e0204 */
        /* <DEDUP_REMOVED lines=10> */
[C---:B------:R-:W-:Y:S01]  /*5af0*/  IMAD.IADD R5, R249.reuse, 0x1, R8 ;  /* 0x00000001f9057824 */ /* 0x040fe200078e0208 */
[CC--:B------:R-:W-:Y:S03]  /*5b00*/  LEA R12, P0, R8.reuse, R20.reuse, 0x2 ;  /* 0x00000014080c7211 */ /* 0x0c0fe600078010ff */
[----:B------:R-:W-:Y:S01]  /*5b10*/  IMAD.IADD R4, R249, 0x1, R5 ;  /* 0x00000001f9047824 */ /* 0x000fe200078e0205 */
[-C--:B------:R-:W-:Y:S02]  /*5b20*/  LEA.HI.X.SX32 R13, R8, R21.reuse, 0x2, P0 ;  /* 0x00000015080d7211 */ /* 0x080fe400000f16ff */
[-C--:B--2---:R-:W-:Y:S01]  /*5b30*/  LEA R10, P2, R5, R20.reuse, 0x2 ;  /* 0x00000014050a7211 */ /* 0x084fe200078410ff */
        /* <DEDUP_REMOVED lines=73> */
[----:B------:R-:W2:Y:S01]  /*5fd0*/  LDL.LU.64 R96, [R1+0x40] ;  /* 0x0000400001607983 */ /* 0x000ea20000300a00 */
[----:B------:R-:W-:Y:S01]  /*5fe0*/  IMAD.MOV.U32 R6, RZ, RZ, c[0x0][0x190] ;  /* 0x00006400ff067624 */ /* 0x000fe200078e00ff */
[----:B------:R-:W-:Y:S02]  /*5ff0*/  MOV R7, c[0x0][0x194] ;  /* 0x0000650000077a02 */ /* 0x000fe40000000f00 */
[----:B------:R-:W-:Y:S01]  /*6000*/  BAR.SYNC.DEFER_BLOCKING 0x0 ;  /* 0x0000000000007b1d */ /* 0x000fe20000010000 */
        /* <DEDUP_REMOVED lines=9> */
[----:B------:R1:W-:Y:S01]  /*60a0*/  LDGSTS.E.BYPASS.LTC128B.128 [R251], [R8.64] ;  /* 0x0000000008fb7fae */ /* 0x0003e2000b901d44 */
        /* <DEDUP_REMOVED lines=8> */
.L_x_102:
        /* <DEDUP_REMOVED lines=171> */
.L_x_104:
        /* <DEDUP_REMOVED lines=18> */
.L_x_105:
[----:B-1----:R-:W2:Y:S01]  /*6d00*/  LDL.64 R4, [R1+0x78] ;  /* 0x0000780001047983 */ /* 0x002ea20000100a00 */
[----:B------:R-:W-:Y:S01]  /*6d10*/  USHF.L.U32 UR7, UR19, 0x6, URZ ;  /* 0x0000000613077899 */ /* 0x000fe2000800063f */
[----:B------:R-:W-:Y:S01]  /*6d20*/  BSSY B0, `(.L_x_106) ;  /* 0x0000033000007945 */ /* 0x000fe20003800000 */
[----:B------:R-:W-:Y:S01]  /*6d30*/  ULDC.64 UR8, c[0x0][0x3a0] ;  /* 0x0000e80000087ab9 */ /* 0x000fe20000000a00 */
[----:B------:R-:W-:Y:S01]  /*6d40*/  BAR.SYNC.DEFER_BLOCKING 0x0 ;  /* 0x0000000000007b1d */ /* 0x000fe20000010000 */
[----:B------:R-:W-:Y:S02]  /*6d50*/  USHF.R.S32.HI UR10, URZ, 0x1f, UR7 ;  /* 0x0000001f3f0a7899 */ /* 0x000fe40008011407 */
[----:B------:R-:W-:Y:S01]  /*6d60*/  IMAD.U32 R13, RZ, RZ, UR7 ;  /* 0x00000007ff0d7e24 */ /* 0x000fe2000f8e00ff */
[----:B------:R-:W-:-:S02]  /*6d70*/  UIMAD UR6, UR19, -0x40, UR6 ;  /* 0xffffffc0130678a4 */ /* 0x000fc4000f8e0206 */
[----:B------:R-:W1:Y:S01]  /*6d80*/  S2R R64, SR_TID.X ;  /* 0x0000000000407919 */ /* 0x000e620000002100 */
[----:B------:R-:W-:-:S03]  /*6d90*/  UIMAD UR8, UR10, UR8, URZ ;  /* 0x000000080a0872a4 */ /* 0x000fc6000f8e023f */
[----:B------:R-:W3:Y:S01]  /*6da0*/  S2R R65, SR_TID.X ;  /* 0x0000000000417919 */ /* 0x000ee20000002100 */
[----:B------:R-:W-:-:S06]  /*6db0*/  UIMAD UR8, UR7, UR9, UR8 ;  /* 0x00000009070872a4 */ /* 0x000fcc000f8e0208 */
[----:B------:R-:W-:Y:S01]  /*6dc0*/  IMAD.U32 R8, RZ, RZ, UR8 ;  /* 0x00000008ff087e24 */ /* 0x000fe2000f8e00ff */
[----:B------:R-:W-:Y:S02]  /*6dd0*/  ULDC.64 UR8, c[0x0][0x3b8] ;  /* 0x0000ee0000087ab9 */ /* 0x000fe40000000a00 */
[----:B------:R-:W-:Y:S01]  /*6de0*/  UIMAD UR8, UR59, UR8, URZ ;  /* 0x000000083b0872a4 */ /* 0x000fe2000f8e023f */
[----:B------:R4:W2:Y:S03]  /*6df0*/  LDS.128 R36, [R251+0xd000] ;  /* 0x00d00000fb247984 */ /* 0x0008a60000000c00 */
[----:B------:R-:W-:Y:S01]  /*6e00*/  UIMAD UR8, UR38, UR9, UR8 ;  /* 0x00000009260872a4 */ /* 0x000fe2000f8e0208 */
[----:B------:R4:W2:Y:S01]  /*6e10*/  LDS.128 R32, [R251+0xf000] ;  /* 0x00f00000fb207984 */ /* 0x0008a20000000c00 */
[----:B-1----:R-:W-:-:S03]  /*6e20*/  SHF.R.S32.HI R64, RZ, 0x1f, R64 ;  /* 0x0000001fff407819 */ /* 0x002fc60000011440 */
[----:B------:R4:W1:Y:S01]  /*6e30*/  LDS.128 R28, [R251+0x11000] ;  /* 0x01100000fb1c7984 */ /* 0x0008620000000c00 */
[----:B---3--:R-:W-:-:S03]  /*6e40*/  LEA.HI R64, R64, R65, RZ, 0x3 ;  /* 0x0000004140407211 */ /* 0x008fc600078f18ff */
[----:B------:R4:W3:Y:S01]  /*6e50*/  LDS.128 R48, [R251+0x12000] ;  /* 0x01200000fb307984 */ /* 0x0008e20000000c00 */
[----:B------:R-:W-:-:S03]  /*6e60*/  SHF.R.S32.HI R64, RZ, 0x3, R64 ;  /* 0x00000003ff407819 */ /* 0x000fc60000011440 */
[----:B------:R4:W1:Y:S01]  /*6e70*/  LDS.128 R60, [R251+0x13000] ;  /* 0x01300000fb3c7984 */ /* 0x0008620000000c00 */
[----:B------:R-:W-:-:S03]  /*6e80*/  ISETP.GE.AND P2, PT, R64, UR6, PT ;  /* 0x0000000640007c0c */ /* 0x000fc6000bf46270 */
[----:B------:R4:W1:Y:S01]  /*6e90*/  LDS.128 R44, [R251+0x14000] ;  /* 0x01400000fb2c7984 */ /* 0x0008620000000c00 */
[----:B------:R-:W-:-:S03]  /*6ea0*/  SHF.R.S32.HI R14, RZ, 0x1f, R64 ;  /* 0x0000001fff0e7819 */ /* 0x000fc60000011440 */
[----:B------:R4:W1:Y:S04]  /*6eb0*/  LDS.128 R56, [R251+0x15000] ;  /* 0x01500000fb387984 */ /* 0x0008680000000c00 */
[----:B------:R4:W1:Y:S04]  /*6ec0*/  LDS.128 R40, [R251+0x16000] ;  /* 0x01600000fb287984 */ /* 0x0008680000000c00 */
[----:B------:R4:W1:Y:S01]  /*6ed0*/  LDS.128 R52, [R251+0x17000] ;  /* 0x01700000fb347984 */ /* 0x0008620000000c00 */
[--C-:B--2---:R-:W-:Y:S01]  /*6ee0*/  SHF.R.S32.HI R7, RZ, 0x1f, R4.reuse ;  /* 0x0000001fff077819 */ /* 0x104fe20000011404 */
[----:B------:R-:W-:-:S04]  /*6ef0*/  IMAD.MOV.U32 R6, RZ, RZ, R4 ;  /* 0x000000ffff067224 */ /* 0x000fc800078e0004 */
[----:B------:R-:W-:-:S05]  /*6f00*/  IMAD.WIDE.U32 R4, R13, c[0x0][0x3a0], R6 ;  /* 0x0000e8000d047a25 */ /* 0x000fca00078e0006 */
[----:B------:R-:W-:-:S04]  /*6f10*/  IADD3 R4, P0, R4, UR14, RZ ;  /* 0x0000000e04047c10 */ /* 0x000fc8000ff1e0ff */
[----:B------:R-:W-:Y:S01]  /*6f20*/  IADD3.X R5, R5, UR15, R8, P0, !PT ;  /* 0x0000000f05057c10 */ /* 0x000fe200087fe408 */
[----:B------:R-:W-:-:S04]  /*6f30*/  IMAD.U32 R8, RZ, RZ, UR38 ;  /* 0x00000026ff087e24 */ /* 0x000fc8000f8e00ff */
[----:B------:R-:W-:-:S05]  /*6f40*/  IMAD.WIDE.U32 R8, R8, c[0x0][0x3b8], R4 ;  /* 0x0000ee0008087a25 */ /* 0x000fca00078e0004 */
[----:B------:R-:W-:Y:S01]  /*6f50*/  IADD3 R12, R9, UR8, RZ ;  /* 0x00000008090c7c10 */ /* 0x000fe2000fffe0ff */
[----:B------:R-:W-:Y:S05]  /*6f60*/  @P2 BRA `(.L_x_107) ;  /* 0x000000e000002947 */ /* 0x000fea0003800000 */
[----:B-1-34-:R-:W1:Y:S01]  /*6f70*/  LDS.128 R20, [R251+0xe000] ;  /* 0x00e00000fb147984 */ /* 0x01ae620000000c00 */
[----:B------:R-:W-:Y:S01]  /*6f80*/  MOV R4, R8 ;  /* 0x0000000800047202 */ /* 0x000fe20000000f00 */
[----:B------:R-:W-:Y:S01]  /*6f90*/  IMAD R15, R14, c[0x0][0x3a0], RZ ;  /* 0x0000e8000e0f7a24 */ /* 0x000fe200078e02ff */
[----:B------:R-:W-:Y:S01]  /*6fa0*/  MOV R5, R12 ;  /* 0x0000000c00057202 */ /* 0x000fe20000000f00 */
[----:B------:R-:W2:Y:S04]  /*6fb0*/  LDS.128 R16, [R251+0xc000] ;  /* 0x00c00000fb107984 */ /* 0x000ea80000000c00 */
[----:B------:R-:W3:Y:S01]  /*6fc0*/  LDS.128 R24, [R251+0x10000] ;  /* 0x01000000fb187984 */ /* 0x000ee20000000c00 */
[----:B------:R-:W-:-:S04]  /*6fd0*/  IMAD.WIDE.U32 R10, R64, c[0x0][0x3a0], R4 ;  /* 0x0000e800400a7a25 */ /* 0x000fc800078e0004 */
[----:B------:R-:W-:-:S05]  /*6fe0*/  IMAD R4, R64, c[0x0][0x3a4], R15 ;  /* 0x0000e90040047a24 */ /* 0x000fca00078e020f */
[----:B------:R-:W-:Y:S02]  /*6ff0*/  IADD3 R5, R11, R4, RZ ;  /* 0x000000040b057210 */ /* 0x000fe40007ffe0ff */
[----:B------:R-:W-:-:S04]  /*7000*/  LEA R4, P0, R10, c[0x0][0x340], 0x1 ;  /* 0x0000d0000a047a11 */ /* 0x000fc800078008ff */
[----:B------:R-:W-:-:S05]  /*7010*/  LEA.HI.X R5, R10, c[0x0][0x344], R5, 0x1, P0 ;  /* 0x0000d1000a057a11 */ /* 0x000fca00000f0c05 */
[----:B-1----:R1:W-:Y:S04]  /*7020*/  STG.E.128 [R4.64+0x80], R20 ;  /* 0x0000801404007986 */ /* 0x0023e8000c101d04 */
[----:B--2---:R1:W-:Y:S04]  /*7030*/  STG.E.128 [R4.64], R16 ;  /* 0x0000001004007986 */ /* 0x0043e8000c101d04 */
[----:B---3--:R1:W-:Y:S02]  /*7040*/  STG.E.128 [R4.64+0x100], R24 ;  /* 0x0001001804007986 */ /* 0x0083e4000c101d04 */
.L_x_107:
[----:B-1-34-:R-:W-:Y:S05]  /*7050*/  BSYNC B0 ;  /* 0x0000000000007941 */ /* 0x01afea0003800000 */
.L_x_106:
[----:B------:R-:W-:Y:S01]  /*7060*/  IADD3 R4, R64, 0x20, RZ ;  /* 0x0000002040047810 */ /* 0x000fe20007ffe0ff */
[----:B------:R-:W-:Y:S03]  /*7070*/  BSSY B0, `(.L_x_108) ;  /* 0x000000f000007945 */ /* 0x000fe60003800000 */
[----:B------:R-:W-:-:S13]  /*7080*/  ISETP.GE.AND P1, PT, R4, UR6, PT ;  /* 0x0000000604007c0c */ /* 0x000fda000bf26270 */
[----:B------:R-:W-:Y:S05]  /*7090*/  @P1 BRA `(.L_x_109) ;  /* 0x000000c000001947 */ /* 0x000fea0003800000 */
[----:B------:R-:W-:Y:S02]  /*70a0*/  IADD3 R4, P0, R64, 0x20, RZ ;  /* 0x0000002040047810 */ /* 0x000fe40007f1e0ff */
[----:B------:R-:W-:Y:S02]  /*70b0*/  MOV R9, R12 ;  /* 0x0000000c00097202 */ /* 0x000fe40000000f00 */
[----:B------:R-:W-:-:S03]  /*70c0*/  IADD3.X R5, RZ, R14, RZ, P0, !PT ;  /* 0x0000000eff057210 */ /* 0x000fc600007fe4ff */
[----:B------:R-:W-:-:S04]  /*70d0*/  IMAD.WIDE.U32 R8, R4, c[0x0][0x3a0], R8 ;  /* 0x0000e80004087a25 */ /* 0x000fc800078e0008 */
[----:B------:R-:W-:-:S04]  /*70e0*/  IMAD R5, R5, c[0x0][0x3a0], RZ ;  /* 0x0000e80005057a24 */ /* 0x000fc800078e02ff */
[----:B------:R-:W-:Y:S01]  /*70f0*/  IMAD R5, R4, c[0x0][0x3a4], R5 ;  /* 0x0000e90004057a24 */ /* 0x000fe200078e0205 */
[----:B------:R-:W-:-:S04]  /*7100*/  LEA R4, P0, R8, c[0x0][0x340], 0x1 ;  /* 0x0000d00008047a11 */ /* 0x000fc800078008ff */
[----:B------:R-:W-:-:S04]  /*7110*/  IADD3 R5, R9, R5, RZ ;  /* 0x0000000509057210 */ /* 0x000fc80007ffe0ff */
[----:B------:R-:W-:-:S05]  /*7120*/  LEA.HI.X R5, R8, c[0x0][0x344], R5, 0x1, P0 ;  /* 0x0000d10008057a11 */ /* 0x000fca00000f0c05 */
[----:B------:R1:W-:Y:S04]  /*7130*/  STG.E.128 [R4.64], R36 ;  /* 0x0000002404007986 */ /* 0x0003e8000c101d04 */
[----:B------:R1:W-:Y:S04]  /*7140*/  STG.E.128 [R4.64+0x80], R32 ;  /* 0x0000802004007986 */ /* 0x0003e8000c101d04 */
[----:B------:R1:W-:Y:S02]  /*7150*/  STG.E.128 [R4.64+0x100], R28 ;  /* 0x0001001c04007986 */ /* 0x0003e4000c101d04 */
.L_x_109:
[----:B------:R-:W-:Y:S05]  /*7160*/  BSYNC B0 ;  /* 0x0000000000007941 */ /* 0x000fea0003800000 */
.L_x_108:
[----:B------:R-:W-:Y:S01]  /*7170*/  ULDC.64 UR8, c[0x0][0x3a8] ;  /* 0x0000ea0000087ab9 */ /* 0x000fe20000000a00 */
[----:B------:R-:W-:Y:S01]  /*7180*/  IMAD.WIDE.U32 R6, R13, c[0x0][0x3a8], R6 ;  /* 0x0000ea000d067a25 */ /* 0x000fe200078e0006 */
[----:B------:R-:W-:Y:S01]  /*7190*/  UIMAD UR6, UR10, UR8, URZ ;  /* 0x000000080a0672a4 */ /* 0x000fe2000f8e023f */
[----:B------:R-:W-:Y:S03]  /*71a0*/  BSSY B0, `(.L_x_110) ;  /* 0x0000017000007945 */ /* 0x000fe60003800000 */
[----:B------:R-:W-:Y:S01]  /*71b0*/  UIMAD UR7, UR7, UR9, UR6 ;  /* 0x00000009070772a4 */ /* 0x000fe2000f8e0206 */
[----:B------:R-:W-:-:S05]  /*71c0*/  IADD3 R6, P0, R6, UR11, RZ ;  /* 0x0000000b06067c10 */ /* 0x000fca000ff1e0ff */
[----:B-1----:R-:W-:Y:S01]  /*71d0*/  IMAD.U32 R4, RZ, RZ, UR7 ;  /* 0x00000007ff047e24 */ /* 0x002fe2000f8e00ff */
        /* <DEDUP_REMOVED lines=9> */
[----:B------:R-:W-:Y:S01]  /*7270*/  IMAD R11, R14, c[0x0][0x3a8], RZ ;  /* 0x0000ea000e0b7a24 */ /* 0x000fe200078e02ff */
[----:B------:R-:W-:-:S05]  /*7280*/  MOV R5, R10 ;  /* 0x0000000a00057202 */ /* 0x000fca0000000f00 */
[----:B------:R-:W-:-:S04]  /*7290*/  IMAD.WIDE.U32 R8, R64, c[0x0][0x3a8], R4 ;  /* 0x0000ea0040087a25 */ /* 0x000fc800078e0004 */
[----:B------:R-:W-:-:S05]  /*72a0*/  IMAD R4, R64, c[0x0][0x3ac], R11 ;  /* 0x0000eb0040047a24 */ /* 0x000fca00078e020b */
[----:B------:R-:W-:Y:S02]  /*72b0*/  IADD3 R5, R9, R4, RZ ;  /* 0x0000000409057210 */ /* 0x000fe40007ffe0ff */
[----:B------:R-:W-:-:S04]  /*72c0*/  LEA R4, P0, R8, c[0x0][0x348], 0x1 ;  /* 0x0000d20008047a11 */ /* 0x000fc800078008ff */
[----:B------:R-:W-:-:S05]  /*72d0*/  LEA.HI.X R5, R8, c[0x0][0x34c], R5, 0x1, P0 ;  /* 0x0000d30008057a11 */ /* 0x000fca00000f0c05 */
[----:B------:R1:W-:Y:S04]  /*72e0*/  STG.E.128 [R4.64], R48 ;  /* 0x0000003004007986 */ /* 0x0003e8000c101d04 */
[----:B------:R1:W-:Y:S04]  /*72f0*/  STG.E.128 [R4.64+0x80], R44 ;  /* 0x0000802c04007986 */ /* 0x0003e8000c101d04 */
[----:B------:R1:W-:Y:S02]  /*7300*/  STG.E.128 [R4.64+0x100], R40 ;  /* 0x0001002804007986 */ /* 0x0003e4000c101d04 */
.L_x_111:
[----:B------:R-:W-:Y:S05]  /*7310*/  BSYNC B0 ;  /* 0x0000000000007941 */ /* 0x000fea0003800000 */
.L_x_110:
[----:B------:R-:W-:Y:S05]  /*7320*/  @P1 BRA `(.L_x_112) ;  /* 0x0000093000001947 */ /* 0x000fea0003800000 */
[----:B-1----:R-:W-:Y:S02]  /*7330*/  IADD3 R4, P0, R64, 0x20, RZ ;  /* 0x0000002040047810 */ /* 0x002fe40007f1e0ff */
[----:B------:R-:W-:-:S02]  /*7340*/  MOV R7, R10 ;  /* 0x0000000a00077202 */ /* 0x000fc40000000f00 */
        /* <DEDUP_REMOVED lines=9> */
[----:B------:R1:W-:Y:S01]  /*73e0*/  STG.E.128 [R4.64+0x100], R52 ;  /* 0x0001003404007986 */ /* 0x0003e2000c101d04 */
[----:B------:R-:W-:Y:S05]  /*73f0*/  BRA `(.L_x_112) ;  /* 0x0000086000007947 */ /* 0x000fea0003800000 */
.L_x_100:
[----:B--2---:R-:W-:Y:S02]  /*7400*/  UISETP.NE.AND UP0, UPT, UR24, -0x1, UPT ;  /* 0xffffffff1800788c */ /* 0x004fe4000bf05270 */
        /* <DEDUP_REMOVED lines=19> */
.L_x_113:
        /* <DEDUP_REMOVED lines=18> */
.L_x_114:
[----:B------:R-:W2:Y:S01]  /*7660*/  LDL.64 R16, [R1+0x78] ;  /* 0x0000780001107983 */ /* 0x000ea20000100a00 */
[----:B------:R-:W-:Y:S01]  /*7670*/  USHF.L.U32 UR7, UR19, 0x6, URZ ;  /* 0x0000000613077899 */ /* 0x000fe2000800063f */
[----:B------:R-:W-:Y:S01]  /*7680*/  BSSY B0, `(.L_x_115) ;  /* 0x0000024000007945 */ /* 0x000fe20003800000 */
[----:B------:R-:W-:Y:S01]  /*7690*/  ULDC.64 UR8, c[0x0][0x3a0] ;  /* 0x0000e80000087ab9 */ /* 0x000fe20000000a00 */
[----:B------:R-:W1:Y:S01]  /*76a0*/  S2R R14, SR_TID.X ;  /* 0x00000000000e7919 */ /* 0x000e620000002100 */
[----:B------:R-:W-:Y:S02]  /*76b0*/  USHF.R.S32.HI UR10, URZ, 0x1f, UR7 ;  /* 0x0000001f3f0a7899 */ /* 0x000fe40008011407 */
[----:B------:R-:W-:Y:S01]  /*76c0*/  IMAD.U32 R11, RZ, RZ, UR7 ;  /* 0x00000007ff0b7e24 */ /* 0x000fe2000f8e00ff */
[----:B------:R-:W3:Y:S01]  /*76d0*/  S2R R15, SR_TID.X ;  /* 0x00000000000f7919 */ /* 0x000ee20000002100 */
[----:B------:R-:W-:-:S02]  /*76e0*/  UIMAD UR8, UR10, UR8, URZ ;  /* 0x000000080a0872a4 */ /* 0x000fc4000f8e023f */
[----:B------:R-:W-:Y:S02]  /*76f0*/  UIMAD UR6, UR19, -0x40, UR6 ;  /* 0xffffffc0130678a4 */ /* 0x000fe4000f8e0206 */
[----:B------:R-:W-:Y:S01]  /*7700*/  UIMAD UR8, UR7, UR9, UR8 ;  /* 0x00000009070872a4 */ /* 0x000fe2000f8e0208 */
[----:B-1----:R-:W-:-:S04]  /*7710*/  SHF.R.S32.HI R14, RZ, 0x1f, R14 ;  /* 0x0000001fff0e7819 */ /* 0x002fc8000001140e */
[----:B---3--:R-:W-:-:S04]  /*7720*/  LEA.HI R14, R14, R15, RZ, 0x3 ;  /* 0x0000000f0e0e7211 */ /* 0x008fc800078f18ff */
        /* <DEDUP_REMOVED lines=22> */
[----:B------:R1:W-:Y:S04]  /*7890*/  STG.E.128 [R4.64], RZ ;  /* 0x000000ff04007986 */ /* 0x0003e8000c101d04 */
[----:B------:R1:W-:Y:S04]  /*78a0*/  STG.E.128 [R4.64+0x80], RZ ;  /* 0x000080ff04007986 */ /* 0x0003e8000c101d04 */
[----:B------:R1:W-:Y:S02]  /*78b0*/  STG.E.128 [R4.64+0x100], RZ ;  /* 0x000100ff04007986 */ /* 0x0003e4000c101d04 */
.L_x_116:
[----:B------:R-:W-:Y:S05]  /*78c0*/  BSYNC B0 ;  /* 0x0000000000007941 */ /* 0x000fea0003800000 */
.L_x_115:
[----:B-1----:R-:W-:Y:S01]  /*78d0*/  IADD3 R4, R14, 0x20, RZ ;  /* 0x000000200e047810 */ /* 0x002fe20007ffe0ff */
        /* <DEDUP_REMOVED lines=12> */
[----:B------:R1:W-:Y:S04]  /*79a0*/  STG.E.128 [R4.64], RZ ;  /* 0x000000ff04007986 */ /* 0x0003e8000c101d04 */
[----:B------:R1:W-:Y:S04]  /*79b0*/  STG.E.128 [R4.64+0x80], RZ ;  /* 0x000080ff04007986 */ /* 0x0003e8000c101d04 */
[----:B------:R1:W-:Y:S02]  /*79c0*/  STG.E.128 [R4.64+0x100], RZ ;  /* 0x000100ff04007986 */ /* 0x0003e4000c101d04 */
.L_x_118:
[----:B------:R-:W-:Y:S05]  /*79d0*/  BSYNC B0 ;  /* 0x0000000000007941 */ /* 0x000fea0003800000 */
.L_x_117:
        /* <DEDUP_REMOVED lines=26> */
.L_x_120:
[----:B------:R-:W-:Y:S05]  /*7b80*/  BSYNC B0 ;  /* 0x0000000000007941 */ /* 0x000fea0003800000 */
.L_x_119:
        /* <DEDUP_REMOVED lines=13> */
.L_x_112:
[----:B------:R-:W-:Y:S05]  /*7c60*/  BSYNC B1 ;  /* 0x0000000000017941 */ /* 0x000fea0003800000 */
.L_x_95:
        /* <DEDUP_REMOVED lines=11> */
.L_x_121:
[----:B------:R-:W-:Y:S05]  /*7d20*/  EXIT ;  /* 0x000000000000794d */ /* 0x000fea0003800000 */
.L_x_123:
        /* <DEDUP_REMOVED lines=13> */
.L_x_1580:


//--------------------- .text._ZN5flash44flash_bwd_dq_dk_dv_loop_seqk_parallel_kernelI23Flash_bwd_kernel_traitsILi192ELi64ELi64ELi8ELi4ELi2ELi2ELb1ELb1EN7cutlass10bfloat16_tE19Flash_kernel_traitsILi192ELi64ELi64ELi8ES3_EELb0ELb0ELb0ELb1ELb0ELb0ELb0EEEvNS_16Flash_bwd_paramsE --------------------------
	.section	.text._ZN5flash44flash_bwd_dq_dk_dv_loop_seqk_parallel_kernelI23Flash_bwd_kernel_traitsILi192ELi64ELi64ELi8ELi4ELi2ELi2ELb1ELb1EN7cutlass10bfloat16_tE19Flash_kernel_traitsILi192ELi64ELi64ELi8ES3_EELb0ELb0ELb0ELb1ELb0ELb0ELb0EEEvNS_16Flash_bwd_paramsE,"ax",@progbits
	.sectioninfo	@"SHI_REGISTERS=255"
	.align	128
        .global         _ZN5flash44flash_bwd_dq_dk_dv_loop_seqk_parallel_kernelI23Flash_bwd_kernel_traitsILi192ELi64ELi64ELi8ELi4ELi2ELi2ELb1ELb1EN7cutlass10bfloat16_tE19Flash_kernel_traitsILi192ELi64ELi64ELi8ES3_EELb0ELb0ELb0ELb1ELb0ELb0ELb0EEEvNS_16Flash_bwd_paramsE
        .type           _ZN5flash44flash_bwd_dq_dk_dv_loop_seqk_parallel_kernelI23Flash_bwd_kernel_traitsILi192ELi64ELi64ELi8ELi4ELi2ELi2ELb1ELb1EN7cutlass10bfloat16_tE19Flash_kernel_traitsILi192ELi64ELi64ELi8ES3_EELb0ELb0ELb0ELb1ELb0ELb0ELb0EEEvNS_16Flash_bwd_paramsE,@function
        .size           _ZN5flash44flash_bwd_dq_dk_dv_loop_seqk_parallel_kernelI23Flash_bwd_kernel_traitsILi192ELi64ELi64ELi8ELi4ELi2ELi2ELb1ELb1EN7cutlass10bfloat16_tE19Flash_kernel_traitsILi192ELi64ELi64ELi8ES3_EELb0ELb0ELb0ELb1ELb0ELb0ELb0EEEvNS_16Flash_bwd_paramsE,(.L_x_1581 - _ZN5flash44flash_bwd_dq_dk_dv_loop_seqk_parallel_kernelI23Flash_bwd_kernel_traitsILi192ELi64ELi64ELi8ELi4ELi2ELi2ELb1ELb1EN7cutlass10bfloat16_tE19Flash_kernel_traitsILi192ELi64ELi64ELi8ES3_EELb0ELb0ELb0ELb1ELb0ELb0ELb0EEEvNS_16Flash_bwd_paramsE)
        .other          _ZN5flash44flash_bwd_dq_dk_dv_loop_seqk_parallel_kernelI23Flash_bwd_kernel_traitsILi192ELi64ELi64ELi8ELi4ELi2ELi2ELb1ELb1EN7cutlass10bfloat16_tE19Flash_kernel_traitsILi192ELi64ELi64ELi8ES3_EELb0ELb0ELb0ELb1ELb0ELb0ELb0EEEvNS_16Flash_bwd_paramsE,@"STO_CUDA_ENTRY STV_DEFAULT"
_ZN5flash44flash_bwd_dq_dk_dv_loop_seqk_parallel_kernelI23Flash_bwd_kernel_traitsILi192ELi64ELi64ELi8ELi4ELi2ELi2ELb1ELb1EN7cutlass10bfloat16_tE19Flash_kernel_traitsILi192ELi64ELi64ELi8ES3_EELb0ELb0ELb0ELb1ELb0ELb0ELb0EEEvNS_16Flash_bwd_paramsE:
.text._ZN5flash44flash_bwd_dq_dk_dv_loop_seqk_parallel_kernelI23Flash_bwd_kernel_traitsILi192ELi64ELi64ELi8ELi4ELi2ELi2ELb1ELb1EN7cutlass10bfloat16_tE19Flash_kernel_traitsILi192ELi64ELi64ELi8ES3_EELb0ELb0ELb0ELb1ELb0ELb0ELb0EEEvNS_16Flash_bwd_paramsE:
        /* <DEDUP_REMOVED lines=31> */
[CC--:B------:R-:W-:Y:S01]  /*01f0*/  LEA.HI R3, R7.reuse, R9.reuse, RZ, 0x4 ;  /* 0x0000000907037211 */ /* 0x0c0fe200078f20ff */
[----:B------:R-:W-:Y:S01]  /*0200*/  ULDC UR11, c[0x0][0x1c0] ;  /* 0x00007000000b7ab9 */ /* 0x000fe20000000800 */
[-C--:B------:R-:W-:Y:S01]  /*0210*/  LEA.HI R6, R7, R9.reuse, RZ, 0x2 ;  /* 0x0000000907067211 */ /* 0x080fe200078f10ff */
[----:B---3--:R-:W-:Y:S01]  /*0220*/  UIMAD UR46, UR35, UR45, URZ ;  /* 0x0000002d232e72a4 */ /* 0x008fe2000f8e023f */
[----:B------:R-:W-:Y:S01]  /*0230*/  LOP3.LUT R2, R10, 0xfffffff8, RZ, 0xc0, !PT ;  /* 0xfffffff80a027812 */ /* 0x000fe200078ec0ff */
[----:B------:R-:W-:Y:S01]  /*0240*/  UIMAD UR45, UR45, UR12, URZ ;  /* 0x0000000c2d2d72a4 */ /* 0x000fe2000f8e023f */
[----:B------:R-:W-:Y:S01]  /*0250*/  LOP3.LUT R4, R3, 0xfffffff0, RZ, 0xc0, !PT ;  /* 0xfffffff003047812 */ /* 0x000fe200078ec0ff */
[----:B------:R-:W-:Y:S01]  /*0260*/  UIMAD UR54, UR8, UR6, UR54 ;  /* 0x00000006083672a4 */ /* 0x000fe2000f8e0236 */
[----:B------:R-:W-:Y:S01]  /*0270*/  LOP3.LUT R5, R6, 0x7ffffffc, RZ, 0xc0, !PT ;  /* 0x7ffffffc06057812 */ /* 0x000fe200078ec0ff */
[----:B------:R-:W-:Y:S01]  /*0280*/  UIMAD UR51, UR7, UR32, URZ ;  /* 0x00000020073372a4 */ /* 0x000fe2000f8e023f */
[-C--:B------:R-:W-:Y:S01]  /*0290*/  LEA.HI R0, R7, R9.reuse, RZ, 0x5 ;  /* 0x0000000907007211 */ /* 0x080fe200078f28ff */
[----:B------:R-:W-:Y:S01]  /*02a0*/  IMAD.IADD R8, R9, 0x1, -R4 ;  /* 0x0000000109087824 */ /* 0x000fe200078e0a04 */
[-C--:B------:R-:W-:Y:S01]  /*02b0*/  LEA.HI R15, R7, R9.reuse, RZ, 0x7 ;  /* 0x00000009070f7211 */ /* 0x080fe200078f38ff */
[----:B------:R-:W-:Y:S01]  /*02c0*/  IMAD.IADD R18, R9, 0x1, -R5 ;  /* 0x0000000109127824 */ /* 0x000fe200078e0a05 */
[----:B------:R-:W-:Y:S01]  /*02d0*/  LEA.HI R17, R7, R9, RZ, 0x6 ;  /* 0x0000000907117211 */ /* 0x000fe200078f30ff */
[----:B------:R-:W-:Y:S01]  /*02e0*/  IMAD.IADD R7, R9, 0x1, -R2 ;  /* 0x0000000109077824 */ /* 0x000fe200078e0a02 */
[--C-:B------:R-:W-:Y:S01]  /*02f0*/  SHF.R.S32.HI R2, RZ, 0x5, R0.reuse ;  /* 0x00000005ff027819 */ /* 0x100fe20000011400 */
[----:B------:R-:W-:Y:S01]  /*0300*/  UIMAD UR6, UR32, UR11, UR35 ;  /* 0x0000000b200672a4 */ /* 0x000fe2000f8e0223 */
[----:B------:R-:W-:Y:S01]  /*0310*/  SHF.R.S32.HI R4, RZ, 0x4, R3 ;  /* 0x00000004ff047819 */ /* 0x000fe20000011403 */
[----:B------:R-:W-:Y:S01]  /*0320*/  IMAD.SHL.U32 R20, R7, 0x8, RZ ;  /* 0x0000000807147824 */ /* 0x000fe200078e00ff */
[----:B------:R-:W-:Y:S01]  /*0330*/  SHF.R.S32.HI R5, RZ, 0x1f, R0 ;  /* 0x0000001fff057819 */ /* 0x000fe20000011400 */
[----:B------:R-:W-:Y:S01]  /*0340*/  @!UP2 UIMAD UR7, UR32, UR13, UR35 ;  /* 0x0000000d2007a2a4 */ /* 0x000fe2000f8e0223 */
[----:B------:R-:W-:Y:S01]  /*0350*/  LEA.HI R0, R0, R2, RZ, 0x1 ;  /* 0x0000000200007211 */ /* 0x000fe200078f08ff */
[----:B------:R-:W-:Y:S01]  /*0360*/  USHF.L.U32 UR44, UR45, 0x6, URZ ;  /* 0x000000062d2c7899 */ /* 0x000fe2000800063f */
[----:B------:R-:W-:Y:S01]  /*0370*/  LEA.HI R3, R3, R4, RZ, 0x1 ;  /* 0x0000000403037211 */ /* 0x000fe200078f08ff */
[----:B------:R-:W-:Y:S01]  /*0380*/  STL [R1+0x50], R20 ;  /* 0x0000501401007387 */ /* 0x000fe20000100800 */
[----:B------:R-:W-:Y:S01]  /*0390*/  LEA.HI R5, R5, R2, RZ, 0x2 ;  /* 0x0000000205057211 */ /* 0x000fe200078f10ff */
[----:B------:R-:W-:Y:S01]  /*03a0*/  ULDC UR48, c[0x0][0x214] ;  /* 0x0000850000307ab9 */ /* 0x000fe20000000800 */
[----:B------:R-:W-:Y:S01]  /*03b0*/  LOP3.LUT R0, R0, 0xfffffffe, RZ, 0xc0, !PT ;  /* 0xfffffffe00007812 */ /* 0x000fe200078ec0ff */
[----:B------:R-:W-:Y:S01]  /*03c0*/  ULDC UR55, c[0x0][0x1c8] ;  /* 0x0000720000377ab9 */ /* 0x000fe20000000800 */
[----:B------:R-:W-:Y:S01]  /*03d0*/  LOP3.LUT R3, R3, 0xfffffffe, RZ, 0xc0, !PT ;  /* 0xfffffffe03037812 */ /* 0x000fe200078ec0ff */
[----:B------:R-:W-:Y:S01]  /*03e0*/  ULDC.U8 UR10, c[0x0][0x3d0] ;  /* 0x0000f400000a7ab9 */ /* 0x000fe20000000000 */
[----:B------:R-:W-:Y:S01]  /*03f0*/  LOP3.LUT R5, R5, 0xfffffffc, RZ, 0xc0, !PT ;  /* 0xfffffffc05057812 */ /* 0x000fe200078ec0ff */
[----:B------:R-:W-:Y:S01]  /*0400*/  IMAD.IADD R13, R2, 0x1, -R0 ;  /* 0x00000001020d7824 */ /* 0x000fe200078e0a00 */
[----:B------:R-:W-:Y:S01]  /*0410*/  SHF.R.S32.HI R12, RZ, 0x3, R10 ;  /* 0x00000003ff0c7819 */ /* 0x000fe2000001140a */
[----:B------:R-:W-:Y:S01]  /*0420*/  IMAD.IADD R11, R4, 0x1, -R3 ;  /* 0x00000001040b7824 */ /* 0x000fe200078e0a03 */
[--C-:B------:R-:W-:Y:S01]  /*0430*/  SHF.R.S32.HI R4, RZ, 0x2, R6.reuse ;  /* 0x00000002ff047819 */ /* 0x100fe20000011406 */
[----:B------:R-:W-:Y:S01]  /*0440*/  IMAD.IADD R16, R2, 0x1, -R5 ;  /* 0x0000000102107824 */ /* 0x000fe200078e0a05 */
[----:B------:R-:W-:Y:S01]  /*0450*/  SHF.R.S32.HI R0, RZ, 0x1f, R6 ;  /* 0x0000001fff007819 */ /* 0x000fe20000011406 */
[----:B------:R-:W-:Y:S01]  /*0460*/  IMAD.SHL.U32 R2, R12, 0x40, RZ ;  /* 0x000000400c027824 */ /* 0x000fe200078e00ff */
[----:B------:R-:W-:Y:S01]  /*0470*/  SHF.R.S32.HI R6, RZ, 0x1f, R8 ;  /* 0x0000001fff067819 */ /* 0x000fe20000011408 */
[----:B------:R-:W-:Y:S01]  /*0480*/  ULDC UR49, c[0x0][0x224] ;  /* 0x0000890000317ab9 */ /* 0x000fe20000000800 */
[----:B------:R-:W-:Y:S01]  /*0490*/  LEA.HI R3, R0, R4, RZ, 0x3 ;  /* 0x0000000400037211 */ /* 0x000fe200078f18ff */
[----:B------:R-:W-:Y:S01]  /*04a0*/  @UP2 UIMAD UR53, UR32, UR48, URZ ;  /* 0x00000030203522a4 */ /* 0x000fe2000f8e023f */
[----:B------:R-:W-:Y:S01]  /*04b0*/  LOP3.LUT R0, R2, 0x1c0, RZ, 0xc0, !PT ;  /* 0x000001c002007812 */ /* 0x000fe200078ec0ff */
[----:B------:R-:W-:Y:S01]  /*04c0*/  ULDC.64 UR4, c[0x0][0x118] ;  /* 0x0000460000047ab9 */ /* 0x000fe20000000a00 */
[----:B------:R-:W-:Y:S01]  /*04d0*/  LOP3.LUT R2, R3, 0xfffffff8, RZ, 0xc0, !PT ;  /* 0xfffffff803027812 */ /* 0x000fe200078ec0ff */
[----:B------:R-:W-:Y:S01]  /*04e0*/  ULOP3.LUT UR55, UR35, UR55, URZ, 0x3c, !UPT ;  /* 0x0000003723377292 */ /* 0x000fe2000f8e3c3f */
[----:B------:R-:W-:Y:S01]  /*04f0*/  LOP3.LUT R3, R0, 0x38, R20, 0xf8, !PT ;  /* 0x0000003800037812 */ /* 0x000fe200078ef814 */
[----:B------:R-:W-:Y:S01]  /*0500*/  USHF.R.S32.HI UR56, URZ, 0x1f, UR35 ;  /* 0x0000001f3f387899 */ /* 0x000fe20008011423 */
[----:B------:R-:W-:Y:S01]  /*0510*/  LEA.HI R14, R6, R8, RZ, 0x3 ;  /* 0x00000008060e7211 */ /* 0x000fe200078f18ff */
[----:B------:R-:W-:Y:S01]  /*0520*/  IMAD.IADD R5, R4, 0x1, -R2 ;  /* 0x0000000104057824 */ /* 0x000fe200078e0a02 */
[----:B------:R-:W-:Y:S01]  /*0530*/  SHF.R.U32.HI R0, RZ, 0x3, R0 ;  /* 0x00000003ff007819 */ /* 0x000fe20000011600 */
[----:B------:R-:W-:Y:S01]  /*0540*/  UISETP.NE.AND UP3, UPT, UR10, URZ, UPT ;  /* 0x0000003f0a00728c */ /* 0x000fe2000bf65270 */
[----:B------:R-:W-:Y:S01]  /*0550*/  LOP3.LUT R2, R14, 0xfffffff8, RZ, 0xc0, !PT ;  /* 0xfffffff80e027812 */ /* 0x000fe200078ec0ff */
[----:B------:R-:W-:Y:S01]  /*0560*/  USHF.R.S32.HI UR60, URZ, 0x1f, UR32 ;  /* 0x0000001f3f3c7899 */ /* 0x000fe20008011420 */
[----:B------:R-:W-:Y:S01]  /*0570*/  LOP3.LUT R12, R3, R0, RZ, 0x3c, !PT ;  /* 0x00000000030c7212 */ /* 0x000fe200078e3cff */
[C---:B------:R-:W-:Y:S01]  /*0580*/  IMAD.SHL.U32 R0, R7.reuse, 0x40, RZ ;  /* 0x0000004007007824 */ /* 0x040fe200078e00ff */
[C---:B------:R-:W-:Y:S01]  /*0590*/  LOP3.LUT P4, RZ, R7.reuse, 0x4, RZ, 0xc0, !PT ;  /* 0x0000000407ff7812 */ /* 0x040fe2000788c0ff */
[----:B------:R-:W-:Y:S01]  /*05a0*/  IMAD.IADD R9, R8, 0x1, -R2 ;  /* 0x0000000108097824 */ /* 0x000fe200078e0a02 */
[----:B------:R-:W-:Y:S01]  /*05b0*/  LOP3.LUT P3, RZ, R7, 0x2, RZ, 0xc0, !PT ;  /* 0x0000000207ff7812 */ /* 0x000fe2000786c0ff */
[----:B------:R-:W-:Y:S01]  /*05c0*/  IMAD.SHL.U32 R2, R13, 0x10, RZ ;  /* 0x000000100d027824 */ /* 0x000fe200078e00ff */
[----:B------:R-:W-:Y:S01]  /*05d0*/  LOP3.LUT R0, R0, 0x1c0, RZ, 0xc0, !PT ;  /* 0x000001c000007812 */ /* 0x000fe200078ec0ff */
[----:B------:R-:W-:Y:S01]  /*05e0*/  USHF.R.S32.HI UR59, URZ, 0x1f, UR35 ;  /* 0x0000001f3f3b7899 */ /* 0x000fe20008011423 */
[----:B------:R-:W-:Y:S01]  /*05f0*/  SHF.R.S32.HI R8, RZ, 0x7, R15 ;  /* 0x00000007ff087819 */ /* 0x000fe2000001140f */
[----:B------:R-:W-:Y:S01]  /*0600*/  USHF.R.S32.HI UR58, URZ, 0x1f, UR32 ;  /* 0x0000001f3f3a7899 */ /* 0x000fe20008011420 */
[C---:B------:R-:W-:Y:S01]  /*0610*/  LOP3.LUT R6, R0.reuse, 0x8, R10, 0xf8, !PT ;  /* 0x0000000800067812 */ /* 0x040fe200078ef80a */
[----:B------:R-:W-:Y:S01]  /*0620*/  USHF.R.S32.HI UR57, URZ, 0x1f, UR35 ;  /* 0x0000001f3f397899 */ /* 0x000fe20008011423 */
[----:B------:R-:W-:Y:S01]  /*0630*/  LOP3.LUT R3, R5, 0x1, RZ, 0xc0, !PT ;  /* 0x0000000105037812 */ /* 0x000fe200078ec0ff */
[----:B------:R-:W-:Y:S01]  /*0640*/  UIMAD.WIDE.U32 UR40, UR36, UR42, URZ ;  /* 0x0000002a242872a5 */ /* 0x000fe2000f8e003f */
[----:B------:R-:W-:Y:S01]  /*0650*/  LOP3.LUT R7, R0, 0x10, R2, 0xf8, !PT ;  /* 0x0000001000077812 */ /* 0x000fe200078ef802 */
[----:B------:R-:W-:Y:S01]  /*0660*/  IMAD.SHL.U32 R2, R11, 0x200, RZ ;  /* 0x000002000b027824 */ /* 0x000fe200078e00ff */
[----:B------:R-:W-:Y:S01]  /*0670*/  SHF.R.U32.HI R4, RZ, 0x3, R0 ;  /* 0x00000003ff047819 */ /* 0x000fe20000011600 */
[----:B------:R-:W-:Y:S01]  /*0680*/  UIMAD UR50, UR37, UR42, URZ ;  /* 0x0000002a253272a4 */ /* 0x000fe2000f8e023f */
[----:B------:R-:W-:Y:S01]  /*0690*/  ISETP.NE.U32.AND P0, PT, R3, 0x1, PT ;  /* 0x000000010300780c */ /* 0x000fe20003f05070 */
[----:B------:R-:W-:Y:S01]  /*06a0*/  IMAD R3, R8, 0x800, R2 ;  /* 0x0000080008037824 */ /* 0x000fe200078e0202 */
[----:B------:R-:W-:Y:S01]  /*06b0*/  LOP3.LUT R0, R6, R4, RZ, 0x3c, !PT ;  /* 0x0000000406007212 */ /* 0x000fe200078e3cff */
[----:B------:R-:W-:Y:S01]  /*06c0*/  IMAD.U32 R6, RZ, RZ, UR14 ;  /* 0x0000000eff067e24 */ /* 0x000fe2000f8e00ff */
[C---:B------:R-:W-:Y:S01]  /*06d0*/  R2P PR, R5.reuse, 0x6 ;  /* 0x0000000605007804 */ /* 0x040fe20000000000 */
[----:B------:R-:W-:Y:S01]  /*06e0*/  IMAD.SHL.U32 R5, R5, 0x40, RZ ;  /* 0x0000004005057824 */ /* 0x000fe200078e00ff */
[----:B------:R-:W-:Y:S01]  /*06f0*/  LOP3.LUT R7, R7, 0x8, R10, 0xf8, !PT ;  /* 0x0000000807077812 */ /* 0x000fe200078ef80a */
[----:B------:R-:W-:Y:S01]  /*0700*/  IMAD.IADD R0, R3, 0x1, R0 ;  /* 0x0000000103007824 */ /* 0x000fe200078e0200 */
[----:B------:R-:W-:Y:S01]  /*0710*/  SHF.R.S32.HI R3, RZ, 0x6, R17 ;  /* 0x00000006ff037819 */ /* 0x000fe20000011411 */
[----:B------:R-:W-:Y:S01]  /*0720*/  IMAD.SHL.U32 R6, R11, 0x20, RZ ;  /* 0x000000200b067824 */ /* 0x000fe200078e00ff */
[----:B------:R-:W-:Y:S01]  /*0730*/  LOP3.LUT R4, R2, R7, R4, 0xf6, !PT ;  /* 0x0000000702047212 */ /* 0x000fe200078ef604 */
[----:B------:R-:W-:Y:S01]  /*0740*/  IMAD.SHL.U32 R7, R8, 0x20, RZ ;  /* 0x0000002008077824 */ /* 0x000fe200078e00ff */
[----:B------:R-:W-:Y:S01]  /*0750*/  LOP3.LUT R2, R5, 0x1c0, RZ, 0xc0, !PT ;  /* 0x000001c005027812 */ /* 0x000fe200078ec0ff */
[----:B------:R-:W-:Y:S01]  /*0760*/  IMAD R17, R3, 0x200, R12 ;  /* 0x0000020003117824 */ /* 0x000fe200078e020c */
[----:B------:R-:W-:Y:S01]  /*0770*/  LOP3.LUT P6, RZ, R9, 0x4, RZ, 0xc0, !PT ;  /* 0x0000000409ff7812 */ /* 0x000fe200078cc0ff */
[----:B------:R-:W-:Y:S01]  /*0780*/  IMAD.SHL.U32 R3, R3, 0x8, RZ ;  /* 0x0000000803037824 */ /* 0x000fe200078e00ff */
[----:B------:R-:W-:Y:S01]  /*0790*/  SHF.R.U32.HI R5, RZ, 0x3, R2 ;  /* 0x00000003ff057819 */ /* 0x000fe20000011602 */
[----:B------:R-:W-:Y:S01]  /*07a0*/  IMAD.SHL.U32 R0, R0, 0x2, RZ ;  /* 0x0000000200007824 */ /* 0x000fe200078e00ff */
[----:B------:R-:W-:Y:S01]  /*07b0*/  LOP3.LUT P5, RZ, R9, 0x2, RZ, 0xc0, !PT ;  /* 0x0000000209ff7812 */ /* 0x000fe200078ac0ff */
[----:B------:R-:W-:Y:S01]  /*07c0*/  USHF.R.S32.HI UR52, URZ, 0x1f, UR46 ;  /* 0x0000001f3f347899 */ /* 0x000fe2000801142e */
[----:B------:R-:W-:Y:S01]  /*07d0*/  LOP3.LUT R3, R3, 0x18, RZ, 0xc0, !PT ;  /* 0x0000001803037812 */ /* 0x000fe200078ec0ff */
[----:B------:R-:W-:-:S02]  /*07e0*/  UIMAD UR49, UR6, UR49, URZ ;  /* 0x00000031063172a4 */ /* 0x000fc4000f8e023f */
[----:B------:R-:W-:Y:S01]  /*07f0*/  @!UP2 UIMAD UR48, UR7, UR48, URZ ;  /* 0x000000300730a2a4 */ /* 0x000fe2000f8e023f */
[----:B------:R-:W-:Y:S01]  /*0800*/  LOP3.LUT R10, R3, 0x20, R6, 0xf8, !PT ;  /* 0x00000020030a7812 */ /* 0x000fe200078ef806 */
[----:B------:R-:W-:Y:S01]  /*0810*/  USHF.R.S32.HI UR47, URZ, 0x1f, UR44 ;  /* 0x0000001f3f2f7899 */ /* 0x000fe2000801142c */
[----:B------:R-:W-:Y:S01]  /*0820*/  LOP3.LUT R6, R2, 0x20, R7, 0xf8, !PT ;  /* 0x0000002002067812 */ /* 0x000fe200078ef807 */
[----:B------:R-:W-:Y:S01]  /*0830*/  IMAD.SHL.U32 R7, R9, 0x40, RZ ;  /* 0x0000004009077824 */ /* 0x000fe200078e00ff */
[----:B------:R-:W-:Y:S01]  /*0840*/  LOP3.LUT R8, R5, R2, R3, 0x1e, !PT ;  /* 0x0000000205087212 */ /* 0x000fe200078e1e03 */
        /* <DEDUP_REMOVED lines=10> */
[----:B------:R-:W-:Y:S01]  /*08f0*/  IADD3 R14, R20, 0x40, RZ ;  /* 0x00000040140e7810 */ /* 0x000fe20007ffe0ff */
[----:B------:R-:W-:Y:S01]  /*0900*/  IMAD.MOV.U32 R6, RZ, RZ, 0x20 ;  /* 0x00000020ff067424 */ /* 0x000fe200078e00ff */
[----:B------:R-:W-:Y:S01]  /*0910*/  LOP3.LUT R5, R2, 0x8, R5, 0xf8, !PT ;  /* 0x0000000802057812 */ /* 0x000fe200078ef805 */
[----:B------:R-:W-:Y:S01]  /*0920*/  IMAD.SHL.U32 R11, R17, 0x2, RZ ;  /* 0x00000002110b7824 */ /* 0x000fe200078e00ff */
[----:B------:R-:W-:Y:S01]  /*0930*/  LOP3.LUT R8, R8, 0xfffffe00, RZ, 0xc0, !PT ;  /* 0xfffffe0008087812 */ /* 0x000fe200078ec0ff */
[----:B------:R-:W-:Y:S01]  /*0940*/  STL [R1+0x6c], R14 ;  /* 0x00006c0e01007387 */ /* 0x000fe20000100800 */
[----:B------:R-:W-:Y:S01]  /*0950*/  LOP3.LUT R2, R3, R10, R2, 0x1e, !PT ;  /* 0x0000000a03027212 */ /* 0x000fe200078e1e02 */
[----:B------:R-:W-:Y:S01]  /*0960*/  IMAD.MOV.U32 R10, RZ, RZ, -0x10 ;  /* 0xfffffff0ff0a7424 */ /* 0x000fe200078e00ff */
[----:B------:R-:W-:Y:S01]  /*0970*/  LOP3.LUT R3, R5, R3, RZ, 0x3c, !PT ;  /* 0x0000000305037212 */ /* 0x000fe200078e3cff */
[--C-:B------:R-:W-:Y:S01]  /*0980*/  IMAD R7, R16, 0x400, R8.reuse ;  /* 0x0000040010077824 */ /* 0x100fe200078e0208 */
[----:B------:R-:W-:Y:S01]  /*0990*/  LEA R12, R12, 0xc000, 0x1 ;  /* 0x0000c0000c0c7811 */ /* 0x000fe200078e08ff */
[----:B------:R-:W-:Y:S01]  /*09a0*/  IMAD R9, R13, 0x400, R8 ;  /* 0x000004000d097824 */ /* 0x000fe200078e0208 */
[----:B------:R-:W-:Y:S01]  /*09b0*/  IADD3 R13, R20, 0x80, RZ ;  /* 0x00000080140d7810 */ /* 0x000fe20007ffe0ff */
[----:B------:R-:W-:Y:S01]  /*09c0*/  IMAD.MOV.U32 R5, RZ, RZ, 0x40 ;  /* 0x00000040ff057424 */ /* 0x000fe200078e00ff */
[----:B------:R-:W-:Y:S01]  /*09d0*/  LOP3.LUT R8, R2, R8, RZ, 0xfc, !PT ;  /* 0x0000000802087212 */ /* 0x000fe200078efcff */
[----:B------:R-:W-:Y:S01]  /*09e0*/  IMAD.IADD R7, R7, 0x1, R3 ;  /* 0x0000000107077824 */ /* 0x000fe200078e0203 */
[----:B------:R-:W-:Y:S01]  /*09f0*/  SEL R2, R6, 0xffffffe0, !P3 ;  /* 0xffffffe006027807 */ /* 0x000fe20005800000 */
[----:B------:R-:W-:Y:S01]  /*0a00*/  IMAD.IADD R9, R3, 0x1, R9 ;  /* 0x0000000103097824 */ /* 0x000fe200078e0209 */
[----:B------:R-:W-:Y:S01]  /*0a10*/  SEL R3, R5, 0xffffffc0, !P4 ;  /* 0xffffffc005037807 */ /* 0x000fe20006000000 */
[----:B------:R-:W-:Y:S01]  /*0a20*/  STL [R1+0x70], R13 ;  /* 0x0000700d01007387 */ /* 0x000fe20000100800 */
[----:B------:R-:W-:-:S02]  /*0a30*/  SEL R10, R10, 0x10, !P0 ;  /* 0x000000100a0a7807 */ /* 0x000fc40004000000 */
[----:B------:R-:W-:Y:S01]  /*0a40*/  SEL R6, R6, 0xffffffe0, !P5 ;  /* 0xffffffe006067807 */ /* 0x000fe20006800000 */
[----:B------:R1:W-:Y:S01]  /*0a50*/  STL [R1+0x2c], R11 ;  /* 0x00002c0b01007387 */ /* 0x0003e20000100800 */
[C---:B------:R-:W-:Y:S01]  /*0a60*/  IMAD.IADD R252, R0.reuse, 0x1, R3 ;  /* 0x0000000100fc7824 */ /* 0x040fe200078e0203 */
[----:B------:R-:W-:Y:S02]  /*0a70*/  SEL R5, R5, 0xffffffc0, !P6 ;  /* 0xffffffc005057807 */ /* 0x000fe40007000000 */
[----:B------:R2:W-:Y:S01]  /*0a80*/  STL [R1], R0 ;  /* 0x0000000001007387 */ /* 0x0005e20000100800 */
[----:B------:R-:W-:Y:S01]  /*0a90*/  LEA R9, R9, 0x12000, 0x1 ;  /* 0x0001200009097811 */ /* 0x000fe200078e08ff */
[--C-:B-1----:R-:W-:Y:S01]  /*0aa0*/  IMAD.IADD R11, R0, 0x1, R2.reuse ;  /* 0x00000001000b7824 */ /* 0x102fe200078e0202 */
[----:B------:R-:W-:Y:S01]  /*0ab0*/  IADD3 R2, R3, R0, R2 ;  /* 0x0000000003027210 */ /* 0x000fe20007ffe002 */
[----:B--2---:R-:W-:-:S03]  /*0ac0*/  IMAD.SHL.U32 R0, R15, 0x2, RZ ;  /* 0x000000020f007824 */ /* 0x004fc600078e00ff */
        /* <DEDUP_REMOVED lines=10> */
[----:B------:R-:W-:Y:S01]  /*0b70*/  IADD3 R4, R12, 0x40, RZ ;  /* 0x000000400c047810 */ /* 0x000fe20007ffe0ff */
        /* <DEDUP_REMOVED lines=21> */
.L_x_168:
        /* <DEDUP_REMOVED lines=53> */
.L_x_124:
        /* <DEDUP_REMOVED lines=29> */
[----:B------:R-:W-:Y:S02]  /*11f0*/  ULEA.HI UR33, UR8, UR6, URZ, 0x6 ;  /* 0x0000000608217291 */ /* 0x000fe4000f8f303f */
[----:B------:R-:W-:Y:S02]  /*1200*/  UISETP.NE.AND UP1, UPT, UR15, -0x1, UPT ;  /* 0xffffffff0f00788c */ /* 0x000fe4000bf25270 */
        /* <DEDUP_REMOVED lines=9> */
[----:B------:R-:W-:Y:S02]  /*12a0*/  @UP0 UIMAD UR27, UR14, UR19, UR9 ;  /* 0x000000130e1b02a4 */ /* 0x000fe4000f8e0209 */
        /* <DEDUP_REMOVED lines=17> */
.L_x_126:
        /* <DEDUP_REMOVED lines=18> */
.L_x_127:
        /* <DEDUP_REMOVED lines=71> */
.L_x_128:
[----:B------:R-:W-:Y:S02]  /*1950*/  UMOV UR12, UR49 ;  /* 0x00000031000c7c82 */ /* 0x000fe40008000000 */
.L_x_129:
[----:B------:R-:W2:Y:S04]  /*1960*/  LDL.64 R4, [R1+0x50] ;  /* 0x0000500001047983 */ /* 0x000ea80000100a00 */
[----:B------:R1:W3:Y:S01]  /*1970*/  LDL.64 R30, [R1+0x50] ;  /* 0x00005000011e7983 */ /* 0x0002e20000100a00 */
[----:B------:R-:W-:Y:S01]  /*1980*/  UIADD3 UR8, UP5, UP4, UR8, UR44, UR46 ;  /* 0x0000002c08087290 */ /* 0x000fe2000fcbe02e */
[----:B------:R-:W-:Y:S01]  /*1990*/  IMAD.U32 R16, RZ, RZ, UR35 ;  /* 0x00000023ff107e24 */ /* 0x000fe2000f8e00ff */
[----:B------:R-:W-:Y:S01]  /*19a0*/  BSSY B1, `(.L_x_125) ;  /* 0x00007a3000017945 */ /* 0x000fe20003800000 */
[----:B------:R-:W4:Y:S01]  /*19b0*/  S2R R32, SR_TID.X ;  /* 0x0000000000207919 */ /* 0x000f220000002100 */
[----:B------:R-:W-:-:S02]  /*19c0*/  UIADD3 UR15, UP1, UP0, UR18, UR8, UR19 ;  /* 0x00000008120f7290 */ /* 0x000fc4000f83e013 */
[----:B------:R-:W-:Y:S01]  /*19d0*/  UIADD3.X UR6, UR10, UR47, UR52, UP5, UP4 ;  /* 0x0000002f0a067290 */ /* 0x000fe2000afe8434 */
[----:B------:R-:W5:Y:S01]  /*19e0*/  S2R R33, SR_TID.X ;  /* 0x0000000000217919 */ /* 0x000f620000002100 */
[----:B------:R-:W-:Y:S02]  /*19f0*/  ULDC.64 UR8, c[0x0][0x1a8] ;  /* 0x00006a0000087ab9 */ /* 0x000fe40000000a00 */
[----:B------:R-:W-:Y:S01]  /*1a00*/  UIADD3.X UR14, UR11, UR6, UR14, UP1, UP0 ;  /* 0x000000060b0e7290 */ /* 0x000fe20008fe040e */
[----:B------:R-:W1:Y:S01]  /*1a10*/  S2R R27, SR_TID.X ;  /* 0x00000000001b7919 */ /* 0x000e620000002100 */
[----:B------:R-:W-:Y:S02]  /*1a20*/  UIMAD UR6, UR56, UR8, URZ ;  /* 0x00000008380672a4 */ /* 0x000fe4000f8e023f */
[----:B------:R-:W-:Y:S02]  /*1a30*/  UISETP.GE.AND UP0, UPT, UR25, 0x1, UPT ;  /* 0x000000011900788c */ /* 0x000fe4000bf06270 */
[----:B------:R-:W-:-:S02]  /*1a40*/  UIMAD UR11, UR35, UR9, UR6 ;  /* 0x00000009230b72a4 */ /* 0x000fc4000f8e0206 */
[----:B------:R-:W-:Y:S02]  /*1a50*/  UMOV UR19, 0x4 ;  /* 0x0000000400137882 */ /* 0x000fe40000000000 */
[----:B------:R-:W-:Y:S02]  /*1a60*/  ULDC.64 UR8, c[0x0][0x378] ;  /* 0x0000de0000087ab9 */ /* 0x000fe40000000a00 */
[----:B------:R-:W-:Y:S02]  /*1a70*/  UIMAD UR6, UR56, UR8, URZ ;  /* 0x00000008380672a4 */ /* 0x000fe4000f8e023f */
[----:B------:R-:W-:Y:S02]  /*1a80*/  ULEA.HI.SX32 UR18, UR33, 0xffffffff, 0x1a ;  /* 0xffffffff21127891 */ /* 0x000fe4000f8fd23f */
[----:B------:R-:W-:Y:S01]  /*1a90*/  UIMAD UR10, UR35, UR9, UR6 ;  /* 0x00000009230a72a4 */ /* 0x000fe2000f8e0206 */
[----:B----4-:R-:W-:Y:S02]  /*1aa0*/  SHF.R.S32.HI R32, RZ, 0x1f, R32 ;  /* 0x0000001fff207819 */ /* 0x010fe40000011420 */
[----:B------:R-:W-:-:S02]  /*1ab0*/  ULDC.64 UR8, c[0x0][0x370] ;  /* 0x0000dc0000087ab9 */ /* 0x000fc40000000a00 */
[----:B-----5:R-:W-:Y:S01]  /*1ac0*/  LEA.HI R32, R32, R33, RZ, 0x3 ;  /* 0x0000002120207211 */ /* 0x020fe200078f18ff */
[----:B------:R-:W-:Y:S02]  /*1ad0*/  UIMAD UR6, UR28, UR8, URZ ;  /* 0x000000081c0672a4 */ /* 0x000fe4000f8e023f */
[----:B------:R-:W-:Y:S01]  /*1ae0*/  UIADD3 UR8, UR17, UR12, URZ ;  /* 0x0000000c11087290 */ /* 0x000fe2000fffe03f */
[----:B------:R-:W-:Y:S01]  /*1af0*/  SHF.R.S32.HI R32, RZ, 0x3, R32 ;  /* 0x00000003ff207819 */ /* 0x000fe20000011420 */
[----:B------:R-:W-:Y:S01]  /*1b00*/  UIMAD UR6, UR17, UR9, UR6 ;  /* 0x00000009110672a4 */ /* 0x000fe2000f8e0206 */
[----:B-1----:R-:W-:Y:S02]  /*1b10*/  SHF.R.S32.HI R28, RZ, 0x1f, R27 ;  /* 0x0000001fff1c7819 */ /* 0x002fe4000001141b */
[----:B------:R-:W-:Y:S02]  /*1b20*/  SHF.R.S32.HI R26, RZ, 0x1f, R32 ;  /* 0x0000001fff1a7819 */ /* 0x000fe40000011420 */
[----:B------:R-:W-:-:S04]  /*1b30*/  LEA.HI R25, R28, R27, RZ, 0x5 ;  /* 0x0000001b1c197211 */ /* 0x000fc800078f28ff */
[----:B------:R-:W-:Y:S02]  /*1b40*/  SHF.R.S32.HI R24, RZ, 0x5, R25 ;  /* 0x00000005ff187819 */ /* 0x000fe40000011419 */
[----:B--2---:R-:W-:Y:S01]  /*1b50*/  IADD3 R5, P1, R32, UR17, RZ ;  /* 0x0000001120057c10 */ /* 0x004fe2000ff3e0ff */
[----:B---3--:R-:W-:-:S03]  /*1b60*/  IMAD.MOV.U32 R30, RZ, RZ, R4 ;  /* 0x000000ffff1e7224 */ /* 0x008fc600078e0004 */
[----:B------:R-:W-:Y:S02]  /*1b70*/  IADD3.X R8, R26, UR28, RZ, P1, !PT ;  /* 0x0000001c1a087c10 */ /* 0x000fe40008ffe4ff */
[----:B------:R-:W-:-:S03]  /*1b80*/  SHF.R.S32.HI R31, RZ, 0x1f, R30 ;  /* 0x0000001fff1f7819 */ /* 0x000fc6000001141e */
[----:B------:R-:W-:Y:S01]  /*1b90*/  IMAD R8, R8, c[0x0][0x190], RZ ;  /* 0x0000640008087a24 */ /* 0x000fe200078e02ff */
[----:B------:R-:W-:Y:S01]  /*1ba0*/  IADD3 R4, P0, R30, UR21, RZ ;  /* 0x000000151e047c10 */ /* 0x000fe2000ff1e0ff */
[C---:B------:R-:W-:Y:S01]  /*1bb0*/  IMAD.WIDE.U32 R6, R5.reuse, c[0x0][0x190], R30 ;  /* 0x0000640005067a25 */ /* 0x040fe200078e001e */
[----:B------:R1:W-:Y:S03]  /*1bc0*/  STL [R1+0x54], R31 ;  /* 0x0000541f01007387 */ /* 0x0003e60000100800 */
[----:B------:R-:W-:Y:S01]  /*1bd0*/  IMAD R5, R5, c[0x0][0x194], R8 ;  /* 0x0000650005057a24 */ /* 0x000fe200078e0208 */
[----:B------:R-:W-:Y:S01]  /*1be0*/  IADD3 R10, P1, R6, UR38, RZ ;  /* 0x00000026060a7c10 */ /* 0x000fe2000ff3e0ff */
[----:B------:R-:W-:-:S03]  /*1bf0*/  IMAD.U32 R6, RZ, RZ, UR17 ;  /* 0x00000011ff067e24 */ /* 0x000fc6000f8e00ff */
[----:B------:R-:W-:Y:S01]  /*1c00*/  IADD3.X R11, R7, UR34, R5, P1, !PT ;  /* 0x00000022070b7c10 */ /* 0x000fe20008ffe405 */
[----:B------:R-:W-:Y:S01]  /*1c10*/  IMAD.U32 R7, RZ, RZ, UR35 ;  /* 0x00000023ff077e24 */ /* 0x000fe2000f8e00ff */
[----:B------:R-:W-:-:S03]  /*1c20*/  IADD3.X R5, R31, UR22, RZ, P0, !PT ;  /* 0x000000161f057c10 */ /* 0x000fc600087fe4ff */
[----:B------:R-:W-:-:S04]  /*1c30*/  IMAD.WIDE.U32 R16, R16, c[0x0][0x1a8], R10 ;  /* 0x00006a0010107a25 */ /* 0x000fc800078e000a */
[----:B------:R-:W-:Y:S01]  /*1c40*/  IMAD.WIDE.U32 R4, R6, c[0x0][0x370], R4 ;  /* 0x0000dc0006047a25 */ /* 0x000fe200078e0004 */
[----:B------:R-:W-:Y:S02]  /*1c50*/  LOP3.LUT R6, R25, 0xffffffe0, RZ, 0xc0, !PT ;  /* 0xffffffe019067812 */ /* 0x000fe400078ec0ff */
[----:B------:R-:W-:Y:S02]  /*1c60*/  IADD3 R21, R17, UR11, RZ ;  /* 0x0000000b11157c10 */ /* 0x000fe4000fffe0ff */
[----:B------:R-:W-:Y:S01]  /*1c70*/  IADD3 R5, R5, UR6, RZ ;  /* 0x0000000605057c10 */ /* 0x000fe2000fffe0ff */
[----:B------:R-:W-:Y:S01]  /*1c80*/  IMAD.IADD R20, R27, 0x1, -R6 ;  /* 0x000000011b147824 */ /* 0x000fe200078e0a06 */
[----:B------:R-:W-:-:S03]  /*1c90*/  LEA R12, P2, R16, c[0x0][0x160], 0x1 ;  /* 0x00005800100c7a11 */ /* 0x000fc600078408ff */
[----:B------:R-:W-:Y:S01]  /*1ca0*/  IMAD.WIDE.U32 R4, R7, c[0x0][0x378], R4 ;  /* 0x0000de0007047a25 */ /* 0x000fe200078e0004 */
[----:B------:R-:W-:-:S03]  /*1cb0*/  LEA.HI.X R13, R16, c[0x0][0x164], R21, 0x1, P2 ;  /* 0x00005900100d7a11 */ /* 0x000fc600010f0c15 */
[----:B------:R-:W-:Y:S01]  /*1cc0*/  IMAD R8, R24, UR45, R20 ;  /* 0x0000002d18087c24 */ /* 0x000fe2000f8e0214 */
[----:B------:R-:W-:Y:S01]  /*1cd0*/  IADD3 R7, R5, UR10, RZ ;  /* 0x0000000a05077c10 */ /* 0x000fe2000fffe0ff */
[----:B------:R-:W-:Y:S02]  /*1ce0*/  IMAD.MOV.U32 R6, RZ, RZ, R4 ;  /* 0x000000ffff067224 */ /* 0x000fe400078e0004 */
[----:B------:R-:W-:Y:S01]  /*1cf0*/  IMAD R4, R26, c[0x0][0x370], RZ ;  /* 0x0000dc001a047a24 */ /* 0x000fe200078e02ff */
[----:B------:R-:W-:Y:S01]  /*1d00*/  IADD3 R5, P0, R8, UR15, RZ ;  /* 0x0000000f08057c10 */ /* 0x000fe2000ff1e0ff */
[----:B------:R-:W-:-:S03]  /*1d10*/  IMAD.WIDE.U32 R6, R32, c[0x0][0x370], R6 ;  /* 0x0000dc0020067a25 */ /* 0x000fc600078e0006 */
[----:B------:R-:W-:Y:S01]  /*1d20*/  LEA.HI.X.SX32 R8, R8, UR14, 0x1, P0 ;  /* 0x0000000e08087c11 */ /* 0x000fe200080f0eff */
[----:B------:R-:W-:Y:S01]  /*1d30*/  UIADD3 UR14, UR17, UR16, URZ ;  /* 0x00000010110e7290 */ /* 0x000fe2000fffe03f */
[C---:B------:R-:W-:Y:S01]  /*1d40*/  LEA R14, P0, R5.reuse, c[0x0][0x350], 0x2 ;  /* 0x0000d400050e7a11 */ /* 0x040fe200078010ff */
[----:B------:R-:W-:Y:S01]  /*1d50*/  IMAD R4, R32, c[0x0][0x374], R4 ;  /* 0x0000dd0020047a24 */ /* 0x000fe200078e0204 */
[----:B------:R-:W-:Y:S01]  /*1d60*/  ULDC.64 UR16, c[0x0][0x3c8] ;  /* 0x0000f20000107ab9 */ /* 0x000fe20000000a00 */
[----:B------:R-:W-:Y:S01]  /*1d70*/  LEA R10, P1, R6, c[0x0][0x330], 0x1 ;  /* 0x0000cc00060a7a11 */ /* 0x000fe200078208ff */
[----:B------:R-:W-:Y:S01]  /*1d80*/  UIMAD.WIDE UR8, UR8, UR19, UR16 ;  /* 0x00000013080872a5 */ /* 0x000fe2000f8e0210 */
[----:B------:R-:W-:Y:S01]  /*1d90*/  LEA.HI.X R15, R5, c[0x0][0x354], R8, 0x2, P0 ;  /* 0x0000d500050f7a11 */ /* 0x000fe200000f1408 */
[----:B------:R-:W-:Y:S01]  /*1da0*/  IMAD.IADD R19, R7, 0x1, R4 ;  /* 0x0000000107137824 */ /* 0x000fe200078e0204 */
[----:B------:R-:W-:Y:S01]  /*1db0*/  PLOP3.LUT P0, PT, PT, PT, UP0, 0x80, 0x0 ;  /* 0x000000000000781c */ /* 0x000fe20003f0f008 */
[----:B------:R-:W-:-:S02]  /*1dc0*/  ULDC.64 UR16, c[0x0][0x200] ;  /* 0x0000800000107ab9 */ /* 0x000fc40000000a00 */
[----:B------:R-:W-:Y:S01]  /*1dd0*/  UIMAD.WIDE UR14, UR14, UR19, UR16 ;  /* 0x000000130e0e72a5 */ /* 0x000fe2000f8e0210 */
[----:B------:R-:W-:-:S09]  /*1de0*/  LEA.HI.X R11, R6, c[0x0][0x334], R19, 0x1, P1 ;  /* 0x0000cd00060b7a11 */ /* 0x000fd200008f0c13 */
        /* <DEDUP_REMOVED lines=68> */
.L_x_132:
[----:B------:R-:W-:Y:S05]  /*2230*/  BSYNC B0 ;  /* 0x0000000000007941 */ /* 0x000fea0003800000 */
.L_x_131:
        /* <DEDUP_REMOVED lines=42> */
.L_x_134:
[----:B------:R-:W-:Y:S05]  /*24e0*/  BSYNC B0 ;  /* 0x0000000000007941 */ /* 0x000fea0003800000 */
.L_x_133:
        /* <DEDUP_REMOVED lines=29> */
.L_x_136:
[----:B------:R-:W-:Y:S05]  /*26c0*/  BSYNC B0 ;  /* 0x0000000000007941 */ /* 0x000fea0003800000 */
.L_x_135:
        /* <DEDUP_REMOVED lines=40> */
.L_x_138:
[----:B------:R-:W-:Y:S05]  /*2950*/  BSYNC B0 ;  /* 0x0000000000007941 */ /* 0x000fea0003800000 */
.L_x_137:
        /* <DEDUP_REMOVED lines=26> */
.L_x_140:
[----:B------:R-:W-:Y:S05]  /*2b00*/  BSYNC B0 ;  /* 0x0000000000007941 */ /* 0x000fea0003800000 */
.L_x_139:
        /* <DEDUP_REMOVED lines=38> */
.L_x_142:
[----:B------:R-:W-:Y:S05]  /*2d70*/  BSYNC B0 ;  /* 0x0000000000007941 */ /* 0x000fea0003800000 */
.L_x_141:
[----:B------:R-:W-:Y:S01]  /*2d80*/  SHF.R.S32.HI R5, RZ, 0x1f, R25 ;  /* 0x0000001fff057819 */ /* 0x000fe20000011419 */
[----:B------:R-:W-:Y:S01]  /*2d90*/  ULDC.64 UR14, c[0x0][0x198] ;  /* 0x00006600000e7ab9 */ /* 0x000fe20000000a00 */
        /* <DEDUP_REMOVED lines=8> */
[C---:B------:R-:W-:Y:S02]  /*2e20*/  IADD3 R5, R14.reuse, 0x8, RZ ;  /* 0x000000080e057810 */ /* 0x040fe40007ffe0ff */
[----:B------:R-:W-:Y:S02]  /*2e30*/  SHF.R.S32.HI R4, RZ, 0x1f, R14 ;  /* 0x0000001fff047819 */ /* 0x000fe4000001140e */
[----:B------:R-:W-:Y:S01]  /*2e40*/  ISETP.GE.AND P1, PT, R5, UR6, PT ;  /* 0x0000000605007c0c */ /* 0x000fe2000bf26270 */
[----:B------:R1:W-:Y:S01]  /*2e50*/  STL [R1+0x78], R7 ;  /* 0x0000780701007387 */ /* 0x0003e20000100800 */
[C---:B------:R-:W-:Y:S02]  /*2e60*/  SHF.L.U64.HI R6, R14.reuse, 0x2, R4 ;  /* 0x000000020e067819 */ /* 0x040fe40000010204 */
[----:B------:R-:W-:Y:S02]  /*2e70*/  IADD3 R4, P0, R7, UR10, RZ ;  /* 0x0000000a07047c10 */ /* 0x000fe4000ff1e0ff */
[----:B------:R-:W-:Y:S01]  /*2e80*/  ISETP.GE.AND P2, PT, R14, UR6, PT ;  /* 0x000000060e007c0c */ /* 0x000fe2000bf46270 */
[----:B------:R5:W-:Y:S01]  /*2e90*/  STL [R1+0x74], R6 ;  /* 0x0000740601007387 */ /* 0x000be20000100800 */
[----:B------:R-:W-:Y:S01]  /*2ea0*/  IADD3.X R5, R6, UR9, RZ, P0, !PT ;  /* 0x0000000906057c10 */ /* 0x000fe200087fe4ff */
[----:B-1----:R-:W-:-:S02]  /*2eb0*/  IMAD.MOV.U32 R7, RZ, RZ, 0x7f800000 ;  /* 0x7f800000ff077424 */ /* 0x002fc400078e00ff */
[----:B-----5:R-:W-:-:S08]  /*2ec0*/  IMAD.MOV.U32 R6, RZ, RZ, 0x7f800000 ;  /* 0x7f800000ff067424 */ /* 0x020fd000078e00ff */
        /* <DEDUP_REMOVED lines=8> */
[----:B-1----:R-:W-:-:S03]  /*2f50*/  IMAD.WIDE.U32 R4, R22, c[0x0][0x198], R30 ;  /* 0x0000660016047a25 */ /* 0x002fc600078e001e */
[----:B--2---:R1:W-:Y:S04]  /*2f60*/  STL [R1+0x68], R6 ;  /* 0x0000680601007387 */ /* 0x0043e80000100800 */
[----:B-----5:R2:W-:Y:S01]  /*2f70*/  STL [R1+0x64], R7 ;  /* 0x0000640701007387 */ /* 0x0205e20000100800 */
[----:B-1----:R-:W-:Y:S01]  /*2f80*/  IADD3 R6, P0, R4, UR26, RZ ;  /* 0x0000001a04067c10 */ /* 0x002fe2000ff1e0ff */
[----:B------:R-:W-:-:S05]  /*2f90*/  IMAD.U32 R4, RZ, RZ, UR6 ;  /* 0x00000006ff047e24 */ /* 0x000fca000f8e00ff */
[----:B--2---:R-:W-:Y:S01]  /*2fa0*/  IADD3.X R7, R5, UR27, R4, P0, !PT ;  /* 0x0000001b05077c10 */ /* 0x004fe200087fe404 */
[----:B------:R-:W-:-:S04]  /*2fb0*/  IMAD R4, R23, c[0x0][0x1b0], RZ ;  /* 0x00006c0017047a24 */ /* 0x000fc800078e02ff */
[C---:B------:R-:W-:Y:S02]  /*2fc0*/  IMAD R4, R18.reuse, c[0x0][0x1b4], R4 ;  /* 0x00006d0012047a24 */ /* 0x040fe400078e0204 */
[----:B------:R-:W-:-:S04]  /*2fd0*/  IMAD.WIDE.U32 R6, R18, c[0x0][0x1b0], R6 ;  /* 0x00006c0012067a25 */ /* 0x000fc800078e0006 */
[----:B------:R-:W-:Y:S01]  /*2fe0*/  IMAD.IADD R9, R7, 0x1, R4 ;  /* 0x0000000107097824 */ /* 0x000fe200078e0204 */
        /* <DEDUP_REMOVED lines=34> */
.L_x_144:
[----:B------:R-:W-:Y:S05]  /*3210*/  BSYNC B0 ;  /* 0x0000000000007941 */ /* 0x000fea0003800000 */
.L_x_143:
        /* <DEDUP_REMOVED lines=39> */
.L_x_146:
[----:B------:R-:W-:Y:S05]  /*3490*/  BSYNC B0 ;  /* 0x0000000000007941 */ /* 0x000fea0003800000 */
.L_x_145:
[----:B------:R-:W0:Y:S01]  /*34a0*/  LDGDEPBAR ;  /* 0x00000000000079af */ /* 0x000e220000000000 */
[----:B------:R-:W-:Y:S02]  /*34b0*/  ULDC.64 UR16, c[0x0][0x318] ;  /* 0x0000c60000107ab9 */ /* 0x000fe40000000a00 */
[----:B------:R-:W-:Y:S01]  /*34c0*/  UISETP.NE.U32.AND UP0, UPT, URZ, UR16, UPT ;  /* 0x000000103f00728c */ /* 0x000fe2000bf05070 */
[----:B-1----:R-:W5:Y:S01]  /*34d0*/  LDL R12, [R1] ;  /* 0x00000000010c7983 */ /* 0x002f620000100800 */
[----:B------:R-:W-:Y:S02]  /*34e0*/  ULDC.64 UR18, c[0x0][0x320] ;  /* 0x0000c80000127ab9 */ /* 0x000fe40000000a00 */
[----:B------:R-:W-:Y:S01]  /*34f0*/  UISETP.NE.AND.EX UP0, UPT, URZ, UR17, UPT, UP0 ;  /* 0x000000113f00728c */ /* 0x000fe2000bf05300 */
[----:B--2---:R-:W2:Y:S05]  /*3500*/  LDL R11, [R1+0x4] ;  /* 0x00000400010b7983 */ /* 0x004eaa0000100800 */
[----:B------:R-:W-:-:S05]  /*3510*/  PLOP3.LUT P0, PT, PT, PT, UP0, 0x80, 0x0 ;  /* 0x000000000000781c */ /* 0x000fca0003f0f008 */
[----:B------:R-:W-:Y:S02]  /*3520*/  @UP0 UIMAD UR6, UR39, UR18, URZ ;  /* 0x00000012270602a4 */ /* 0x000fe4000f8e023f */
[----:B------:R-:W-:Y:S02]  /*3530*/  @UP0 UMOV UR14, UR35 ;  /* 0x00000023000e0c82 */ /* 0x000fe40008000000 */
[----:B------:R-:W-:Y:S01]  /*3540*/  @UP0 UMOV UR15, UR56 ;  /* 0x00000038000f0c82 */ /* 0x000fe20008000000 */
[----:B------:R-:W-:-:S04]  /*3550*/  DEPBAR.LE SB0, 0x1 ;  /* 0x000080400000791a */ /* 0x000fc80000000000 */
[----:B------:R-:W-:Y:S01]  /*3560*/  BAR.SYNC.DEFER_BLOCKING 0x0 ;  /* 0x0000000000007b1d */ /* 0x000fe20000010000 */
[----:B------:R-:W-:Y:S02]  /*3570*/  @UP0 UIMAD.WIDE.U32 UR14, UR32, UR18, UR14 ;  /* 0x00000012200e02a5 */ /* 0x000fe4000f8e000e */
[----:B------:R-:W-:Y:S02]  /*3580*/  @UP0 UIMAD UR19, UR32, UR19, UR6 ;  /* 0x00000013201302a4 */ /* 0x000fe4000f8e0206 */
[----:B------:R-:W-:Y:S02]  /*3590*/  @UP0 ULEA UR16, UP1, UR14, UR16, 0x2 ;  /* 0x000000100e100291 */ /* 0x000fe4000f82103f */
[----:B------:R-:W-:-:S04]  /*35a0*/  @UP0 UIADD3 UR19, UR15, UR19, URZ ;  /* 0x000000130f130290 */ /* 0x000fc8000fffe03f */
[----:B------:R-:W-:Y:S01]  /*35b0*/  @UP0 ULEA.HI.X UR17, UR14, UR17, UR19, 0x2, UP1 ;  /* 0x000000110e110291 */ /* 0x000fe200088f1413 */
[----:B------:R-:W-:-:S05]  /*35c0*/  IMAD.U32 R4, RZ, RZ, UR16 ;  /* 0x00000010ff047e24 */ /* 0x000fca000f8e00ff */
[----:B------:R-:W-:-:S05]  /*35d0*/  IMAD.U32 R5, RZ, RZ, UR17 ;  /* 0x00000011ff057e24 */ /* 0x000fca000f8e00ff */
[----:B---3--:R1:W3:Y:S01]  /*35e0*/  @P0 LDG.E R8, [R4.64] ;  /* 0x0000000404080981 */ /* 0x0082e2000c1e1900 */
[----:B------:R-:W-:Y:S01]  /*35f0*/  IMAD.MOV.U32 R240, RZ, RZ, 0x20 ;  /* 0x00000020fff07424 */ /* 0x000fe200078e00ff */
[----:B------:R-:W3:Y:S01]  /*3600*/  @P0 MUFU.RCP R9, c[0x0][0x238] ;  /* 0x00008e0000090b08 */ /* 0x000ee20000001000 */
[----:B------:R-:W-:Y:S01]  /*3610*/  IMAD.SHL.U32 R6, R27, 0x2, RZ ;  /* 0x000000021b067824 */ /* 0x000fe200078e00ff */
[----:B------:R4:W2:Y:S01]  /*3620*/  LDSM.16.M88.4 R164, [R252+0x12000] ;  /* 0x01200000fca4783b */ /* 0x0008a20000000200 */
[----:B------:R-:W-:Y:S01]  /*3630*/  USHF.L.U32 UR13, UR29, 0x6, URZ ;  /* 0x000000061d0d7899 */ /* 0x000fe2000800063f */
[----:B------:R-:W-:Y:S01]  /*3640*/  CS2R R142, SRZ ;  /* 0x00000000008e7805 */ /* 0x000fe2000001ff00 */
[----:B------:R-:W-:Y:S01]  /*3650*/  CS2R R140, SRZ ;  /* 0x00000000008c7805 */ /* 0x000fe2000001ff00 */
[----:B------:R4:W2:Y:S01]  /*3660*/  LDSM.16.M88.4 R168, [R252+0x12800] ;  /* 0x01280000fca8783b */ /* 0x0008a20000000200 */
[----:B------:R-:W-:Y:S01]  /*3670*/  UIADD3 UR13, UR13, 0x40, URZ ;  /* 0x000000400d0d7890 */ /* 0x000fe2000fffe03f */
[----:B------:R-:W-:Y:S01]  /*3680*/  CS2R R146, SRZ ;  /* 0x0000000000927805 */ /* 0x000fe2000001ff00 */
[----:B------:R-:W-:Y:S01]  /*3690*/  CS2R R144, SRZ ;  /* 0x0000000000907805 */ /* 0x000fe2000001ff00 */
[----:B------:R4:W2:Y:S01]  /*36a0*/  LDSM.16.M88.4 R196, [R252+0x14000] ;  /* 0x01400000fcc4783b */ /* 0x0008a20000000200 */
[----:B------:R-:W-:Y:S01]  /*36b0*/  CS2R R138, SRZ ;  /* 0x00000000008a7805 */ /* 0x000fe2000001ff00 */
        /* <DEDUP_REMOVED lines=11> */
[CC--:B-1----:R-:W-:Y:S01]  /*3770*/  LEA.HI R5, R28.reuse, R27.reuse, RZ, 0x3 ;  /* 0x0000001b1c057211 */ /* 0x0c2fe200078f18ff */
[----:B------:R-:W-:Y:S01]  /*3780*/  CS2R R120, SRZ ;  /* 0x0000000000787805 */ /* 0x000fe2000001ff00 */
[----:B------:R-:W-:Y:S01]  /*3790*/  LEA.HI R4, R28, R27, RZ, 0x7 ;  /* 0x0000001b1c047211 */ /* 0x000fe200078f38ff */
[----:B------:R-:W-:Y:S01]  /*37a0*/  CS2R R118, SRZ ;  /* 0x0000000000767805 */ /* 0x000fe2000001ff00 */
[----:B------:R-:W-:Y:S01]  /*37b0*/  LOP3.LUT R5, R5, 0xfffffff8, RZ, 0xc0, !PT ;  /* 0xfffffff805057812 */ /* 0x000fe200078ec0ff */
[----:B------:R-:W-:Y:S01]  /*37c0*/  CS2R R116, SRZ ;  /* 0x0000000000747805 */ /* 0x000fe2000001ff00 */
[----:B------:R-:W-:Y:S01]  /*37d0*/  SHF.R.S32.HI R4, RZ, 0x7, R4 ;  /* 0x00000007ff047819 */ /* 0x000fe20000011404 */
[----:B------:R-:W-:Y:S01]  /*37e0*/  CS2R R110, SRZ ;  /* 0x00000000006e7805 */ /* 0x000fe2000001ff00 */
[----:B------:R-:W-:Y:S01]  /*37f0*/  CS2R R108, SRZ ;  /* 0x00000000006c7805 */ /* 0x000fe2000001ff00 */
[----:B------:R-:W-:Y:S01]  /*3800*/  IMAD.IADD R7, R27, 0x1, -R5 ;  /* 0x000000011b077824 */ /* 0x000fe200078e0a05 */
[----:B------:R-:W-:Y:S01]  /*3810*/  CS2R R114, SRZ ;  /* 0x0000000000727805 */ /* 0x000fe2000001ff00 */
[----:B------:R-:W-:Y:S01]  /*3820*/  IMAD.SHL.U32 R4, R4, 0x20, RZ ;  /* 0x0000002004047824 */ /* 0x000fe200078e00ff */
[----:B------:R-:W-:Y:S01]  /*3830*/  CS2R R112, SRZ ;  /* 0x0000000000707805 */ /* 0x000fe2000001ff00 */
[----:B------:R-:W-:Y:S01]  /*3840*/  CS2R R106, SRZ ;  /* 0x00000000006a7805 */ /* 0x000fe2000001ff00 */
[----:B------:R-:W-:Y:S01]  /*3850*/  LOP3.LUT P1, RZ, R7, 0x2, RZ, 0xc0, !PT ;  /* 0x0000000207ff7812 */ /* 0x000fe2000782c0ff */
[----:B------:R-:W-:Y:S01]  /*3860*/  CS2R R104, SRZ ;  /* 0x0000000000687805 */ /* 0x000fe2000001ff00 */
[----:B------:R-:W-:Y:S01]  /*3870*/  LOP3.LUT R6, R4, 0x6, R6, 0xf8, !PT ;  /* 0x0000000604067812 */ /* 0x000fe200078ef806 */
[----:B------:R-:W-:Y:S01]  /*3880*/  IMAD.U32 R4, RZ, RZ, UR29 ;  /* 0x0000001dff047e24 */ /* 0x000fe2000f8e00ff */
[----:B------:R-:W-:Y:S01]  /*3890*/  SEL R240, R240, 0xffffffe0, !P1 ;  /* 0xffffffe0f0f07807 */ /* 0x000fe20004800000 */
[----:B------:R-:W-:Y:S01]  /*38a0*/  CS2R R102, SRZ ;  /* 0x0000000000667805 */ /* 0x000fe2000001ff00 */
[----:B------:R-:W-:Y:S01]  /*38b0*/  CS2R R100, SRZ ;  /* 0x0000000000647805 */ /* 0x000fe2000001ff00 */
[----:B------:R-:W-:Y:S01]  /*38c0*/  IMAD R10, R4, 0x40, R6 ;  /* 0x00000040040a7824 */ /* 0x000fe200078e0206 */
[----:B------:R-:W-:Y:S01]  /*38d0*/  CS2R R62, SRZ ;  /* 0x00000000003e7805 */ /* 0x000fe2000001ff00 */
[----:B------:R-:W-:Y:S01]  /*38e0*/  IMAD.IADD R240, R240, 0x1, R252 ;  /* 0x00000001f0f07824 */ /* 0x000fe200078e02fc */
[----:B------:R-:W-:Y:S01]  /*38f0*/  CS2R R60, SRZ ;  /* 0x00000000003c7805 */ /* 0x000fe2000001ff00 */
[----:B------:R-:W-:Y:S01]  /*3900*/  CS2R R66, SRZ ;  /* 0x0000000000427805 */ /* 0x000fe2000001ff00 */
[----:B------:R-:W-:Y:S01]  /*3910*/  IADD3 R14, R14, -UR25, -R10 ;  /* 0x800000190e0e7c10 */ /* 0x000fe2000fffe80a */
[----:B------:R4:W-:Y:S01]  /*3920*/  STL [R1+0x38], R10 ;  /* 0x0000380a01007387 */ /* 0x0009e20000100800 */
[----:B------:R-:W-:Y:S01]  /*3930*/  CS2R R64, SRZ ;  /* 0x0000000000407805 */ /* 0x000fe2000001ff00 */
[----:B------:R-:W-:Y:S01]  /*3940*/  CS2R R58, SRZ ;  /* 0x00000000003a7805 */ /* 0x000fe2000001ff00 */
[----:B------:R-:W-:Y:S01]  /*3950*/  IADD3 R4, R14, UR7, RZ ;  /* 0x000000070e047c10 */ /* 0x000fe2000fffe0ff */
[----:B------:R4:W1:Y:S01]  /*3960*/  LDSM.16.M88.4 R172, [R240+0x12000] ;  /* 0x01200000f0ac783b */ /* 0x0008620000000200 */
[----:B------:R-:W-:Y:S01]  /*3970*/  CS2R R56, SRZ ;  /* 0x0000000000387805 */ /* 0x000fe2000001ff00 */
[----:B------:R-:W-:Y:S01]  /*3980*/  CS2R R54, SRZ ;  /* 0x0000000000367805 */ /* 0x000fe2000001ff00 */
[----:B------:R-:W-:Y:S01]  /*3990*/  CS2R R52, SRZ ;  /* 0x0000000000347805 */ /* 0x000fe2000001ff00 */
        /* <DEDUP_REMOVED lines=12> */
[----:B------:R4:W1:Y:S02]  /*3a60*/  LDSM.16.M88.4 R236, [R240+0x16000] ;  /* 0x01600000f0ec783b */ /* 0x0008640000000200 */
[----:B----4-:R-:W-:Y:S01]  /*3a70*/  CS2R R28, SRZ ;  /* 0x00000000001c7805 */ /* 0x010fe2000001ff00 */
[----:B------:R-:W-:Y:S01]  /*3a80*/  CS2R R34, SRZ ;  /* 0x0000000000227805 */ /* 0x000fe2000001ff00 */
[----:B------:R-:W-:Y:S01]  /*3a90*/  CS2R R32, SRZ ;  /* 0x0000000000207805 */ /* 0x000fe2000001ff00 */
[----:B------:R-:W4:Y:S01]  /*3aa0*/  LDSM.16.M88.4 R240, [R240+0x16800] ;  /* 0x01680000f0f0783b */ /* 0x000f220000000200 */
[----:B------:R-:W-:Y:S01]  /*3ab0*/  CS2R R26, SRZ ;  /* 0x00000000001a7805 */ /* 0x000fe2000001ff00 */
[----:B------:R-:W-:Y:S01]  /*3ac0*/  CS2R R24, SRZ ;  /* 0x0000000000187805 */ /* 0x000fe2000001ff00 */
[----:B------:R-:W-:Y:S01]  /*3ad0*/  CS2R R22, SRZ ;  /* 0x0000000000167805 */ /* 0x000fe2000001ff00 */
[----:B------:R1:W-:Y:S01]  /*3ae0*/  STL [R1+0x84], R4 ;  /* 0x0000840401007387 */ /* 0x0003e20000100800 */
[----:B------:R-:W-:Y:S01]  /*3af0*/  CS2R R20, SRZ ;  /* 0x0000000000147805 */ /* 0x000fe2000001ff00 */
[----:B------:R-:W-:-:S02]  /*3b00*/  UMOV UR6, URZ ;  /* 0x0000003f00067c82 */ /* 0x000fc40008000000 */
[----:B------:R-:W-:Y:S01]  /*3b10*/  UISETP.GE.AND UP1, UPT, UR13, UR7, UPT ;  /* 0x000000070d00728c */ /* 0x000fe2000bf26270 */
        /* <DEDUP_REMOVED lines=11> */
[----:B------:R2:W1:Y:S01]  /*3bd0*/  LDSM.16.M88.4 R224, [R11+0x16800] ;  /* 0x016800000be0783b */ /* 0x0004620000000200 */
[----:B---3--:R-:W-:-:S04]  /*3be0*/  @P0 FMUL.FTZ R5, R8, R9 ;  /* 0x0000000908050220 */ /* 0x008fc80000410000 */
[----:B------:R-:W3:Y:S02]  /*3bf0*/  @P0 R2UR UR14, R5 ;  /* 0x00000000050e03c2 */ /* 0x000ee400000e0000 */
[----:B--234-:R-:W-:-:S05]  /*3c00*/  @UP0 UMOV UR6, UR14 ;  /* 0x0000000e00060c82 */ /* 0x01cfca0008000000 */
.L_x_149:
[----:B------:R-:W2:Y:S01]  /*3c10*/  LDL R90, [R1] ;  /* 0x00000000015a7983 */ /* 0x000ea20000100800 */
[----:B------:R-:W-:Y:S01]  /*3c20*/  PLOP3.LUT P4, PT, PT, PT, UP1, 0x80, 0x0 ;  /* 0x000000000000781c */ /* 0x000fe20003f8f018 */
[----:B------:R-:W-:Y:S01]  /*3c30*/  UISETP.GE.AND UP0, UPT, UR8, 0x1, UPT ;  /* 0x000000010800788c */ /* 0x000fe2000bf06270 */
[----:B------:R-:W-:Y:S01]  /*3c40*/  PLOP3.LUT P5, PT, PT, PT, UP1, 0x80, 0x0 ;  /* 0x000000000000781c */ /* 0x000fe20003faf018 */
[----:B------:R-:W3:Y:S01]  /*3c50*/  LDL R244, [R1+0x8] ;  /* 0x0000080001f47983 */ /* 0x000ee20000100800 */
[----:B------:R-:W-:Y:S03]  /*3c60*/  PLOP3.LUT P6, PT, PT, PT, UP1, 0x80, 0x0 ;  /* 0x000000000000781c */ /* 0x000fe60003fcf018 */
[----:B------:R-:W4:Y:S04]  /*3c70*/  LDL R89, [R1+0x4] ;  /* 0x0000040001597983 */ /* 0x000f280000100800 */
[----:B-----5:R-:W5:Y:S04]  /*3c80*/  LDL R99, [R1+0xc] ;  /* 0x00000c0001637983 */ /* 0x020f680000100800 */
[----:B------:R-:W4:Y:S04]  /*3c90*/  LDL R98, [R1+0x18] ;  /* 0x0000180001627983 */ /* 0x000f280000100800 */
[----:B------:R-:W4:Y:S04]  /*3ca0*/  LDL R91, [R1+0x10] ;  /* 0x00001000015b7983 */ /* 0x000f280000100800 */
[----:B------:R-:W4:Y:S04]  /*3cb0*/  LDL R97, [R1+0x14] ;  /* 0x0000140001617983 */ /* 0x000f280000100800 */
[----:B------:R-:W0:Y:S08]  /*3cc0*/  LDGDEPBAR ;  /* 0x00000000000079af */ /* 0x000e300000000000 */
[----:B------:R-:W4:Y:S04]  /*3cd0*/  LDL R88, [R1+0x84] ;  /* 0x0000840001587983 */ /* 0x000f280000100800 */
[----:B------:R-:W4:Y:S04]  /*3ce0*/  LDL R94, [R1+0x38] ;  /* 0x00003800015e7983 */ /* 0x000f280000100800 */
[----:B------:R-:W4:Y:S04]  /*3cf0*/  LDL R92, [R1+0x64] ;  /* 0x00006400015c7983 */ /* 0x000f280000100800 */
[----:B------:R-:W4:Y:S04]  /*3d00*/  LDL R96, [R1+0x3c] ;  /* 0x00003c0001607983 */ /* 0x000f280000100800 */
[----:B------:R-:W4:Y:S01]  /*3d10*/  LDL R95, [R1+0x60] ;  /* 0x00006000015f7983 */ /* 0x000f220000100800 */
[----:B------:R-:W-:Y:S04]  /*3d20*/  DEPBAR.LE SB0, 0x0 ;  /* 0x000080000000791a */ /* 0x000fe80000000000 */
[----:B------:R-:W-:Y:S08]  /*3d30*/  BAR.SYNC.DEFER_BLOCKING 0x0 ;  /* 0x0000000000007b1d */ /* 0x000ff00000010000 */
[----:B------:R-:W-:Y:S08]  /*3d40*/  LDSM.16.M88.4 R84, [R252+0xc000] ;  /* 0x00c00000fc54783b */ /* 0x000ff00000000200 */
[----:B-12---:R-:W-:Y:S08]  /*3d50*/  LDSM.16.M88.4 R8, [R90+0xc000] ;  /* 0x00c000005a08783b */ /* 0x006ff00000000200 */
[----:B---3--:R-:W2:Y:S08]  /*3d60*/  LDSM.16.M88.4 R16, [R244] ;  /* 0x00000000f410783b */ /* 0x008eb00000000200 */
[----:B------:R-:W3:Y:S08]  /*3d70*/  LDSM.16.M88.4 R68, [R90+0xc800] ;  /* 0x00c800005a44783b */ /* 0x000ef00000000200 */
[----:B-----5:R-:W-:Y:S08]  /*3d80*/  LDSM.16.M88.4 R72, [R99] ;  /* 0x000000006348783b */ /* 0x020ff00000000200 */
[----:B----4-:R-:W4:Y:S08]  /*3d90*/  LDSM.16.M88.4 R76, [R89+0xc000] ;  /* 0x00c00000594c783b */ /* 0x010f300000000200 */
[----:B------:R-:W-:Y:S01]  /*3da0*/  LDSM.16.M88.4 R80, [R98] ;  /* 0x000000006250783b */ /* 0x000fe20000000200 */
[----:B------:R-:W-:Y:S01]  /*3db0*/  @P5 ISETP.GE.AND P5, PT, R94, UR7, PT ;  /* 0x000000075e005c0c */ /* 0x000fe2000bfa6270 */
[C---:B-12---:R-:W-:Y:S08]  /*3dc0*/  HMMA.16816.F32.BF16 R4, R16.reuse, R8, RZ ;  /* 0x000000081004723c */ /* 0x046ff000000418ff */
[C---:B------:R-:W-:Y:S08]  /*3dd0*/  HMMA.16816.F32.BF16 R8, R16.reuse, R10, RZ ;  /* 0x0000000a1008723c */ /* 0x040ff000000418ff */
[C---:B---3--:R-:W-:Y:S08]  /*3de0*/  HMMA.16816.F32.BF16 R12, R16.reuse, R68, RZ ;  /* 0x00000044100c723c */ /* 0x048ff000000418ff */
[----:B------:R-:W-:Y:S01]  /*3df0*/  HMMA.16816.F32.BF16 R16, R16, R70, RZ ;  /* 0x000000461010723c */ /* 0x000fe200000418ff */
[----:B------:R-:W1:Y:S07]  /*3e00*/  LDSM.16.M88.4 R68, [R89+0xc800] ;  /* 0x00c800005944783b */ /* 0x000e6e0000000200 */
[C---:B----4-:R-:W-:Y:S08]  /*3e10*/  HMMA.16816.F32.BF16 R4, R72.reuse, R76, R4 ;  /* 0x0000004c4804723c */ /* 0x050ff00000041804 */
[C---:B------:R-:W-:Y:S01]  /*3e20*/  HMMA.16816.F32.BF16 R8, R72.reuse, R78, R8 ;  /* 0x0000004e4808723c */ /* 0x040fe20000041808 */
[----:B------:R-:W2:Y:S07]  /*3e30*/  LDSM.16.M88.4 R76, [R252+0xc800] ;  /* 0x00c80000fc4c783b */ /* 0x000eae0000000200 */
[C---:B-1----:R-:W-:Y:S08]  /*3e40*/  HMMA.16816.F32.BF16 R12, R72.reuse, R68, R12 ;  /* 0x00000044480c723c */ /* 0x042ff0000004180c */
[----:B------:R-:W-:Y:S01]  /*3e50*/  HMMA.16816.F32.BF16 R16, R72, R70, R16 ;  /* 0x000000464810723c */ /* 0x000fe20000041810 */
[----:B------:R-:W-:Y:S07]  /*3e60*/  LDSM.16.M88.4 R68, [R97] ;  /* 0x000000006144783b */ /* 0x000fee0000000200 */
[C---:B------:R-:W-:Y:S01]  /*3e70*/  HMMA.16816.F32.BF16 R4, R80.reuse, R84, R4 ;  /* 0x000000545004723c */ /* 0x040fe20000041804 */
[----:B------:R-:W1:Y:S07]  /*3e80*/  LDSM.16.M88.4 R72, [R91+0xc000] ;  /* 0x00c000005b48783b */ /* 0x000e6e0000000200 */
[C---:B------:R-:W-:Y:S01]  /*3e90*/  HMMA.16816.F32.BF16 R8, R80.reuse, R86, R8 ;  /* 0x000000565008723c */ /* 0x040fe20000041808 */
[----:B------:R-:W3:Y:S07]  /*3ea0*/  LDSM.16.M88.4 R84, [R91+0xc800] ;  /* 0x00c800005b54783b */ /* 0x000eee0000000200 */
[C---:B--2---:R-:W-:Y:S08]  /*3eb0*/  HMMA.16816.F32.BF16 R12, R80.reuse, R76, R12 ;  /* 0x0000004c500c723c */ /* 0x044ff0000004180c */
[----:B------:R-:W-:Y:S01]  /*3ec0*/  HMMA.16816.F32.BF16 R16, R80, R78, R16 ;  /* 0x0000004e5010723c */ /* 0x000fe20000041810 */
[----:B------:R-:W-:Y:S08]  /*3ed0*/  LDSM.16.M88.4 R76, [R244+0x2000] ;  /* 0x00200000f44c783b */ /* 0x000ff00000000200 */
[----:B------:R-:W2:Y:S01]  /*3ee0*/  LDSM.16.M88.4 R80, [R90+0xe000] ;  /* 0x00e000005a50783b */ /* 0x000ea20000000200 */
[C---:B-1----:R-:W-:Y:S08]  /*3ef0*/  HMMA.16816.F32.BF16 R4, R68.reuse, R72, R4 ;  /* 0x000000484404723c */ /* 0x042ff00000041804 */
[C---:B------:R-:W-:Y:S01]  /*3f00*/  HMMA.16816.F32.BF16 R8, R68.reuse, R74, R8 ;  /* 0x0000004a4408723c */ /* 0x040fe20000041808 */
[----:B------:R-:W-:Y:S07]  /*3f10*/  LDSM.16.M88.4 R72, [R99+0x2000] ;  /* 0x002000006348783b */ /* 0x000fee0000000200 */
[C---:B---3--:R-:W-:Y:S08]  /*3f20*/  HMMA.16816.F32.BF16 R12, R68.reuse, R84, R12 ;  /* 0x00000054440c723c */ /* 0x048ff0000004180c */
[----:B------:R-:W-:Y:S01]  /*3f30*/  HMMA.16816.F32.BF16 R16, R68, R86, R16 ;  /* 0x000000564410723c */ /* 0x000fe20000041810 */
[----:B------:R-:W1:Y:S07]  /*3f40*/  LDSM.16.M88.4 R68, [R90+0xe800] ;  /* 0x00e800005a44783b */ /* 0x000e6e0000000200 */
[C---:B--2---:R-:W-:Y:S01]  /*3f50*/  HMMA.16816.F32.BF16 R4, R76.reuse, R80, R4 ;  /* 0x000000504c04723c */ /* 0x044fe20000041804 */
[----:B------:R-:W2:Y:S07]  /*3f60*/  LDSM.16.M88.4 R84, [R89+0xe000] ;  /* 0x00e000005954783b */ /* 0x000eae0000000200 */
[C---:B------:R-:W-:Y:S01]  /*3f70*/  HMMA.16816.F32.BF16 R8, R76.reuse, R82, R8 ;  /* 0x000000524c08723c */ /* 0x040fe20000041808 */
[----:B------:R-:W3:Y:S07]  /*3f80*/  LDSM.16.M88.4 R80, [R89+0xe800] ;  /* 0x00e800005950783b */ /* 0x000eee0000000200 */
[C---:B-1----:R-:W-:Y:S08]  /*3f90*/  HMMA.16816.F32.BF16 R12, R76.reuse, R68, R12 ;  /* 0x000000444c0c723c */ /* 0x042ff0000004180c */
[----:B------:R-:W-:Y:S01]  /*3fa0*/  HMMA.16816.F32.BF16 R16, R76, R70, R16 ;  /* 0x000000464c10723c */ /* 0x000fe20000041810 */
[----:B------:R-:W-:Y:S07]  /*3fb0*/  LDSM.16.M88.4 R68, [R98+0x2000] ;  /* 0x002000006244783b */ /* 0x000fee0000000200 */
[C---:B--2---:R-:W-:Y:S01]  /*3fc0*/  HMMA.16816.F32.BF16 R4, R72.reuse, R84, R4 ;  /* 0x000000544804723c */ /* 0x044fe20000041804 */
[----:B------:R-:W1:Y:S07]  /*3fd0*/  LDSM.16.M88.4 R76, [R252+0xe000] ;  /* 0x00e00000fc4c783b */ /* 0x000e6e0000000200 */
[C---:B------:R-:W-:Y:S01]  /*3fe0*/  HMMA.16816.F32.BF16 R8, R72.reuse, R86, R8 ;  /* 0x000000564808723c */ /* 0x040fe20000041808 */
[----:B------:R-:W2:Y:S07]  /*3ff0*/  LDSM.16.M88.4 R84, [R252+0xe800] ;  /* 0x00e80000fc54783b */ /* 0x000eae0000000200 */
[C---:B---3--:R-:W-:Y:S08]  /*4000*/  HMMA.16816.F32.BF16 R12, R72.reuse, R80, R12 ;  /* 0x00000050480c723c */ /* 0x048ff0000004180c */
[----:B------:R-:W-:Y:S01]  /*4010*/  HMMA.16816.F32.BF16 R16, R72, R82, R16 ;  /* 0x000000524810723c */ /* 0x000fe20000041810 */
[----:B------:R-:W-:Y:S08]  /*4020*/  LDSM.16.M88.4 R72, [R97+0x2000] ;  /* 0x002000006148783b */ /* 0x000ff00000000200 */
[----:B------:R-:W3:Y:S01]  /*4030*/  LDSM.16.M88.4 R80, [R91+0xe000] ;  /* 0x00e000005b50783b */ /* 0x000ee20000000200 */
[C---:B-1----:R-:W-:Y:S08]  /*4040*/  HMMA.16816.F32.BF16 R4, R68.reuse, R76, R4 ;  /* 0x0000004c4404723c */ /* 0x042ff00000041804 */
[C---:B------:R-:W-:Y:S01]  /*4050*/  HMMA.16816.F32.BF16 R8, R68.reuse, R78, R8 ;  /* 0x0000004e4408723c */ /* 0x040fe20000041808 */
[----:B------:R-:W1:Y:S07]  /*4060*/  LDSM.16.M88.4 R76, [R91+0xe800] ;  /* 0x00e800005b4c783b */ /* 0x000e6e0000000200 */
[C---:B--2---:R-:W-:Y:S08]  /*4070*/  HMMA.16816.F32.BF16 R12, R68.reuse, R84, R12 ;  /* 0x00000054440c723c */ /* 0x044ff0000004180c */
[----:B------:R-:W-:Y:S01]  /*4080*/  HMMA.16816.F32.BF16 R16, R68, R86, R16 ;  /* 0x000000564410723c */ /* 0x000fe20000041810 */
[----:B------:R-:W-:Y:S07]  /*4090*/  LDSM.16.M88.4 R84, [R90+0x10000] ;  /* 0x010000005a54783b */ /* 0x000fee0000000200 */
[C---:B---3--:R-:W-:Y:S01]  /*40a0*/  HMMA.16816.F32.BF16 R4, R72.reuse, R80, R4 ;  /* 0x000000504804723c */ /* 0x048fe20000041804 */
[----:B------:R-:W2:Y:S07]  /*40b0*/  LDSM.16.M88.4 R68, [R244+0x4000] ;  /* 0x00400000f444783b */ /* 0x000eae0000000200 */
[C---:B------:R-:W-:Y:S01]  /*40c0*/  HMMA.16816.F32.BF16 R8, R72.reuse, R82, R8 ;  /* 0x000000524808723c */ /* 0x040fe20000041808 */
[----:B------:R3:W4:Y:S07]  /*40d0*/  LDSM.16.M88.4 R80, [R90+0x10800] ;  /* 0x010800005a50783b */ /* 0x00072e0000000200 */
[C---:B-1----:R-:W-:Y:S08]  /*40e0*/  HMMA.16816.F32.BF16 R12, R72.reuse, R76, R12 ;  /* 0x0000004c480c723c */ /* 0x042ff0000004180c */
[----:B------:R-:W-:Y:S01]  /*40f0*/  HMMA.16816.F32.BF16 R16, R72, R78, R16 ;  /* 0x0000004e4810723c */ /* 0x000fe20000041810 */
[----:B------:R-:W-:Y:S08]  /*4100*/  LDSM.16.M88.4 R72, [R99+0x4000] ;  /* 0x004000006348783b */ /* 0x000ff00000000200 */
[----:B---3--:R-:W3:Y:S04]  /*4110*/  LDL R90, [R1+0x68] ;  /* 0x00006800015a7983 */ /* 0x008ee80000100800 */
[----:B------:R-:W1:Y:S01]  /*4120*/  LDSM.16.M88.4 R76, [R89+0x10000] ;  /* 0x01000000594c783b */ /* 0x000e620000000200 */
[C---:B--2---:R-:W-:Y:S08]  /*4130*/  HMMA.16816.F32.BF16 R4, R68.reuse, R84, R4 ;  /* 0x000000544404723c */ /* 0x044ff00000041804 */
[C---:B------:R-:W-:Y:S01]  /*4140*/  HMMA.16816.F32.BF16 R8, R68.reuse, R86, R8 ;  /* 0x000000564408723c */ /* 0x040fe20000041808 */
[----:B------:R-:W2:Y:S07]  /*4150*/  LDSM.16.M88.4 R84, [R89+0x10800] ;  /* 0x010800005954783b */ /* 0x000eae0000000200 */
[C---:B----4-:R-:W-:Y:S08]  /*4160*/  HMMA.16816.F32.BF16 R12, R68.reuse, R80, R12 ;  /* 0x00000050440c723c */ /* 0x050ff0000004180c */
[----:B------:R-:W-:Y:S01]  /*4170*/  HMMA.16816.F32.BF16 R16, R68, R82, R16 ;  /* 0x000000524410723c */ /* 0x000fe20000041810 */
[----:B------:R-:W-:Y:S08]  /*4180*/  LDSM.16.M88.4 R68, [R98+0x4000] ;  /* 0x004000006244783b */ /* 0x000ff00000000200 */
[----:B------:R-:W4:Y:S01]  /*4190*/  LDSM.16.M88.4 R80, [R252+0x10000] ;  /* 0x01000000fc50783b */ /* 0x000f220000000200 */
[C---:B-1----:R-:W-:Y:S08]  /*41a0*/  HMMA.16816.F32.BF16 R4, R72.reuse, R76, R4 ;  /* 0x0000004c4804723c */ /* 0x042ff00000041804 */
[C---:B------:R-:W-:Y:S01]  /*41b0*/  HMMA.16816.F32.BF16 R8, R72.reuse, R78, R8 ;  /* 0x0000004e4808723c */ /* 0x040fe20000041808 */
[----:B------:R-:W1:Y:S07]  /*41c0*/  LDSM.16.M88.4 R76, [R252+0x10800] ;  /* 0x01080000fc4c783b */ /* 0x000e6e0000000200 */
[C---:B--2---:R-:W-:Y:S07]  /*41d0*/  HMMA.16816.F32.BF16 R12, R72.reuse, R84, R12 ;  /* 0x00000054480c723c */ /* 0x044fee000004180c */
[----:B------:R-:W-:Y:S01]  /*41e0*/  IMAD.U32 R84, RZ, RZ, UR8 ;  /* 0x00000008ff547e24 */ /* 0x000fe2000f8e00ff */
[----:B------:R-:W-:Y:S04]  /*41f0*/  HMMA.16816.F32.BF16 R16, R72, R86, R16 ;  /* 0x000000564810723c */ /* 0x000fe80000041810 */
[----:B------:R-:W-:Y:S05]  /*4200*/  IMAD R84, R84, 0x40, R88 ;  /* 0x0000004054547824 */ /* 0x000fea00078e0258 */
[----:B------:R-:W-:Y:S01]  /*4210*/  IADD3 R72, R84, -0x1, RZ ;  /* 0xffffffff54487810 */ /* 0x000fe20007ffe0ff */
[C---:B----4-:R-:W-:Y:S05]  /*4220*/  HMMA.16816.F32.BF16 R4, R68.reuse, R80, R4 ;  /* 0x000000504404723c */ /* 0x050fea0000041804 */
[----:B------:R-:W-:Y:S02]  /*4230*/  ISETP.GE.AND P0, PT, R72, RZ, PT ;  /* 0x000000ff4800720c */ /* 0x000fe40003f06270 */
[----:B------:R-:W-:Y:S01]  /*4240*/  IADD3 R86, R84, 0x8, RZ ;  /* 0x0000000854567810 */ /* 0x000fe20007ffe0ff */
[C---:B------:R-:W-:Y:S01]  /*4250*/  HMMA.16816.F32.BF16 R8, R68.reuse, R82, R8 ;  /* 0x000000524408723c */ /* 0x040fe20000041808 */
[----:B------:R-:W-:Y:S02]  /*4260*/  LDSM.16.M88.4 R80, [R91+0x10000] ;  /* 0x010000005b50783b */ /* 0x000fe40000000200 */
[----:B------:R-:W-:Y:S02]  /*4270*/  ISETP.GE.AND P1, PT, R86, RZ, PT ;  /* 0x000000ff5600720c */ /* 0x000fe40003f26270 */
[C---:B------:R-:W-:Y:S02]  /*4280*/  IADD3 R85, R84.reuse, 0x7, RZ ;  /* 0x0000000754557810 */ /* 0x040fe40007ffe0ff */
[----:B------:R-:W-:Y:S01]  /*4290*/  IABS R88, R84 ;  /* 0x0000005400587213 */ /* 0x000fe20000000000 */
[C---:B-1----:R-:W-:Y:S04]  /*42a0*/  HMMA.16816.F32.BF16 R12, R68.reuse, R76, R12 ;  /* 0x0000004c440c723c */ /* 0x042fe8000004180c */
[C---:B------:R-:W-:Y:S01]  /*42b0*/  @!P0 IADD3 R72, -R84.reuse, 0x1, RZ ;  /* 0x0000000154488810 */ /* 0x040fe20007ffe1ff */
[----:B------:R-:W1:Y:S01]  /*42c0*/  I2F R88, R88 ;  /* 0x0000005800587306 */ /* 0x000e620000201400 */
[----:B------:R-:W-:Y:S02]  /*42d0*/  ISETP.GE.AND P0, PT, R85, RZ, PT ;  /* 0x000000ff5500720c */ /* 0x000fe40003f06270 */
[----:B------:R-:W-:Y:S04]  /*42e0*/  HMMA.16816.F32.BF16 R16, R68, R78, R16 ;  /* 0x0000004e4410723c */ /* 0x000fe80000041810 */
[C---:B------:R-:W-:Y:S02]  /*42f0*/  IADD3 R76, R84.reuse, -0x8, RZ ;  /* 0xfffffff8544c7810 */ /* 0x040fe40007ffe0ff */
[C---:B------:R-:W-:Y:S01]  /*4300*/  IADD3 R77, R84.reuse, -0x9, RZ ;  /* 0xfffffff7544d7810 */ /* 0x040fe20007ffe0ff */
[----:B------:R2:W4:Y:S01]  /*4310*/  I2F R87, R72 ;  /* 0x0000004800577306 */ /* 0x0005220000201400 */
[----:B------:R-:W-:Y:S02]  /*4320*/  @!P1 IADD3 R86, -R84, -0x8, RZ ;  /* 0xfffffff854569810 */ /* 0x000fe40007ffe1ff */
[----:B------:R-:W-:Y:S02]  /*4330*/  ISETP.GE.AND P1, PT, R76, RZ, PT ;  /* 0x000000ff4c00720c */ /* 0x000fe40003f26270 */
[C---:B------:R-:W-:Y:S02]  /*4340*/  @!P0 IADD3 R85, -R84.reuse, -0x7, RZ ;  /* 0xfffffff954558810 */ /* 0x040fe40007ffe1ff */
[----:B------:R-:W-:Y:S02]  /*4350*/  ISETP.GE.AND P0, PT, R77, RZ, PT ;  /* 0x000000ff4d00720c */ /* 0x000fe40003f06270 */
[C---:B------:R-:W-:Y:S01]  /*4360*/  IADD3 R69, R84.reuse, -0x18, RZ ;  /* 0xffffffe854457810 */ /* 0x040fe20007ffe0ff */
[----:B------:R-:W-:Y:S01]  /*4370*/  I2F R89, R85 ;  /* 0x0000005500597306 */ /* 0x000fe20000201400 */
[C---:B------:R-:W-:Y:S02]  /*4380*/  IADD3 R71, R84.reuse, -0x10, RZ ;  /* 0xfffffff054477810 */ /* 0x040fe40007ffe0ff */
[----:B------:R-:W-:Y:S02]  /*4390*/  ISETP.GE.AND P3, PT, R69, RZ, PT ;  /* 0x000000ff4500720c */ /* 0x000fe40003f66270 */
[C---:B------:R-:W-:Y:S02]  /*43a0*/  IADD3 R70, R84.reuse, -0x11, RZ ;  /* 0xffffffef54467810 */ /* 0x040fe40007ffe0ff */
[C---:B------:R-:W-:Y:S02]  /*43b0*/  IADD3 R68, R84.reuse, -0x19, RZ ;  /* 0xffffffe754447810 */ /* 0x040fe40007ffe0ff */
[C---:B------:R-:W-:Y:S01]  /*43c0*/  @!P1 IADD3 R76, -R84.reuse, 0x8, RZ ;  /* 0x00000008544c9810 */ /* 0x040fe20007ffe1ff */
[----:B------:R-:W5:Y:S01]  /*43d0*/  I2F R86, R86 ;  /* 0x0000005600567306 */ /* 0x000f620000201400 */
[----:B------:R-:W-:Y:S02]  /*43e0*/  ISETP.GE.AND P1, PT, R71, RZ, PT ;  /* 0x000000ff4700720c */ /* 0x000fe40003f26270 */
[----:B------:R-:W-:Y:S01]  /*43f0*/  @!P0 IADD3 R77, -R84, 0x9, RZ ;  /* 0x00000009544d8810 */ /* 0x000fe20007ffe1ff */
[----:B--2---:R-:W2:Y:S01]  /*4400*/  LDSM.16.M88.4 R72, [R97+0x4000] ;  /* 0x004000006148783b */ /* 0x004ea20000000200 */
[----:B------:R-:W-:Y:S02]  /*4410*/  ISETP.GE.AND P0, PT, R70, RZ, PT ;  /* 0x000000ff4600720c */ /* 0x000fe40003f06270 */
[----:B------:R-:W-:Y:S02]  /*4420*/  ISETP.GE.AND P2, PT, R68, RZ, PT ;  /* 0x000000ff4400720c */ /* 0x000fe40003f46270 */
[C---:B------:R-:W-:Y:S01]  /*4430*/  @!P3 IADD3 R69, -R84.reuse, 0x18, RZ ;  /* 0x000000185445b810 */ /* 0x040fe20007ffe1ff */
[----:B------:R1:W1:Y:S01]  /*4440*/  I2F R85, R76 ;  /* 0x0000004c00557306 */ /* 0x0002620000201400 */
[----:B------:R-:W-:Y:S03]  /*4450*/  PLOP3.LUT P3, PT, PT, PT, UP1, 0x80, 0x0 ;  /* 0x000000000000781c */ /* 0x000fe60003f6f018 */
[C---:B------:R-:W-:Y:S02]  /*4460*/  @!P1 IADD3 R71, -R84.reuse, 0x10, RZ ;  /* 0x0000001054479810 */ /* 0x040fe40007ffe1ff */
[----:B------:R-:W-:Y:S02]  /*4470*/  PLOP3.LUT P1, PT, PT, PT, UP1, 0x80, 0x0 ;  /* 0x000000000000781c */ /* 0x000fe40003f2f018 */
[C---:B------:R-:W-:Y:S02]  /*4480*/  @!P0 IADD3 R70, -R84.reuse, 0x11, RZ ;  /* 0x0000001154468810 */ /* 0x040fe40007ffe1ff */
[----:B------:R-:W-:Y:S01]  /*4490*/  @!P2 IADD3 R68, -R84, 0x19, RZ ;  /* 0x000000195444a810 */ /* 0x000fe20007ffe1ff */
[----:B------:R-:W-:Y:S01]  /*44a0*/  I2F R78, R71 ;  /* 0x00000047004e7306 */ /* 0x000fe20000201400 */
[C---:B------:R-:W-:Y:S02]  /*44b0*/  FSETP.NEU.FTZ.AND P2, PT, R92.reuse, -INF , PT ;  /* 0xff8000005c00780b */ /* 0x040fe40003f5d000 */
[----:B------:R-:W-:Y:S07]  /*44c0*/  PLOP3.LUT P0, PT, PT, PT, UP1, 0x80, 0x0 ;  /* 0x000000000000781c */ /* 0x000fee0003f0f018 */
[----:B------:R-:W4:Y:S01]  /*44d0*/  I2F R79, R77 ;  /* 0x0000004d004f7306 */ /* 0x000f220000201400 */
[----:B-1----:R-:W-:Y:S05]  /*44e0*/  FMUL.FTZ R76, R92, 1.4426950216293334961 ;  /* 0x3fb8aa3b5c4c7820 */ /* 0x002fea0000410000 */
[----:B------:R-:W-:Y:S04]  /*44f0*/  FSEL R76, R76, RZ, P2 ;  /* 0x000000ff4c4c7208 */ /* 0x000fe80001000000 */
[----:B------:R-:W1:Y:S01]  /*4500*/  I2F R77, R70 ;  /* 0x00000046004d7306 */ /* 0x000e620000201400 */
[C---:B--2---:R-:W-:Y:S09]  /*4510*/  HMMA.16816.F32.BF16 R4, R72.reuse, R80, R4 ;  /* 0x000000504804723c */ /* 0x044ff20000041804 */
[----:B------:R2:W-:Y:S01]  /*4520*/  I2F R81, R69 ;  /* 0x0000004500517306 */ /* 0x0005e20000201400 */
[C---:B------:R-:W-:Y:S09]  /*4530*/  HMMA.16816.F32.BF16 R8, R72.reuse, R82, R8 ;  /* 0x000000524808723c */ /* 0x040ff20000041808 */
[----:B------:R1:W1:Y:S05]  /*4540*/  I2F R80, R68 ;  /* 0x0000004400507306 */ /* 0x00026a0000201400 */
[----:B------:R-:W-:Y:S02]  /*4550*/  FFMA.FTZ R4, R88, -UR6, R4 ;  /* 0x8000000658047c23 */ /* 0x000fe40008010004 */
[----:B----4-:R-:W-:Y:S02]  /*4560*/  FFMA.FTZ R5, R87, -UR6, R5 ;  /* 0x8000000657057c23 */ /* 0x010fe40008010005 */
[----:B-----5:R-:W-:Y:S01]  /*4570*/  FFMA.FTZ R6, R86, -UR6, R6 ;  /* 0x8000000656067c23 */ /* 0x020fe20008010006 */
[----:B------:R-:W-:Y:S01]  /*4580*/  @P0 FSEL R4, R4, -INF , !P5 ;  /* 0xff80000004040808 */ /* 0x000fe20006800000 */
[----:B------:R-:W-:Y:S01]  /*4590*/  FFMA.FTZ R7, R89, -UR6, R7 ;  /* 0x8000000659077c23 */ /* 0x000fe20008010007 */
[----:B--2---:R-:W-:Y:S03]  /*45a0*/  @P1 IADD3 R69, R94, 0x1, RZ ;  /* 0x000000015e451810 */ /* 0x004fe60007ffe0ff */
[----:B------:R-:W-:Y:S01]  /*45b0*/  FFMA.FTZ R8, R85, -UR6, R8 ;  /* 0x8000000655087c23 */ /* 0x000fe20008010008 */
[----:B------:R-:W-:Y:S01]  /*45c0*/  PLOP3.LUT P1, PT, PT, PT, UP1, 0x80, 0x0 ;  /* 0x000000000000781c */ /* 0x000fe20003f2f018 */
[----:B------:R-:W-:Y:S01]  /*45d0*/  FFMA.FTZ R4, R4, c[0x0][0x23c], -R76 ;  /* 0x00008f0004047a23 */ /* 0x000fe2000001084c */
[----:B------:R-:W-:Y:S01]  /*45e0*/  @P4 ISETP.GE.AND P4, PT, R69, UR7, PT ;  /* 0x0000000745004c0c */ /* 0x000fe2000bf86270 */
[----:B------:R-:W-:Y:S01]  /*45f0*/  FFMA.FTZ R10, R88, -UR6, R10 ;  /* 0x80000006580a7c23 */ /* 0x000fe2000801000a */
[----:B------:R-:W-:Y:S01]  /*4600*/  PLOP3.LUT P0, PT, PT, PT, UP1, 0x80, 0x0 ;  /* 0x000000000000781c */ /* 0x000fe20003f0f018 */
[----:B------:R-:W-:Y:S02]  /*4610*/  FFMA.FTZ R9, R79, -UR6, R9 ;  /* 0x800000064f097c23 */ /* 0x000fe40008010009 */
[----:B------:R-:W-:Y:S01]  /*4620*/  FFMA.FTZ R11, R87, -UR6, R11 ;  /* 0x80000006570b7c23 */ /* 0x000fe2000801000b */
[----:B-1----:R1:W2:Y:S07]  /*4630*/  LDSM.16.M88.4 R68, [R91+0x10800] ;  /* 0x010800005b44783b */ /* 0x0022ae0000000200 */
[----:B------:R-:W-:Y:S02]  /*4640*/  @P1 FSEL R5, R5, -INF , !P4 ;  /* 0xff80000005051808 */ /* 0x000fe40006000000 */
[----:B------:R-:W-:Y:S02]  /*4650*/  @P0 FSEL R6, R6, -INF , !P5 ;  /* 0xff80000006060808 */ /* 0x000fe40006800000 */
[----:B------:R-:W-:Y:S01]  /*4660*/  PLOP3.LUT P0, PT, PT, PT, UP1, 0x80, 0x0 ;  /* 0x000000000000781c */ /* 0x000fe20003f0f018 */
[----:B------:R-:W-:Y:S01]  /*4670*/  FFMA.FTZ R5, R5, c[0x0][0x23c], -R76 ;  /* 0x00008f0005057a23 */ /* 0x000fe2000001084c */
[----:B------:R-:W-:Y:S02]  /*4680*/  PLOP3.LUT P1, PT, PT, PT, UP1, 0x80, 0x0 ;  /* 0x000000000000781c */ /* 0x000fe40003f2f018 */
[----:B------:R-:W-:Y:S01]  /*4690*/  PLOP3.LUT P5, PT, PT, PT, UP1, 0x80, 0x0 ;  /* 0x000000000000781c */ /* 0x000fe20003faf018 */
[----:B-1----:R1:W-:Y:S10]  /*46a0*/  MUFU.EX2 R91, R4 ;  /* 0x00000004005b7308 */ /* 0x0023f40000000800 */
[----:B------:R-:W-:Y:S02]  /*46b0*/  @P1 FSEL R7, R7, -INF , !P4 ;  /* 0xff80000007071808 */ /* 0x000fe40006000000 */
[----:B------:R-:W-:Y:S02]  /*46c0*/  PLOP3.LUT P4, PT, PT, PT, UP1, 0x80, 0x0 ;  /* 0x000000000000781c */ /* 0x000fe40003f8f018 */
[----:B------:R-:W-:Y:S01]  /*46d0*/  PLOP3.LUT P1, PT, PT, PT, UP1, 0x80, 0x0 ;  /* 0x000000000000781c */ /* 0x000fe20003f2f018 */
[C---:B--2---:R-:W-:Y:S08]  /*46e0*/  HMMA.16816.F32.BF16 R12, R72.reuse, R68, R12 ;  /* 0x00000044480c723c */ /* 0x044ff0000004180c */
[----:B------:R-:W-:Y:S01]  /*46f0*/  HMMA.16816.F32.BF16 R16, R72, R70, R16 ;  /* 0x000000464810723c */ /* 0x000fe20000041810 */
[----:B------:R-:W2:Y:S04]  /*4700*/  LDL R73, [R1+0x78] ;  /* 0x0000780001497983 */ /* 0x000ea80000100800 */
[----:B------:R-:W4:Y:S11]  /*4710*/  LDL R72, [R1+0x74] ;  /* 0x0000740001487983 */ /* 0x000f360000100800 */
[----:B------:R-:W-:Y:S02]  /*4720*/  FFMA.FTZ R13, R77, -UR6, R13 ;  /* 0x800000064d0d7c23 */ /* 0x000fe4000801000d */
[----:B------:R-:W-:Y:S02]  /*4730*/  FFMA.FTZ R14, R85, -UR6, R14 ;  /* 0x80000006550e7c23 */ /* 0x000fe4000801000e */
[----:B------:R-:W5:Y:S01]  /*4740*/  LDL R85, [R1+0x5c] ;  /* 0x00005c0001557983 */ /* 0x000f620000100800 */
[----:B------:R-:W-:Y:S02]  /*4750*/  FFMA.FTZ R12, R78, -UR6, R12 ;  /* 0x800000064e0c7c23 */ /* 0x000fe4000801000c */
[----:B------:R-:W-:Y:S02]  /*4760*/  FFMA.FTZ R15, R79, -UR6, R15 ;  /* 0x800000064f0f7c23 */ /* 0x000fe4000801000f */
[----:B------:R-:W-:Y:S02]  /*4770*/  FFMA.FTZ R17, R80, -UR6, R17 ;  /* 0x8000000650117c23 */ /* 0x000fe40008010011 */
[----:B------:R-:W-:Y:S02]  /*4780*/  FFMA.FTZ R16, R81, -UR6, R16 ;  /* 0x8000000651107c23 */ /* 0x000fe40008010010 */
[----:B------:R-:W-:Y:S02]  /*4790*/  FFMA.FTZ R18, R78, -UR6, R18 ;  /* 0x800000064e127c23 */ /* 0x000fe40008010012 */
[----:B------:R-:W-:Y:S01]  /*47a0*/  FFMA.FTZ R19, R77, -UR6, R19 ;  /* 0x800000064d137c23 */ /* 0x000fe20008010013 */
[C---:B---3--:R-:W-:Y:S01]  /*47b0*/  FSETP.NEU.FTZ.AND P2, PT, R90.reuse, -INF , PT ;  /* 0xff8000005a00780b */ /* 0x048fe20003f5d000 */
[----:B-1----:R-:W-:Y:S02]  /*47c0*/  FMUL.FTZ R4, R90, 1.4426950216293334961 ;  /* 0x3fb8aa3b5a047820 */ /* 0x002fe40000410000 */
[----:B------:R1:W3:Y:S03]  /*47d0*/  MUFU.EX2 R90, R5 ;  /* 0x00000005005a7308 */ /* 0x0002e60000000800 */
[----:B------:R-:W-:Y:S02]  /*47e0*/  FSEL R4, R4, RZ, P2 ;  /* 0x000000ff04047208 */ /* 0x000fe40001000000 */
[----:B------:R-:W-:Y:S03]  /*47f0*/  PLOP3.LUT P2, PT, PT, PT, UP1, 0x80, 0x0 ;  /* 0x000000000000781c */ /* 0x000fe60003f4f018 */
[--C-:B------:R-:W-:Y:S02]  /*4800*/  FFMA.FTZ R6, R6, c[0x0][0x23c], -R4.reuse ;  /* 0x00008f0006067a23 */ /* 0x100fe40000010804 */
[----:B------:R-:W-:Y:S02]  /*4810*/  FFMA.FTZ R7, R7, c[0x0][0x23c], -R4 ;  /* 0x00008f0007077a23 */ /* 0x000fe40000010804 */
[----:B------:R3:W-:Y:S10]  /*4820*/  MUFU.EX2 R93, R6 ;  /* 0x00000006005d7308 */ /* 0x0007f40000000800 */
[----:B------:R-:W3:Y:S01]  /*4830*/  MUFU.EX2 R92, R7 ;  /* 0x00000007005c7308 */ /* 0x000ee20000000800 */
[C---:B-1----:R-:W-:Y:S02]  /*4840*/  @P3 IADD3 R5, R94.reuse, 0x8, RZ ;  /* 0x000000085e053810 */ /* 0x042fe40007ffe0ff */
[----:B------:R-:W-:Y:S02]  /*4850*/  PLOP3.LUT P3, PT, PT, PT, UP1, 0x80, 0x0 ;  /* 0x000000000000781c */ /* 0x000fe40003f6f018 */
[----:B------:R-:W-:Y:S02]  /*4860*/  @P6 ISETP.GE.AND P6, PT, R5, UR7, PT ;  /* 0x0000000705006c0c */ /* 0x000fe4000bfc6270 */
[----:B------:R-:W-:Y:S02]  /*4870*/  @P2 IADD3 R5, R94, 0x9, RZ ;  /* 0x000000095e052810 */ /* 0x000fe40007ffe0ff */
[----:B------:R-:W-:Y:S02]  /*4880*/  PLOP3.LUT P2, PT, PT, PT, UP1, 0x80, 0x0 ;  /* 0x000000000000781c */ /* 0x000fe40003f4f018 */
[----:B---3--:R-:W-:Y:S05]  /*4890*/  F2FP.BF16.PACK_AB R6, R90, R91 ;  /* 0x0000005b5a06723e */ /* 0x008fea00000010ff */
[----:B------:R-:W-:Y:S02]  /*48a0*/  @P3 ISETP.GE.AND P3, PT, R5, UR7, PT ;  /* 0x0000000705003c0c */ /* 0x000fe4000bf66270 */
[----:B------:R-:W-:Y:S01]  /*48b0*/  @P0 FSEL R8, R8, -INF , !P6 ;  /* 0xff80000008080808 */ /* 0x000fe20007000000 */
[----:B------:R1:W-:Y:S01]  /*48c0*/  STS [R96+0x14000], R6 ;  /* 0x0140000660007388 */ /* 0x0003e20000000800 */
        /* <DEDUP_REMOVED lines=15> */
[----:B------:R-:W-:Y:S04]  /*49c0*/  MUFU.EX2 R86, R9 ;  /* 0x0000000900567308 */ /* 0x000fe80000000800 */
[----:B------:R-:W-:Y:S02]  /*49d0*/  @P1 FSEL R11, R11, -INF , !P3 ;  /* 0xff8000000b0b1808 */ /* 0x000fe40005800000 */
[----:B------:R-:W-:Y:S02]  /*49e0*/  PLOP3.LUT P3, PT, PT, PT, UP1, 0x80, 0x0 ;  /* 0x000000000000781c */ /* 0x000fe40003f6f018 */
[----:B------:R-:W-:Y:S01]  /*49f0*/  @P6 ISETP.GE.AND P6, PT, R5, UR7, PT ;  /* 0x0000000705006c0c */ /* 0x000fe2000bfc6270 */
[----:B------:R-:W-:Y:S01]  /*4a00*/  FFMA.FTZ R11, R11, c[0x0][0x23c], -R4 ;  /* 0x00008f000b0b7a23 */ /* 0x000fe20000010804 */
[----:B------:R-:W-:Y:S01]  /*4a10*/  PLOP3.LUT P1, PT, PT, PT, UP1, 0x80, 0x0 ;  /* 0x000000000000781c */ /* 0x000fe20003f2f018 */
[----:B------:R-:W-:Y:S01]  /*4a20*/  MUFU.EX2 R88, R10 ;  /* 0x0000000a00587308 */ /* 0x000fe20000000800 */
[----:B------:R-:W-:Y:S02]  /*4a30*/  @P0 FSEL R12, R12, -INF , !P5 ;  /* 0xff8000000c0c0808 */ /* 0x000fe40006800000 */
[----:B------:R-:W-:Y:S03]  /*4a40*/  PLOP3.LUT P0, PT, PT, PT, UP1, 0x80, 0x0 ;  /* 0x000000000000781c */ /* 0x000fe60003f0f018 */
[--C-:B------:R-:W-:Y:S02]  /*4a50*/  FFMA.FTZ R12, R12, c[0x0][0x23c], -R76.reuse ;  /* 0x00008f000c0c7a23 */ /* 0x100fe4000001084c */
[----:B------:R-:W-:Y:S02]  /*4a60*/  @P3 IADD3 R5, R94, 0x18, RZ ;  /* 0x000000185e053810 */ /* 0x000fe40007ffe0ff */
[----:B------:R-:W-:Y:S01]  /*4a70*/  @P2 FSEL R13, R13, -INF , !P6 ;  /* 0xff8000000d0d2808 */ /* 0x000fe20007000000 */
[----:B------:R-:W3:Y:S01]  /*4a80*/  MUFU.EX2 R87, R11 ;  /* 0x0000000b00577308 */ /* 0x000ee20000000800 */
[----:B------:R-:W-:Y:S02]  /*4a90*/  PLOP3.LUT P2, PT, PT, PT, UP1, 0x80, 0x0 ;  /* 0x000000000000781c */ /* 0x000fe40003f4f018 */
[----:B------:R-:W-:Y:S01]  /*4aa0*/  @P1 FSEL R14, R14, -INF , !P5 ;  /* 0xff8000000e0e1808 */ /* 0x000fe20006800000 */
[----:B------:R-:W-:Y:S01]  /*4ab0*/  FFMA.FTZ R13, R13, c[0x0][0x23c], -R76 ;  /* 0x00008f000d0d7a23 */ /* 0x000fe2000001084c */
[----:B------:R-:W-:Y:S02]  /*4ac0*/  PLOP3.LUT P1, PT, PT, PT, UP1, 0x80, 0x0 ;  /* 0x000000000000781c */ /* 0x000fe40003f2f018 */
[----:B------:R-:W-:Y:S01]  /*4ad0*/  @P0 FSEL R15, R15, -INF , !P6 ;  /* 0xff8000000f0f0808 */ /* 0x000fe20007000000 */
[--C-:B------:R-:W-:Y:S01]  /*4ae0*/  FFMA.FTZ R14, R14, c[0x0][0x23c], -R4.reuse ;  /* 0x00008f000e0e7a23 */ /* 0x100fe20000010804 */
[----:B------:R-:W-:Y:S01]  /*4af0*/  PLOP3.LUT P0, PT, PT, PT, UP1, 0x80, 0x0 ;  /* 0x000000000000781c */ /* 0x000fe20003f0f018 */
[----:B------:R-:W-:Y:S02]  /*4b00*/  MUFU.EX2 R83, R12 ;  /* 0x0000000c00537308 */ /* 0x000fe40000000800 */
[----:B------:R-:W-:Y:S02]  /*4b10*/  FFMA.FTZ R15, R15, c[0x0][0x23c], -R4 ;  /* 0x00008f000f0f7a23 */ /* 0x000fe40000010804 */
[----:B------:R-:W-:Y:S02]  /*4b20*/  @P2 ISETP.GE.AND P3, PT, R5, UR7, PT ;  /* 0x0000000705002c0c */ /* 0x000fe4000bf66270 */
[----:B------:R-:W-:Y:S02]  /*4b30*/  @P4 IADD3 R5, R94, 0x19, RZ ;  /* 0x000000195e054810 */ /* 0x000fe40007ffe0ff */
[----:B------:R-:W5:Y:S01]  /*4b40*/  LDL R94, [R1+0x58] ;  /* 0x00005800015e7983 */ /* 0x000f620000100800 */
[----:B------:R-:W-:Y:S01]  /*4b50*/  PLOP3.LUT P2, PT, PT, PT, UP1, 0x80, 0x0 ;  /* 0x000000000000781c */ /* 0x000fe20003f4f018 */
[----:B------:R-:W1:Y:S01]  /*4b60*/  MUFU.EX2 R82, R13 ;  /* 0x0000000d00527308 */ /* 0x000e620000000800 */
[----:B------:R-:W-:Y:S02]  /*4b70*/  @P1 ISETP.GE.AND P1, PT, R5, UR7, PT ;  /* 0x0000000705001c0c */ /* 0x000fe4000bf26270 */
[----:B------:R-:W-:Y:S02]  /*4b80*/  F2FP.BF16.PACK_AB R5, R92, R93 ;  /* 0x0000005d5c05723e */ /* 0x000fe400000010ff */
[----:B---3--:R-:W-:Y:S03]  /*4b90*/  F2FP.BF16.PACK_AB R8, R87, R88 ;  /* 0x000000585708723e */ /* 0x008fe600000010ff */
[----:B------:R3:W-:Y:S02]  /*4ba0*/  STS [R96+0x14400], R5 ;  /* 0x0144000560007388 */ /* 0x0007e40000000800 */
[----:B------:R-:W-:Y:S02]  /*4bb0*/  MUFU.EX2 R84, R14 ;  /* 0x0000000e00547308 */ /* 0x000fe40000000800 */
[----:B------:R-:W-:Y:S02]  /*4bc0*/  @P2 FSEL R16, R16, -INF , !P3 ;  /* 0xff80000010102808 */ /* 0x000fe40005800000 */
[----:B------:R-:W-:Y:S02]  /*4bd0*/  @P0 FSEL R17, R17, -INF , !P1 ;  /* 0xff80000011110808 */ /* 0x000fe40004800000 */
[----:B------:R-:W-:Y:S01]  /*4be0*/  PLOP3.LUT P0, PT, PT, PT, UP1, 0x80, 0x0 ;  /* 0x000000000000781c */ /* 0x000fe20003f0f018 */
[--C-:B------:R-:W-:Y:S01]  /*4bf0*/  FFMA.FTZ R16, R16, c[0x0][0x23c], -R76.reuse ;  /* 0x00008f0010107a23 */ /* 0x100fe2000001084c */
[----:B------:R-:W-:Y:S01]  /*4c00*/  PLOP3.LUT P2, PT, PT, PT, UP1, 0x80, 0x0 ;  /* 0x000000000000781c */ /* 0x000fe20003f4f018 */
[----:B------:R-:W-:Y:S01]  /*4c10*/  FFMA.FTZ R76, R17, c[0x0][0x23c], -R76 ;  /* 0x00008f00114c7a23 */ /* 0x000fe2000001084c */
[----:B------:R-:W3:Y:S01]  /*4c20*/  MUFU.EX2 R81, R15 ;  /* 0x0000000f00517308 */ /* 0x000ee20000000800 */
[----:B-1----:R-:W-:Y:S08]  /*4c30*/  F2FP.BF16.PACK_AB R7, R82, R83 ;  /* 0x000000535207723e */ /* 0x002ff000000010ff */
[----:B------:R-:W-:Y:S01]  /*4c40*/  @P0 FSEL R19, R19, -INF , !P1 ;  /* 0xff80000013130808 */ /* 0x000fe20004800000 */
[----:B------:R-:W-:Y:S01]  /*4c50*/  MUFU.EX2 R79, R16 ;  /* 0x00000010004f7308 */ /* 0x000fe20000000800 */
[----:B------:R-:W-:Y:S05]  /*4c60*/  @P2 FSEL R18, R18, -INF , !P3 ;  /* 0xff80000012122808 */ /* 0x000fea0005800000 */
[--C-:B------:R-:W-:Y:S02]  /*4c70*/  FFMA.FTZ R18, R18, c[0x0][0x23c], -R4.reuse ;  /* 0x00008f0012127a23 */ /* 0x100fe40000010804 */
[----:B------:R-:W-:Y:S02]  /*4c80*/  FFMA.FTZ R4, R19, c[0x0][0x23c], -R4 ;  /* 0x00008f0013047a23 */ /* 0x000fe40000010804 */
[----:B------:R-:W1:Y:S01]  /*4c90*/  MUFU.EX2 R76, R76 ;  /* 0x0000004c004c7308 */ /* 0x000e620000000800 */
[----:B---3--:R-:W-:Y:S09]  /*4ca0*/  F2FP.BF16.PACK_AB R6, R81, R84 ;  /* 0x000000545106723e */ /* 0x008ff200000010ff */
[----:B------:R3:W-:Y:S10]  /*4cb0*/  MUFU.EX2 R77, R4 ;  /* 0x00000004004d7308 */ /* 0x0007f40000000800 */
[----:B------:R-:W3:Y:S01]  /*4cc0*/  MUFU.EX2 R78, R18 ;  /* 0x00000012004e7308 */ /* 0x000ee20000000800 */
[----:B-1----:R-:W-:Y:S02]  /*4cd0*/  F2FP.BF16.PACK_AB R5, R76, R79 ;  /* 0x0000004f4c05723e */ /* 0x002fe400000010ff */
[----:B---3--:R-:W-:Y:S05]  /*4ce0*/  F2FP.BF16.PACK_AB R4, R86, R89 ;  /* 0x000000595604723e */ /* 0x008fea00000010ff */
[----:B------:R1:W-:Y:S04]  /*4cf0*/  STS [R95+0x14000], R4 ;  /* 0x014000045f007388 */ /* 0x0003e80000000800 */
[----:B------:R-:W-:Y:S01]  /*4d00*/  STS [R95+0x14400], R8 ;  /* 0x014400085f007388 */ /* 0x000fe20000000800 */
[----:B-1----:R-:W-:Y:S02]  /*4d10*/  F2FP.BF16.PACK_AB R4, R77, R78 ;  /* 0x0000004e4d04723e */ /* 0x002fe400000010ff */
[----:B--2---:R-:W-:Y:S04]  /*4d20*/  IADD3 R74, P0, R73, UR12, RZ ;  /* 0x0000000c494a7c10 */ /* 0x004fe8000ff1e0ff */
[----:B----4-:R-:W-:Y:S02]  /*4d30*/  IADD3.X R75, R72, UR11, RZ, P0, !PT ;  /* 0x0000000b484b7c10 */ /* 0x010fe400087fe4ff */
[----:B------:R-:W-:Y:S03]  /*4d40*/  PLOP3.LUT P0, PT, PT, PT, UP0, 0x80, 0x0 ;  /* 0x000000000000781c */ /* 0x000fe60003f0f008 */
[----:B------:R-:W2:Y:S04]  /*4d50*/  LDG.E R73, [R74.64] ;  /* 0x000000044a497981 */ /* 0x000ea8000c1e1900 */
[----:B------:R-:W3:Y:S04]  /*4d60*/  LDG.E R72, [R74.64+0x20] ;  /* 0x000020044a487981 */ /* 0x000ee8000c1e1900 */
[----:B-----5:R-:W-:Y:S04]  /*4d70*/  STS [R94+0x14000], R7 ;  /* 0x014000075e007388 */ /* 0x020fe80000000800 */
[----:B------:R-:W-:Y:S04]  /*4d80*/  STS [R94+0x14400], R6 ;  /* 0x014400065e007388 */ /* 0x000fe80000000800 */
[----:B------:R-:W-:Y:S04]  /*4d90*/  STS [R85+0x14000], R5 ;  /* 0x0140000555007388 */ /* 0x000fe80000000800 */
[----:B------:R-:W-:Y:S04]  /*4da0*/  STS [R85+0x14400], R4 ;  /* 0x0144000455007388 */ /* 0x000fe80000000800 */
[----:B------:R-:W1:Y:S08]  /*4db0*/  LDSM.16.M88.4 R16, [R244+0x6000] ;  /* 0x00600000f410783b */ /* 0x000e700000000200 */
[----:B------:R-:W4:Y:S01]  /*4dc0*/  LDSM.16.M88.4 R68, [R99+0x6000] ;  /* 0x006000006344783b */ /* 0x000f220000000200 */
[C---:B-1----:R-:W-:Y:S08]  /*4dd0*/  HMMA.16816.F32.BF16 R4, R16.reuse, R148, RZ ;  /* 0x000000941004723c */ /* 0x042ff000000418ff */
[C---:B------:R-:W-:Y:S08]  /*4de0*/  HMMA.16816.F32.BF16 R8, R16.reuse, R150, RZ ;  /* 0x000000961008723c */ /* 0x040ff000000418ff */
[C---:B------:R-:W-:Y:S08]  /*4df0*/  HMMA.16816.F32.BF16 R12, R16.reuse, R152, RZ ;  /* 0x00000098100c723c */ /* 0x040ff000000418ff */
[----:B------:R-:W-:Y:S08]  /*4e00*/  HMMA.16816.F32.BF16 R16, R16, R154, RZ ;  /* 0x0000009a1010723c */ /* 0x000ff000000418ff */
[C---:B----4-:R-:W-:Y:S08]  /*4e10*/  HMMA.16816.F32.BF16 R4, R68.reuse, R156, R4 ;  /* 0x0000009c4404723c */ /* 0x050ff00000041804 */
        /* <DEDUP_REMOVED lines=53> */
[----:B---3--:R-:W-:Y:S03]  /*5170*/  FADD.FTZ R6, -R72, R6 ;  /* 0x0000000648067221 */ /* 0x008fe60000010100 */
[C---:B--2---:R-:W-:Y:S02]  /*5180*/  FADD.FTZ R68, -R73.reuse, R4 ;  /* 0x0000000449447221 */ /* 0x044fe40000010100 */
[----:B------:R-:W-:Y:S03]  /*5190*/  FADD.FTZ R4, -R73, R5 ;  /* 0x0000000549047221 */ /* 0x000fe60000010100 */
[----:B------:R-:W-:Y:S02]  /*51a0*/  FMUL.FTZ R5, R91, R68 ;  /* 0x000000445b057220 */ /* 0x000fe40000410000 */
[----:B------:R-:W-:Y:S02]  /*51b0*/  FMUL.FTZ R4, R90, R4 ;  /* 0x000000045a047220 */ /* 0x000fe40000410000 */
[C---:B------:R-:W-:Y:S01]  /*51c0*/  FADD.FTZ R8, -R73.reuse, R8 ;  /* 0x0000000849087221 */ /* 0x040fe20000010100 */
[----:B------:R-:W2:Y:S01]  /*51d0*/  LDL.LU.64 R90, [R1+0x30] ;  /* 0x00003000015a7983 */ /* 0x000ea20000300a00 */
        /* <DEDUP_REMOVED lines=10> */
[----:B------:R-:W-:Y:S02]  /*5280*/  FADD.FTZ R8, -R73, R13 ;  /* 0x0000000d49087221 */ /* 0x000fe40000010100 */
[----:B------:R-:W-:Y:S02]  /*5290*/  FMUL.FTZ R9, R86, R9 ;  /* 0x0000000956097220 */ /* 0x000fe40000410000 */
[----:B------:R-:W-:Y:S02]  /*52a0*/  FADD.FTZ R10, -R72, R10 ;  /* 0x0000000a480a7221 */ /* 0x000fe40000010100 */
[----:B------:R-:W-:Y:S01]  /*52b0*/  FMUL.FTZ R5, R83, R5 ;  /* 0x0000000553057220 */ /* 0x000fe20000410000 */
[----:B------:R-:W-:Y:S01]  /*52c0*/  F2FP.BF16.PACK_AB R9, R9, R68 ;  /* 0x000000440909723e */ /* 0x000fe200000010ff */
[----:B------:R-:W-:Y:S02]  /*52d0*/  FMUL.FTZ R8, R82, R8 ;  /* 0x0000000852087220 */ /* 0x000fe40000410000 */
[----:B------:R-:W-:Y:S02]  /*52e0*/  FMUL.FTZ R13, R88, R10 ;  /* 0x0000000a580d7220 */ /* 0x000fe40000410000 */
[----:B------:R-:W-:Y:S01]  /*52f0*/  FADD.FTZ R10, -R72, R14 ;  /* 0x0000000e480a7221 */ /* 0x000fe20000010100 */
[----:B------:R-:W-:Y:S01]  /*5300*/  F2FP.BF16.PACK_AB R8, R8, R5 ;  /* 0x000000050808723e */ /* 0x000fe200000010ff */
[----:B-1----:R-:W-:Y:S02]  /*5310*/  FMUL.FTZ R4, R79, R16 ;  /* 0x000000104f047220 */ /* 0x002fe40000410000 */
[----:B------:R-:W-:Y:S02]  /*5320*/  FMUL.FTZ R16, R93, R6 ;  /* 0x000000065d107220 */ /* 0x000fe40000410000 */
[C---:B------:R-:W-:Y:S01]  /*5330*/  FADD.FTZ R6, -R72.reuse, R11 ;  /* 0x0000000b48067221 */ /* 0x040fe20000010100 */
[----:B------:R-:W-:Y:S01]  /*5340*/  F2FP.BF16.PACK_AB R7, R7, R4 ;  /* 0x000000040707723e */ /* 0x000fe200000010ff */
[----:B------:R-:W-:Y:S01]  /*5350*/  FADD.FTZ R5, -R72, R15 ;  /* 0x0000000f48057221 */ /* 0x000fe20000010100 */
[----:B------:R-:W-:Y:S01]  /*5360*/  F2FP.BF16.PACK_AB R4, R12, R16 ;  /* 0x000000100c04723e */ /* 0x000fe200000010ff */
[----:B------:R-:W-:Y:S02]  /*5370*/  FMUL.FTZ R6, R87, R6 ;  /* 0x0000000657067220 */ /* 0x000fe40000410000 */
[----:B------:R-:W-:Y:S02]  /*5380*/  FMUL.FTZ R10, R84, R10 ;  /* 0x0000000a540a7220 */ /* 0x000fe40000410000 */
[----:B------:R1:W-:Y:S01]  /*5390*/  STS [R96+0x12400], R4 ;  /* 0x0124000460007388 */ /* 0x0003e20000000800 */
[----:B------:R-:W-:Y:S01]  /*53a0*/  F2FP.BF16.PACK_AB R6, R6, R13 ;  /* 0x0000000d0606723e */ /* 0x000fe200000010ff */
[----:B------:R-:W-:Y:S02]  /*53b0*/  FMUL.FTZ R5, R81, R5 ;  /* 0x0000000551057220 */ /* 0x000fe40000410000 */
[----:B------:R-:W-:Y:S01]  /*53c0*/  STS [R95+0x12000], R9 ;  /* 0x012000095f007388 */ /* 0x000fe20000000800 */
[C---:B------:R-:W-:Y:S02]  /*53d0*/  FADD.FTZ R12, -R72.reuse, R18 ;  /* 0x00000012480c7221 */ /* 0x040fe40000010100 */
[----:B------:R-:W-:Y:S01]  /*53e0*/  FADD.FTZ R11, -R72, R19 ;  /* 0x00000013480b7221 */ /* 0x000fe20000010100 */
[----:B------:R-:W-:Y:S01]  /*53f0*/  STS [R95+0x12400], R6 ;  /* 0x012400065f007388 */ /* 0x000fe20000000800 */
[----:B------:R-:W-:Y:S01]  /*5400*/  F2FP.BF16.PACK_AB R5, R5, R10 ;  /* 0x0000000a0505723e */ /* 0x000fe200000010ff */
[----:B------:R-:W-:Y:S02]  /*5410*/  FMUL.FTZ R12, R78, R12 ;  /* 0x0000000c4e0c7220 */ /* 0x000fe40000410000 */
[----:B------:R-:W-:Y:S01]  /*5420*/  STS [R94+0x12000], R8 ;  /* 0x012000085e007388 */ /* 0x000fe20000000800 */
[----:B------:R-:W-:Y:S03]  /*5430*/  FMUL.FTZ R11, R77, R11 ;  /* 0x0000000b4d0b7220 */ /* 0x000fe60000410000 */
[----:B------:R3:W-:Y:S04]  /*5440*/  STS [R94+0x12400], R5 ;  /* 0x012400055e007388 */ /* 0x0007e80000000800 */
[----:B------:R-:W-:Y:S01]  /*5450*/  STS [R85+0x12000], R7 ;  /* 0x0120000755007388 */ /* 0x000fe20000000800 */
[----:B-1----:R-:W-:Y:S05]  /*5460*/  F2FP.BF16.PACK_AB R4, R11, R12 ;  /* 0x0000000c0b04723e */ /* 0x002fea00000010ff */
[----:B------:R-:W-:Y:S04]  /*5470*/  STS [R85+0x12400], R4 ;  /* 0x0124000455007388 */ /* 0x000fe80000000800 */
[----:B------:R-:W-:Y:S01]  /*5480*/  BAR.SYNC.DEFER_BLOCKING 0x0 ;  /* 0x0000000000007b1d */ /* 0x000fe20000010000 */
[----:B---3--:R-:W-:Y:S04]  /*5490*/  IMAD.MOV.U32 R94, RZ, RZ, c[0x0][0x22c] ;  /* 0x00008b00ff5e7624 */ /* 0x008fe800078e00ff */
[----:B------:R-:W-:Y:S04]  /*54a0*/  IMAD R94, R94, c[0x0][0x1c0], RZ ;  /* 0x000070005e5e7a24 */ /* 0x000fe800078e02ff */
[----:B------:R-:W-:Y:S01]  /*54b0*/  IMAD.U32 R88, R94, -0x40, RZ ;  /* 0xffffffc05e587824 */ /* 0x000fe200078e00ff */
[----:B------:R-:W-:Y:S08]  /*54c0*/  LDSM.16.MT88.4 R4, [R3+0x14000] ;  /* 0x014000000304783b */ /* 0x000ff00000004200 */
[----:B------:R-:W1:Y:S08]  /*54d0*/  LDSM.16.MT88.4 R8, [R0+0x6000] ;  /* 0x006000000008783b */ /* 0x000e700000004200 */
[----:B------:R-:W3:Y:S08]  /*54e0*/  LDSM.16.MT88.4 R12, [R2+0x14000] ;  /* 0x01400000020c783b */ /* 0x000ef00000004200 */
[----:B------:R-:W4:Y:S08]  /*54f0*/  LDSM.16.MT88.4 R16, [R0+0x8000] ;  /* 0x008000000010783b */ /* 0x000f300000004200 */
[----:B------:R-:W5:Y:S08]  /*5500*/  LDSM.16.MT88.4 R68, [R0+0xa000] ;  /* 0x00a000000044783b */ /* 0x000f700000004200 */
[----:B------:R-:W-:Y:S01]  /*5510*/  LDSM.16.MT88.4 R72, [R3+0x14800] ;  /* 0x014800000348783b */ /* 0x000fe20000004200 */
[-C--:B-1----:R-:W-:Y:S07]  /*5520*/  HMMA.16816.F32.BF16 R20, R4, R8.reuse, R20 ;  /* 0x000000080414723c */ /* 0x082fee0000041814 */
[----:B------:R-:W1:Y:S01]  /*5530*/  LDSM.16.MT88.4 R76, [R0+0x6800] ;  /* 0x00680000004c783b */ /* 0x000e620000004200 */
[C---:B---3--:R-:W-:Y:S07]  /*5540*/  HMMA.16816.F32.BF16 R24, R12.reuse, R8, R24 ;  /* 0x000000080c18723c */ /* 0x048fee0000041818 */
[----:B------:R-:W3:Y:S01]  /*5550*/  LDSM.16.MT88.4 R80, [R2+0x14800] ;  /* 0x014800000250783b */ /* 0x000ee20000004200 */
[-C--:B------:R-:W-:Y:S07]  /*5560*/  HMMA.16816.F32.BF16 R28, R12, R10.reuse, R28 ;  /* 0x0000000a0c1c723c */ /* 0x080fee000004181c */
[----:B------:R-:W-:Y:S01]  /*5570*/  LDSM.16.MT88.4 R84, [R0+0x9800] ;  /* 0x009800000054783b */ /* 0x000fe20000004200 */
[C---:B------:R-:W-:Y:S07]  /*5580*/  HMMA.16816.F32.BF16 R32, R4.reuse, R10, R32 ;  /* 0x0000000a0420723c */ /* 0x040fee0000041820 */
[----:B------:R-:W1:Y:S01]  /*5590*/  LDSM.16.MT88.4 R8, [R0+0x8800] ;  /* 0x008800000008783b */ /* 0x000e620000004200 */
        /* <DEDUP_REMOVED lines=8> */
[----:B------:R-:W4:Y:S07]  /*5620*/  LDSM.16.MT88.4 R12, [R0+0xa800] ;  /* 0x00a80000000c783b */ /* 0x000f2e0000004200 */
[----:B------:R-:W-:Y:S01]  /*5630*/  HMMA.16816.F32.BF16 R64, R4, R70, R64 ;  /* 0x000000460440723c */ /* 0x000fe20000041840 */
[----:B------:R-:W5:Y:S07]  /*5640*/  LDSM.16.MT88.4 R4, [R3+0x15000] ;  /* 0x015000000304783b */ /* 0x000f6e0000004200 */
[-C--:B-1----:R-:W-:Y:S01]  /*5650*/  HMMA.16816.F32.BF16 R20, R72, R76.reuse, R20 ;  /* 0x0000004c4814723c */ /* 0x082fe20000041814 */
[----:B------:R-:W1:Y:S07]  /*5660*/  LDSM.16.MT88.4 R68, [R2+0x15000] ;  /* 0x015000000244783b */ /* 0x000e6e0000004200 */
[C---:B---3--:R-:W-:Y:S08]  /*5670*/  HMMA.16816.F32.BF16 R24, R80.reuse, R76, R24 ;  /* 0x0000004c5018723c */ /* 0x048ff00000041818 */
[-C--:B------:R-:W-:Y:S08]  /*5680*/  HMMA.16816.F32.BF16 R28, R80, R78.reuse, R28 ;  /* 0x0000004e501c723c */ /* 0x080ff0000004181c */
[C---:B------:R-:W-:Y:S01]  /*5690*/  HMMA.16816.F32.BF16 R32, R72.reuse, R78, R32 ;  /* 0x0000004e4820723c */ /* 0x040fe20000041820 */
[----:B------:R-:W3:Y:S07]  /*56a0*/  LDSM.16.MT88.4 R76, [R0+0x9000] ;  /* 0x00900000004c783b */ /* 0x000eee0000004200 */
[-C--:B------:R-:W-:Y:S08]  /*56b0*/  HMMA.16816.F32.BF16 R36, R72, R8.reuse, R36 ;  /* 0x000000084824723c */ /* 0x080ff00000041824 */
[C---:B------:R-:W-:Y:S08]  /*56c0*/  HMMA.16816.F32.BF16 R40, R80.reuse, R8, R40 ;  /* 0x000000085028723c */ /* 0x040ff00000041828 */
[-C--:B------:R-:W-:Y:S08]  /*56d0*/  HMMA.16816.F32.BF16 R44, R80, R10.reuse, R44 ;  /* 0x0000000a502c723c */ /* 0x080ff0000004182c */
[C---:B------:R-:W-:Y:S01]  /*56e0*/  HMMA.16816.F32.BF16 R48, R72.reuse, R10, R48 ;  /* 0x0000000a4830723c */ /* 0x040fe20000041830 */
[----:B------:R-:W1:Y:S07]  /*56f0*/  LDSM.16.MT88.4 R8, [R0+0xb000] ;  /* 0x00b000000008783b */ /* 0x000e6e0000004200 */
[-C--:B----4-:R-:W-:Y:S08]  /*5700*/  HMMA.16816.F32.BF16 R52, R72, R12.reuse, R52 ;  /* 0x0000000c4834723c */ /* 0x090ff00000041834 */
[C---:B------:R-:W-:Y:S08]  /*5710*/  HMMA.16816.F32.BF16 R56, R80.reuse, R12, R56 ;  /* 0x0000000c5038723c */ /* 0x040ff00000041838 */
[-C--:B------:R-:W-:Y:S01]  /*5720*/  HMMA.16816.F32.BF16 R60, R80, R14.reuse, R60 ;  /* 0x0000000e503c723c */ /* 0x080fe2000004183c */
[----:B------:R-:W-:Y:S07]  /*5730*/  LDSM.16.MT88.4 R80, [R2+0x15800] ;  /* 0x015800000250783b */ /* 0x000fee0000004200 */
[----:B------:R-:W-:Y:S01]  /*5740*/  HMMA.16816.F32.BF16 R64, R72, R14, R64 ;  /* 0x0000000e4840723c */ /* 0x000fe20000041840 */
[----:B------:R-:W-:Y:S07]  /*5750*/  LDSM.16.MT88.4 R12, [R3+0x15800] ;  /* 0x01580000030c783b */ /* 0x000fee0000004200 */
[-C--:B-----5:R-:W-:Y:S01]  /*5760*/  HMMA.16816.F32.BF16 R20, R4, R16.reuse, R20 ;  /* 0x000000100414723c */ /* 0x0a0fe20000041814 */
[----:B------:R-:W4:Y:S07]  /*5770*/  LDSM.16.MT88.4 R72, [R0+0x7800] ;  /* 0x007800000048783b */ /* 0x000f2e0000004200 */
[C---:B-1----:R-:W-:Y:S08]  /*5780*/  HMMA.16816.F32.BF16 R24, R68.reuse, R16, R24 ;  /* 0x000000104418723c */ /* 0x042ff00000041818 */
[-C--:B------:R-:W-:Y:S08]  /*5790*/  HMMA.16816.F32.BF16 R28, R68, R18.reuse, R28 ;  /* 0x00000012441c723c */ /* 0x080ff0000004181c */
[C---:B------:R-:W-:Y:S01]  /*57a0*/  HMMA.16816.F32.BF16 R32, R4.reuse, R18, R32 ;  /* 0x000000120420723c */ /* 0x040fe20000041820 */
[----:B------:R-:W1:Y:S07]  /*57b0*/  LDSM.16.MT88.4 R16, [R0+0xb800] ;  /* 0x00b800000010783b */ /* 0x000e6e0000004200 */
[-C--:B---3--:R-:W-:Y:S01]  /*57c0*/  HMMA.16816.F32.BF16 R36, R4, R76.reuse, R36 ;  /* 0x0000004c0424723c */ /* 0x088fe20000041824 */
[----:B------:R-:W-:Y:S07]  /*57d0*/  BAR.SYNC.DEFER_BLOCKING 0x0 ;  /* 0x0000000000007b1d */ /* 0x000fee0000010000 */
[C---:B------:R-:W-:Y:S08]  /*57e0*/  HMMA.16816.F32.BF16 R40, R68.reuse, R76, R40 ;  /* 0x0000004c4428723c */ /* 0x040ff00000041828 */
[-C--:B------:R-:W-:Y:S08]  /*57f0*/  HMMA.16816.F32.BF16 R44, R68, R78.reuse, R44 ;  /* 0x0000004e442c723c */ /* 0x080ff0000004182c */
[C---:B------:R-:W-:Y:S08]  /*5800*/  HMMA.16816.F32.BF16 R48, R4.reuse, R78, R48 ;  /* 0x0000004e0430723c */ /* 0x040ff00000041830 */
[-C--:B------:R-:W-:Y:S08]  /*5810*/  HMMA.16816.F32.BF16 R52, R4, R8.reuse, R52 ;  /* 0x000000080434723c */ /* 0x080ff00000041834 */
[C---:B------:R-:W-:Y:S08]  /*5820*/  HMMA.16816.F32.BF16 R56, R68.reuse, R8, R56 ;  /* 0x000000084438723c */ /* 0x040ff00000041838 */
[-C--:B------:R-:W-:Y:S08]  /*5830*/  HMMA.16816.F32.BF16 R60, R68, R10.reuse, R60 ;  /* 0x0000000a443c723c */ /* 0x080ff0000004183c */
[----:B------:R-:W-:Y:S07]  /*5840*/  HMMA.16816.F32.BF16 R64, R4, R10, R64 ;  /* 0x0000000a0440723c */ /* 0x000fee0000041840 */
[C---:B--2---:R-:W-:Y:S01]  /*5850*/  LEA R5, P1, R88.reuse, R90, 0x2 ;  /* 0x0000005a58057211 */ /* 0x044fe200078210ff */
[-C--:B----4-:R-:W-:Y:S05]  /*5860*/  HMMA.16816.F32.BF16 R20, R12, R72.reuse, R20 ;  /* 0x000000480c14723c */ /* 0x090fea0000041814 */
        /* <DEDUP_REMOVED lines=12> */
[-C--:B-1----:R-:W-:Y:S08]  /*5930*/  HMMA.16816.F32.BF16 R52, R12, R16.reuse, R52 ;  /* 0x000000100c34723c */ /* 0x082ff00000041834 */
[C---:B------:R-:W-:Y:S08]  /*5940*/  HMMA.16816.F32.BF16 R56, R80.reuse, R16, R56 ;  /* 0x000000105038723c */ /* 0x040ff00000041838 */
[-C--:B------:R-:W-:Y:S08]  /*5950*/  HMMA.16816.F32.BF16 R60, R80, R18.reuse, R60 ;  /* 0x00000012503c723c */ /* 0x080ff0000004183c */
[----:B------:R-:W-:Y:S01]  /*5960*/  HMMA.16816.F32.BF16 R64, R12, R18, R64 ;  /* 0x000000120c40723c */ /* 0x000fe20000041840 */
[----:B------:R-:W-:-:S07]  /*5970*/  @!P0 BRA `(.L_x_147) ;  /* 0x0000036000008947 */ /* 0x000fce0003800000 */
[----:B--2---:R-:W2:Y:S01]  /*5980*/  LDL.64 R92, [R1+0x50] ;  /* 0x00005000015c7983 */ /* 0x004ea20000100a00 */
        /* <DEDUP_REMOVED lines=53> */
.L_x_147:
[----:B-12---:R-:W2:Y:S01]  /*5ce0*/  LDL R5, [R1+0x1c] ;  /* 0x00001c0001057983 */ /* 0x006ea20000100800 */
        /* <DEDUP_REMOVED lines=417> */
.L_x_148:
        /* <DEDUP_REMOVED lines=171> */
.L_x_150:
        /* <DEDUP_REMOVED lines=18> */
.L_x_151:
        /* <DEDUP_REMOVED lines=55> */
.L_x_153:
[----:B------:R-:W-:Y:S05]  /*8640*/  BSYNC B0 ;  /* 0x0000000000007941 */ /* 0x000fea0003800000 */
.L_x_152:
        /* <DEDUP_REMOVED lines=19> */
.L_x_155:
[----:B------:R-:W-:Y:S05]  /*8780*/  BSYNC B0 ;  /* 0x0000000000007941 */ /* 0x000fea0003800000 */
.L_x_154:
        /* <DEDUP_REMOVED lines=29> */
.L_x_157:
[----:B------:R-:W-:Y:S05]  /*8960*/  BSYNC B0 ;  /* 0x0000000000007941 */ /* 0x000fea0003800000 */
.L_x_156:
        /* <DEDUP_REMOVED lines=18> */
.L_x_130:
        /* <DEDUP_REMOVED lines=20> */
.L_x_159:
        /* <DEDUP_REMOVED lines=18> */
.L_x_160:
        /* <DEDUP_REMOVED lines=43> */
.L_x_162:
[----:B-1----:R-:W-:Y:S05]  /*8fa0*/  BSYNC B0 ;  /* 0x0000000000007941 */ /* 0x002fea0003800000 */
.L_x_161:
        /* <DEDUP_REMOVED lines=19> */
.L_x_164:
[----:B------:R-:W-:Y:S05]  /*90e0*/  BSYNC B0 ;  /* 0x0000000000007941 */ /* 0x000fea0003800000 */
.L_x_163:
        /* <DEDUP_REMOVED lines=29> */
.L_x_166:
[----:B------:R-:W-:Y:S05]  /*92c0*/  BSYNC B0 ;  /* 0x0000000000007941 */ /* 0x000fea0003800000 */
.L_x_165:
        /* <DEDUP_REMOVED lines=16> */
.L_x_158:
[----:B------:R-:W-:Y:S05]  /*93d0*/  BSYNC B1 ;  /* 0x0000000000017941 */ /* 0x000fea0003800000 */
.L_x_125:
        /* <DEDUP_REMOVED lines=11> */
.L_x_167:
[----:B------:R-:W-:Y:S05]  /*9490*/  EXIT ;  /* 0x000000000000794d */ /* 0x000fea0003800000 */
.L_x_169:
        /* <DEDUP_REMOVED lines=14> */
.L_x_1581:


//--------------------- .text._ZN5flash44flash_bwd_dq_dk_dv_loop_seqk_parallel_kernelI23Flash_bwd_kernel_traitsILi192ELi64ELi64ELi8ELi4ELi2ELi2ELb1ELb1EN7cutlass10bfloat16_tE19Flash_kernel_traitsILi192ELi64ELi64ELi8ES3_EELb0ELb0ELb1ELb0ELb0ELb1ELb0EEEvNS_16Flash_bwd_paramsE --------------------------
	.section	.text._ZN5flash44flash_bwd_dq_dk_dv_loop_seqk_parallel_kernelI23Flash_bwd_kernel_traitsILi192ELi64ELi64ELi8ELi4ELi2ELi2ELb1ELb1EN7cutlass10bfloat16_tE19Flash_kernel_traitsILi192ELi64ELi64ELi8ES3_EELb0ELb0ELb1ELb0ELb0ELb1ELb0EEEvNS_16Flash_bwd_paramsE,"ax",@progbits
	.sectioninfo	@"SHI_REGISTERS=255"
	.align	128
        .global         _ZN5flash44flash_bwd_dq_dk_dv_loop_seqk_parallel_kernelI23Flash_bwd_kernel_traitsILi192ELi64ELi64ELi8ELi4ELi2ELi2ELb1ELb1EN7cutlass10bfloat16_tE19Flash_kernel_traitsILi192ELi64ELi64ELi8ES3_EELb0ELb0ELb1ELb0ELb0ELb1ELb0EEEvNS_16Flash_bwd_paramsE
        .type           _ZN5flash44flash_bwd_dq_dk_dv_loop_seqk_parallel_kernelI23Flash_bwd_kernel_traitsILi192ELi64ELi64ELi8ELi4ELi2ELi2ELb1ELb1EN7cutlass10bfloat16_tE19Flash_kernel_traitsILi192ELi64ELi64ELi8ES3_EELb0ELb0ELb1ELb0ELb0ELb1ELb0EEEvNS_16Flash_bwd_paramsE,@function
        .size           _ZN5flash44flash_bwd_dq_dk_dv_loop_seqk_parallel_kernelI23Flash_bwd_kernel_traitsILi192ELi64ELi64ELi8ELi4ELi2ELi2ELb1ELb1EN7cutlass10bfloat16_tE19Flash_kernel_traitsILi192ELi64ELi64ELi8ES3_EELb0ELb0ELb1ELb0ELb0ELb1ELb0EEEvNS_16Flash_bwd_paramsE,(.L_x_1582 - _ZN5flash44flash_bwd_dq_dk_dv_loop_seqk_parallel_kernelI23Flash_bwd_kernel_traitsILi192ELi64ELi64ELi8ELi4ELi2ELi2ELb1ELb1EN7cutlass10bfloat16_tE19Flash_kernel_traitsILi192ELi64ELi64ELi8ES3_EELb0ELb0ELb1ELb0ELb0ELb1ELb0EEEvNS_16Flash_bwd_paramsE)
        .other          _ZN5flash44flash_bwd_dq_dk_dv_loop_seqk_parallel_kernelI23Flash_bwd_kernel_traitsILi192ELi64ELi64ELi8ELi4ELi2ELi2ELb1ELb1EN7cutlass10bfloat16_tE19Flash_kernel_traitsILi192ELi64ELi64ELi8ES3_EELb0ELb0ELb1ELb0ELb0ELb1ELb0EEEvNS_16Flash_bwd_paramsE,@"STO_CUDA_ENTRY STV_DEFAULT"
_ZN5flash44flash_bwd_dq_dk_dv_loop_seqk_parallel_kernelI23Flash_bwd_kernel_traitsILi192ELi64ELi64ELi8ELi4ELi2ELi2ELb1ELb1EN7cutlass10bfloat16_tE19Flash_kernel_traitsILi192ELi64ELi64ELi8ES3_EELb0ELb0ELb1ELb0ELb0ELb1ELb0EEEvNS_16Flash_bwd_paramsE:
.text._ZN5flash44flash_bwd_dq_dk_dv_loop_seqk_parallel_kernelI23Flash_bwd_kernel_traitsILi192ELi64ELi64ELi8ELi4ELi2ELi2ELb1ELb1EN7cutlass10bfloat16_tE19Flash_kernel_traitsILi192ELi64ELi64ELi8ES3_EELb0ELb0ELb1ELb0ELb0ELb1ELb0EEEvNS_16Flash_bwd_paramsE:
        /* <DEDUP_REMOVED lines=37> */
[-C--:B------:R-:W-:Y:S01]  /*0250*/  LEA.HI R3, R4, R5.reuse, RZ, 0x1 ;  /* 0x0000000504037211 */ /* 0x080fe200078f08ff */
[----:B------:R-:W-:Y:S01]  /*0260*/  UIMAD UR56, UR8, UR6, UR56 ;  /* 0x00000006083872a4 */ /* 0x000fe2000f8e0238 */
[----:B------:R-:W-:Y:S01]  /*0270*/  LEA.HI R0, R0, R5, RZ, 0x2 ;  /* 0x0000000500007211 */ /* 0x000fe200078f10ff */
[----:B------:R-:W-:Y:S01]  /*0280*/  UIMAD UR53, UR7, UR32, URZ ;  /* 0x00000020073572a4 */ /* 0x000fe2000f8e023f */
[----:B------:R-:W-:Y:S01]  /*0290*/  SHF.R.S32.HI R6, RZ, 0x4, R7 ;  /* 0x00000004ff067819 */ /* 0x000fe20000011407 */
[----:B------:R-:W-:Y:S01]  /*02a0*/  UIMAD UR6, UR32, UR11, UR38 ;  /* 0x0000000b200672a4 */ /* 0x000fe2000f8e0226 */
[----:B------:R-:W-:Y:S01]  /*02b0*/  LOP3.LUT R2, R0, 0xfffffffc, RZ, 0xc0, !PT ;  /* 0xfffffffc00027812 */ /* 0x000fe200078ec0ff */
[----:B------:R-:W-:Y:S01]  /*02c0*/  @!UP5 UIMAD UR7, UR32, UR13, UR38 ;  /* 0x0000000d2007d2a4 */ /* 0x000fe2000f8e0226 */
[----:B------:R-:W-:Y:S01]  /*02d0*/  LOP3.LUT R0, R3, 0xfffffffe, RZ, 0xc0, !PT ;  /* 0xfffffffe03007812 */ /* 0x000fe200078ec0ff */
[----:B------:R-:W-:Y:S01]  /*02e0*/  USHF.L.U32 UR46, UR47, 0x6, URZ ;  /* 0x000000062f2e7899 */ /* 0x000fe2000800063f */
[----:B------:R-:W-:Y:S01]  /*02f0*/  LEA.HI R3, R7, R6, RZ, 0x1 ;  /* 0x0000000607037211 */ /* 0x000fe200078f08ff */
[----:B------:R-:W-:Y:S01]  /*0300*/  IMAD.IADD R16, R5, 0x1, -R2 ;  /* 0x0000000105107824 */ /* 0x000fe200078e0a02 */
[-C--:B------:R-:W-:Y:S01]  /*0310*/  LEA.HI R17, R11, R14.reuse, RZ, 0x2 ;  /* 0x0000000e0b117211 */ /* 0x080fe200078f10ff */
[----:B------:R-:W-:Y:S01]  /*0320*/  IMAD.IADD R15, R5, 0x1, -R0 ;  /* 0x00000001050f7824 */ /* 0x000fe200078e0a00 */
[----:B------:R-:W-:Y:S01]  /*0330*/  LOP3.LUT R0, R3, 0xfffffffe, RZ, 0xc0, !PT ;  /* 0xfffffffe03007812 */ /* 0x000fe200078ec0ff */
[----:B------:R-:W-:Y:S01]  /*0340*/  ULDC UR50, c[0x0][0x214] ;  /* 0x0000850000327ab9 */ /* 0x000fe20000000800 */
[--C-:B------:R-:W-:Y:S01]  /*0350*/  SHF.R.S32.HI R5, RZ, 0x2, R17.reuse ;  /* 0x00000002ff057819 */ /* 0x100fe20000011411 */
[----:B------:R-:W-:Y:S01]  /*0360*/  ULDC UR57, c[0x0][0x1c8] ;  /* 0x0000720000397ab9 */ /* 0x000fe20000000800 */
[----:B------:R-:W-:Y:S01]  /*0370*/  SHF.R.S32.HI R2, RZ, 0x1f, R17 ;  /* 0x0000001fff027819 */ /* 0x000fe20000011411 */
[----:B------:R-:W-:Y:S01]  /*0380*/  IMAD.IADD R12, R6, 0x1, -R0 ;  /* 0x00000001060c7824 */ /* 0x000fe200078e0a00 */
[----:B------:R-:W-:Y:S01]  /*0390*/  LOP3.LUT R0, R4, 0xffffffe0, RZ, 0xc0, !PT ;  /* 0xffffffe004007812 */ /* 0x000fe200078ec0ff */
[----:B------:R-:W-:Y:S01]  /*03a0*/  ULDC.U8 UR10, c[0x0][0x3d0] ;  /* 0x0000f400000a7ab9 */ /* 0x000fe20000000000 */
[----:B------:R-:W-:Y:S01]  /*03b0*/  LEA.HI R2, R2, R5, RZ, 0x3 ;  /* 0x0000000502027211 */ /* 0x000fe200078f18ff */
[----:B------:R-:W-:Y:S01]  /*03c0*/  ULDC UR51, c[0x0][0x224] ;  /* 0x0000890000337ab9 */ /* 0x000fe20000000800 */
[----:B------:R-:W-:Y:S01]  /*03d0*/  LEA.HI R6, R11, R14, RZ, 0x3 ;  /* 0x0000000e0b067211 */ /* 0x000fe200078f18ff */
[----:B------:R-:W-:Y:S01]  /*03e0*/  IMAD.IADD R0, R14, 0x1, -R0 ;  /* 0x000000010e007824 */ /* 0x000fe200078e0a00 */
[----:B------:R-:W-:Y:S01]  /*03f0*/  LOP3.LUT R2, R2, 0xfffffff8, RZ, 0xc0, !PT ;  /* 0xfffffff802027812 */ /* 0x000fe200078ec0ff */
[----:B------:R-:W-:Y:S01]  /*0400*/  @UP5 UIMAD UR55, UR32, UR50, URZ ;  /* 0x00000032203752a4 */ /* 0x000fe2000f8e023f */
[----:B------:R-:W-:Y:S01]  /*0410*/  SHF.R.S32.HI R9, RZ, 0x3, R6 ;  /* 0x00000003ff097819 */ /* 0x000fe20000011406 */
[----:B------:R-:W-:Y:S01]  /*0420*/  ULDC.64 UR4, c[0x0][0x118] ;  /* 0x0000460000047ab9 */ /* 0x000fe20000000a00 */
[----:B------:R-:W-:Y:S01]  /*0430*/  SHF.R.S32.HI R3, RZ, 0x1f, R0 ;  /* 0x0000001fff037819 */ /* 0x000fe20000011400 */
[----:B------:R-:W-:Y:S01]  /*0440*/  IMAD.IADD R8, R5, 0x1, -R2 ;  /* 0x0000000105087824 */ /* 0x000fe200078e0a02 */
[----:B------:R-:W-:Y:S01]  /*0450*/  LOP3.LUT R2, R7, 0xfffffff0, RZ, 0xc0, !PT ;  /* 0xfffffff007027812 */ /* 0x000fe200078ec0ff */
[----:B------:R-:W-:Y:S01]  /*0460*/  ULOP3.LUT UR57, UR38, UR57, URZ, 0x3c, !UPT ;  /* 0x0000003926397292 */ /* 0x000fe2000f8e3c3f */
[----:B------:R-:W-:Y:S01]  /*0470*/  LEA.HI R19, R3, R0, RZ, 0x2 ;  /* 0x0000000003137211 */ /* 0x000fe200078f10ff */
[----:B------:R-:W-:Y:S01]  /*0480*/  IMAD.SHL.U32 R3, R9, 0x40, RZ ;  /* 0x0000004009037824 */ /* 0x000fe200078e00ff */
[----:B------:R-:W-:Y:S01]  /*0490*/  LOP3.LUT R0, R6, 0xfffffff8, RZ, 0xc0, !PT ;  /* 0xfffffff806007812 */ /* 0x000fe200078ec0ff */
[C---:B------:R-:W-:Y:S01]  /*04a0*/  IMAD.IADD R2, R14.reuse, 0x1, -R2 ;  /* 0x000000010e027824 */ /* 0x040fe200078e0a02 */
[----:B------:R-:W-:Y:S01]  /*04b0*/  LEA.HI R7, R11, R14, RZ, 0x7 ;  /* 0x0000000e0b077211 */ /* 0x000fe200078f38ff */
[----:B------:R-:W-:Y:S01]  /*04c0*/  USHF.R.S32.HI UR58, URZ, 0x1f, UR38 ;  /* 0x0000001f3f3a7899 */ /* 0x000fe20008011426 */
[----:B------:R-:W-:Y:S01]  /*04d0*/  LOP3.LUT R3, R3, 0x1c0, RZ, 0xc0, !PT ;  /* 0x000001c003037812 */ /* 0x000fe200078ec0ff */
[----:B------:R-:W-:Y:S01]  /*04e0*/  IMAD.IADD R0, R14, 0x1, -R0 ;  /* 0x000000010e007824 */ /* 0x000fe200078e0a00 */
[----:B------:R-:W-:Y:S01]  /*04f0*/  SHF.R.S32.HI R4, RZ, 0x1f, R2 ;  /* 0x0000001fff047819 */ /* 0x000fe20000011402 */
[----:B------:R-:W-:Y:S01]  /*0500*/  UISETP.NE.AND UP6, UPT, UR10, URZ, UPT ;  /* 0x0000003f0a00728c */ /* 0x000fe2000bfc5270 */
[----:B------:R-:W-:Y:S01]  /*0510*/  SHF.R.U32.HI R5, RZ, 0x3, R3 ;  /* 0x00000003ff057819 */ /* 0x000fe20000011603 */
[----:B------:R-:W-:Y:S01]  /*0520*/  IMAD.SHL.U32 R20, R0, 0x8, RZ ;  /* 0x0000000800147824 */ /* 0x000fe200078e00ff */
[----:B------:R-:W-:Y:S01]  /*0530*/  LEA.HI R13, R4, R2, RZ, 0x3 ;  /* 0x00000002040d7211 */ /* 0x000fe200078f18ff */
[----:B------:R-:W-:Y:S01]  /*0540*/  USHF.R.S32.HI UR60, URZ, 0x1f, UR32 ;  /* 0x0000001f3f3c7899 */ /* 0x000fe20008011420 */
[C---:B------:R-:W-:Y:S01]  /*0550*/  LOP3.LUT P4, RZ, R0.reuse, 0x2, RZ, 0xc0, !PT ;  /* 0x0000000200ff7812 */ /* 0x040fe2000788c0ff */
[----:B------:R-:W-:Y:S01]  /*0560*/  USHF.R.S32.HI UR59, URZ, 0x1f, UR38 ;  /* 0x0000001f3f3b7899 */ /* 0x000fe20008011426 */
[----:B------:R-:W-:Y:S01]  /*0570*/  LOP3.LUT R4, R3, 0x38, R20, 0xf8, !PT ;  /* 0x0000003803047812 */ /* 0x000fe200078ef814 */
[----:B------:R-:W-:Y:S01]  /*0580*/  STL [R1+0x80], R20 ;  /* 0x0000801401007387 */ /* 0x000fe20000100800 */
[----:B------:R-:W-:Y:S01]  /*0590*/  LOP3.LUT R3, R13, 0xfffffff8, RZ, 0xc0, !PT ;  /* 0xfffffff80d037812 */ /* 0x000fe200078ec0ff */
        /* <DEDUP_REMOVED lines=8> */
[----:B------:R-:W-:Y:S01]  /*0620*/  IMAD.SHL.U32 R5, R12, 0x200, RZ ;  /* 0x000002000c057824 */ /* 0x000fe200078e00ff */
[----:B------:R-:W-:Y:S01]  /*0630*/  ISETP.NE.U32.AND P0, PT, R3, 0x1, PT ;  /* 0x000000010300780c */ /* 0x000fe20003f05070 */
[----:B------:R-:W-:Y:S01]  /*0640*/  UIMAD UR52, UR37, UR44, URZ ;  /* 0x0000002c253472a4 */ /* 0x000fe2000f8e023f */
[----:B------:R-:W-:Y:S01]  /*0650*/  SHF.R.S32.HI R7, RZ, 0x7, R7 ;  /* 0x00000007ff077819 */ /* 0x000fe20000011407 */
[----:B------:R-:W-:Y:S01]  /*0660*/  USHF.R.S32.HI UR54, URZ, 0x1f, UR48 ;  /* 0x0000001f3f367899 */ /* 0x000fe20008011430 */
[C---:B------:R-:W-:Y:S01]  /*0670*/  LOP3.LUT R2, R0.reuse, 0x10, R2, 0xf8, !PT ;  /* 0x0000001000027812 */ /* 0x040fe200078ef802 */
[----:B------:R-:W-:Y:S01]  /*0680*/  UIMAD UR51, UR6, UR51, URZ ;  /* 0x00000033063372a4 */ /* 0x000fe2000f8e023f */
[----:B------:R-:W-:Y:S01]  /*0690*/  LOP3.LUT R3, R0, 0x8, R6, 0xf8, !PT ;  /* 0x0000000800037812 */ /* 0x000fe200078ef806 */
[----:B------:R-:W-:Y:S01]  /*06a0*/  @!UP5 UIMAD UR50, UR7, UR50, URZ ;  /* 0x000000320732d2a4 */ /* 0x000fe2000f8e023f */
[----:B------:R-:W-:Y:S01]  /*06b0*/  SHF.R.U32.HI R4, RZ, 0x3, R0 ;  /* 0x00000003ff047819 */ /* 0x000fe20000011600 */
[----:B------:R-:W-:Y:S01]  /*06c0*/  USHF.R.S32.HI UR49, URZ, 0x1f, UR46 ;  /* 0x0000001f3f317899 */ /* 0x000fe2000801142e */
[----:B------:R-:W-:Y:S01]  /*06d0*/  LOP3.LUT R6, R2, 0x8, R6, 0xf8, !PT ;  /* 0x0000000802067812 */ /* 0x000fe200078ef806 */
[----:B------:R-:W-:Y:S01]  /*06e0*/  IMAD R2, R7, 0x800, R5 ;  /* 0x0000080007027824 */ /* 0x000fe200078e0205 */
[----:B------:R-:W-:Y:S01]  /*06f0*/  LOP3.LUT R0, R3, R4, RZ, 0x3c, !PT ;  /* 0x0000000403007212 */ /* 0x000fe200078e3cff */
[----:B------:R-:W-:Y:S01]  /*0700*/  ULDC UR41, c[0x0][0x2e8] ;  /* 0x0000ba0000297ab9 */ /* 0x000fe20000000800 */
[----:B------:R-:W-:Y:S01]  /*0710*/  LEA.HI R3, R11, R14, RZ, 0x6 ;  /* 0x0000000e0b037211 */ /* 0x000fe200078f30ff */
[----:B------:R-:W-:Y:S01]  /*0720*/  IMAD.U32 R11, RZ, RZ, UR14 ;  /* 0x0000000eff0b7e24 */ /* 0x000fe2000f8e00ff */
[----:B------:R-:W-:Y:S01]  /*0730*/  R2P PR, R8, 0x6 ;  /* 0x0000000608007804 */ /* 0x000fe20000000000 */
[----:B------:R-:W-:Y:S01]  /*0740*/  IMAD.IADD R0, R2, 0x1, R0 ;  /* 0x0000000102007824 */ /* 0x000fe200078e0200 */
[----:B------:R-:W-:-:S02]  /*0750*/  SHF.R.S32.HI R2, RZ, 0x6, R3 ;  /* 0x00000006ff027819 */ /* 0x000fc40000011403 */
[----:B------:R-:W-:Y:S01]  /*0760*/  LOP3.LUT R3, R5, R6, R4, 0xf6, !PT ;  /* 0x0000000605037212 */ /* 0x000fe200078ef604 */
[----:B------:R-:W-:Y:S01]  /*0770*/  IMAD.SHL.U32 R5, R7, 0x20, RZ ;  /* 0x0000002007057824 */ /* 0x000fe200078e00ff */
[----:B------:R-:W-:Y:S01]  /*0780*/  LOP3.LUT R4, R17, 0x7ffffffc, RZ, 0xc0, !PT ;  /* 0x7ffffffc11047812 */ /* 0x000fe200078ec0ff */
[----:B------:R-:W-:Y:S01]  /*0790*/  IMAD R18, R2, 0x200, R9 ;  /* 0x0000020002127824 */ /* 0x000fe200078e0209 */
[----:B------:R-:W-:Y:S01]  /*07a0*/  LOP3.LUT P6, RZ, R10, 0x2, RZ, 0xc0, !PT ;  /* 0x000000020aff7812 */ /* 0x000fe200078cc0ff */
[----:B------:R-:W-:Y:S01]  /*07b0*/  IMAD.SHL.U32 R6, R2, 0x8, RZ ;  /* 0x0000000802067824 */ /* 0x000fe200078e00ff */
[----:B------:R-:W-:Y:S01]  /*07c0*/  LOP3.LUT P5, RZ, R10, 0x4, RZ, 0xc0, !PT ;  /* 0x000000040aff7812 */ /* 0x000fe200078ac0ff */
[----:B------:R-:W-:Y:S02]  /*07d0*/  IMAD.SHL.U32 R2, R8, 0x40, RZ ;  /* 0x0000004008027824 */ /* 0x000fe400078e00ff */
[----:B------:R-:W-:Y:S01]  /*07e0*/  IMAD.IADD R9, R14, 0x1, -R4 ;  /* 0x000000010e097824 */ /* 0x000fe200078e0a04 */
[----:B------:R-:W-:Y:S01]  /*07f0*/  LOP3.LUT R4, R6, 0x18, RZ, 0xc0, !PT ;  /* 0x0000001806047812 */ /* 0x000fe200078ec0ff */
[----:B------:R-:W-:Y:S01]  /*0800*/  IMAD.SHL.U32 R14, R14, 0x2, RZ ;  /* 0x000000020e0e7824 */ /* 0x000fe200078e00ff */
[----:B------:R-:W-:Y:S01]  /*0810*/  LOP3.LUT R2, R2, 0x1c0, RZ, 0xc0, !PT ;  /* 0x000001c002027812 */ /* 0x000fe200078ec0ff */
[----:B------:R-:W-:-:S02]  /*0820*/  IMAD.SHL.U32 R7, R12, 0x20, RZ ;  /* 0x000000200c077824 */ /* 0x000fc400078e00ff */
[----:B------:R-:W-:Y:S01]  /*0830*/  IMAD.SHL.U32 R252, R0, 0x2, RZ ;  /* 0x0000000200fc7824 */ /* 0x000fe200078e00ff */
[----:B------:R-:W-:Y:S02]  /*0840*/  LOP3.LUT R8, R5, 0x6, R14, 0xf8, !PT ;  /* 0x0000000605087812 */ /* 0x000fe400078ef80e */
[----:B------:R-:W-:Y:S02]  /*0850*/  SHF.R.U32.HI R6, RZ, 0x3, R2 ;  /* 0x00000003ff067819 */ /* 0x000fe40000011602 */
[----:B------:R-:W-:Y:S01]  /*0860*/  LOP3.LUT R5, R2, 0x20, R5, 0xf8, !PT ;  /* 0x0000002002057812 */ /* 0x000fe200078ef805 */
[----:B------:R1:W-:Y:S01]  /*0870*/  STL [R1+0x78], R8 ;  /* 0x0000780801007387 */ /* 0x0003e20000100800 */
[----:B------:R-:W-:Y:S01]  /*0880*/  LOP3.LUT R11, R4, 0x20, R7, 0xf8, !PT ;  /* 0x00000020040b7812 */ /* 0x000fe200078ef807 */
[----:B------:R-:W-:Y:S02]  /*0890*/  IMAD.SHL.U32 R7, R10, 0x40, RZ ;  /* 0x000000400a077824 */ /* 0x000fe400078e00ff */
        /* <DEDUP_REMOVED lines=74> */
.L_x_200:
        /* <DEDUP_REMOVED lines=53> */
.L_x_170:
        /* <DEDUP_REMOVED lines=67> */
.L_x_172:
        /* <DEDUP_REMOVED lines=18> */
.L_x_173:
        /* <DEDUP_REMOVED lines=70> */
.L_x_174:
[----:B------:R-:W-:Y:S02]  /*1a40*/  UMOV UR15, UR51 ;  /* 0x00000033000f7c82 */ /* 0x000fe40008000000 */
.L_x_175:
        /* <DEDUP_REMOVED lines=13> */
[----:B------:R-:W-:Y:S01]  /*1b20*/  BSSY B1, `(.L_x_171) ;  /* 0x0000630000017945 */ /* 0x000fe20003800000 */
[----:B------:R-:W-:-:S02]  /*1b30*/  UIMAD UR7, UR58, UR8, URZ ;  /* 0x000000083a0772a4 */ /* 0x000fc4000f8e023f */
[----:B------:R-:W-:Y:S02]  /*1b40*/  ULDC.64 UR4, c[0x0][0x200] ;  /* 0x0000800000047ab9 */ /* 0x000fe40000000a00 */
[----:B------:R-:W-:-:S03]  /*1b50*/  UIMAD UR18, UR38, UR9, UR7 ;  /* 0x00000009261272a4 */ /* 0x000fc6000f8e0207 */
[----:B------:R-:W-:Y:S02]  /*1b60*/  ULDC.64 UR8, c[0x0][0x378] ;  /* 0x0000de0000087ab9 */ /* 0x000fe40000000a00 */
[----:B------:R-:W-:-:S04]  /*1b70*/  UIMAD UR7, UR58, UR8, URZ ;  /* 0x000000083a0772a4 */ /* 0x000fc8000f8e023f */
[----:B------:R-:W-:Y:S01]  /*1b80*/  UIMAD UR11, UR38, UR9, UR7 ;  /* 0x00000009260b72a4 */ /* 0x000fe2000f8e0207 */
[----:B---3--:R-:W-:Y:S02]  /*1b90*/  SHF.R.S32.HI R27, RZ, 0x1f, R27 ;  /* 0x0000001fff1b7819 */ /* 0x008fe4000001141b */
[----:B------:R-:W-:Y:S02]  /*1ba0*/  ULDC.64 UR8, c[0x0][0x370] ;  /* 0x0000dc0000087ab9 */ /* 0x000fe40000000a00 */
[----:B------:R-:W-:Y:S01]  /*1bb0*/  UIMAD UR7, UR28, UR8, URZ ;  /* 0x000000081c0772a4 */ /* 0x000fe2000f8e023f */
[----:B----4-:R-:W-:Y:S01]  /*1bc0*/  LEA.HI R27, R27, R32, RZ, 0x3 ;  /* 0x000000201b1b7211 */ /* 0x010fe200078f18ff */
[----:B------:R-:W-:Y:S02]  /*1bd0*/  UIADD3 UR8, UR17, UR13, URZ ;  /* 0x0000000d11087290 */ /* 0x000fe4000fffe03f */
[----:B------:R-:W-:Y:S01]  /*1be0*/  UIMAD UR10, UR17, UR9, UR7 ;  /* 0x00000009110a72a4 */ /* 0x000fe2000f8e0207 */
[----:B------:R-:W-:Y:S01]  /*1bf0*/  SHF.R.S32.HI R27, RZ, 0x3, R27 ;  /* 0x00000003ff1b7819 */ /* 0x000fe2000001141b */
[----:B------:R-:W-:-:S02]  /*1c00*/  UIMAD.WIDE UR8, UR8, UR16, UR4 ;  /* 0x00000010080872a5 */ /* 0x000fc4000f8e0204 */
[----:B------:R-:W-:Y:S01]  /*1c10*/  UIADD3 UR7, -UR6, UR12, UR23 ;  /* 0x0000000c06077290 */ /* 0x000fe2000fffe117 */
[----:B------:R-:W-:Y:S01]  /*1c20*/  SHF.R.S32.HI R22, RZ, 0x1f, R27 ;  /* 0x0000001fff167819 */ /* 0x000fe2000001141b */
[----:B------:R-:W-:Y:S01]  /*1c30*/  ULDC.64 UR4, c[0x0][0x3c8] ;  /* 0x0000f20000047ab9 */ /* 0x000fe20000000a00 */
[----:B------:R-:W-:Y:S02]  /*1c40*/  IADD3 R5, P0, R27, UR17, RZ ;  /* 0x000000111b057c10 */ /* 0x000fe4000ff1e0ff */
[----:B------:R-:W-:Y:S02]  /*1c50*/  UMOV UR14, UR8 ;  /* 0x00000008000e7c82 */ /* 0x000fe40008000000 */
[----:B------:R-:W-:Y:S01]  /*1c60*/  UIADD3 UR8, UR17, UR15, URZ ;  /* 0x0000000f11087290 */ /* 0x000fe2000fffe03f */
[----:B------:R-:W-:Y:S01]  /*1c70*/  IADD3.X R9, R22, UR28, RZ, P0, !PT ;  /* 0x0000001c16097c10 */ /* 0x000fe200087fe4ff */
[----:B------:R-:W-:Y:S02]  /*1c80*/  UMOV UR13, UR9 ;  /* 0x00000009000d7c82 */ /* 0x000fe40008000000 */
[----:B------:R-:W-:Y:S01]  /*1c90*/  UIMAD.WIDE UR8, UR8, UR16, UR4 ;  /* 0x00000010080872a5 */ /* 0x000fe2000f8e0204 */
[----:B------:R3:W4:Y:S01]  /*1ca0*/  R2UR UR5, R12 ;  /* 0x000000000c0573c2 */ /* 0x00072200000e0000 */
[----:B------:R-:W-:Y:S01]  /*1cb0*/  IMAD R9, R9, c[0x0][0x190], RZ ;  /* 0x0000640009097a24 */ /* 0x000fe200078e02ff */
[----:B------:R-:W-:-:S02]  /*1cc0*/  ULDC UR28, c[0x0][0x2e8] ;  /* 0x0000ba00001c7ab9 */ /* 0x000fc40000000800 */
[----:B------:R-:W-:Y:S02]  /*1cd0*/  UIADD3 UR7, UR7, -UR28, URZ ;  /* 0x8000001c07077290 */ /* 0x000fe4000fffe03f */
[----:B------:R-:W-:Y:S02]  /*1ce0*/  UMOV UR16, UR8 ;  /* 0x0000000800107c82 */ /* 0x000fe40008000000 */
[----:B------:R5:W1:Y:S01]  /*1cf0*/  R2UR UR4, R10 ;  /* 0x000000000a0473c2 */ /* 0x000a6200000e0000 */
[----:B------:R-:W-:Y:S02]  /*1d00*/  USHF.R.S32.HI UR17, URZ, 0x1f, UR7 ;  /* 0x0000001f3f117899 */ /* 0x000fe40008011407 */
[----:B------:R-:W-:Y:S02]  /*1d10*/  UMOV UR15, UR9 ;  /* 0x00000009000f7c82 */ /* 0x000fe40008000000 */
[----:B------:R-:W-:Y:S02]  /*1d20*/  ULEA.HI UR17, UR17, UR7, URZ, 0x6 ;  /* 0x0000000711117291 */ /* 0x000fe4000f8f303f */
[----:B------:R-:W-:-:S02]  /*1d30*/  UIADD3 UR7, UR30, -0x1, URZ ;  /* 0xffffffff1e077890 */ /* 0x000fc4000fffe03f */
[----:B------:R-:W-:-:S04]  /*1d40*/  USHF.R.S32.HI UR17, URZ, 0x6, UR17 ;  /* 0x000000063f117899 */ /* 0x000fc80008011411 */
[----:B------:R-:W-:Y:S01]  /*1d50*/  UISETP.LT.AND UP1, UPT, URZ, UR17, UPT ;  /* 0x000000113f00728c */ /* 0x000fe2000bf21270 */
[----:B---3--:R-:W3:Y:S03]  /*1d60*/  S2R R12, SR_TID.X ;  /* 0x00000000000c7919 */ /* 0x008ee60000002100 */
[----:B------:R-:W-:-:S04]  /*1d70*/  USEL UR17, URZ, UR17, !UP1 ;  /* 0x000000113f117287 */ /* 0x000fc8000c800000 */
[----:B------:R-:W-:Y:S01]  /*1d80*/  UISETP.GT.AND UP1, UPT, UR30, UR17, UPT ;  /* 0x000000111e00728c */ /* 0x000fe2000bf24270 */
[----:B--2---:R-:W-:-:S05]  /*1d90*/  IMAD.MOV.U32 R14, RZ, RZ, R6 ;  /* 0x000000ffff0e7224 */ /* 0x004fca00078e0006 */
[----:B------:R-:W-:-:S05]  /*1da0*/  SHF.R.S32.HI R15, RZ, 0x1f, R14 ;  /* 0x0000001fff0f7819 */ /* 0x000fca000001140e */
[C---:B------:R-:W-:Y:S01]  /*1db0*/  IMAD.WIDE.U32 R6, R5.reuse, c[0x0][0x190], R14 ;  /* 0x0000640005067a25 */ /* 0x040fe200078e000e */
[----:B------:R2:W-:Y:S03]  /*1dc0*/  STL [R1+0x84], R15 ;  /* 0x0000840f01007387 */ /* 0x0005e60000100800 */
[----:B------:R-:W-:Y:S01]  /*1dd0*/  IMAD R5, R5, c[0x0][0x194], R9 ;  /* 0x0000650005057a24 */ /* 0x000fe200078e0209 */
[----:B------:R-:W-:-:S04]  /*1de0*/  IADD3 R8, P0, R6, UR39, RZ ;  /* 0x0000002706087c10 */ /* 0x000fc8000ff1e0ff */
[----:B------:R-:W-:Y:S02]  /*1df0*/  IADD3.X R9, R7, UR33, R5, P0, !PT ;  /* 0x0000002107097c10 */ /* 0x000fe400087fe405 */
[----:B---3--:R-:W-:Y:S02]  /*1e00*/  SHF.R.S32.HI R5, RZ, 0x1f, R12 ;  /* 0x0000001fff057819 */ /* 0x008fe4000001140c */
[----:B------:R-:W-:Y:S02]  /*1e10*/  IADD3 R6, P0, R14, UR26, RZ ;  /* 0x0000001a0e067c10 */ /* 0x000fe4000ff1e0ff */
[----:B------:R-:W-:Y:S02]  /*1e20*/  LEA.HI R5, R5, R12, RZ, 0x5 ;  /* 0x0000000c05057211 */ /* 0x000fe400078f28ff */
[----:B------:R-:W-:Y:S02]  /*1e30*/  IADD3.X R7, R15, UR27, RZ, P0, !PT ;  /* 0x0000001b0f077c10 */ /* 0x000fe400087fe4ff */
[----:B-----5:R-:W-:-:S02]  /*1e40*/  LOP3.LUT R10, R5, 0xffffffe0, RZ, 0xc0, !PT ;  /* 0xffffffe0050a7812 */ /* 0x020fc400078ec0ff */
[----:B------:R-:W-:Y:S01]  /*1e50*/  SHF.R.S32.HI R5, RZ, 0x5, R5 ;  /* 0x00000005ff057819 */ /* 0x000fe20000011405 */
[----:B------:R-:W-:-:S04]  /*1e60*/  IMAD.WIDE.U32 R6, R11, c[0x0][0x370], R6 ;  /* 0x0000dc000b067a25 */ /* 0x000fc800078e0006 */
[----:B------:R-:W-:Y:S01]  /*1e70*/  IMAD.IADD R10, R12, 0x1, -R10 ;  /* 0x000000010c0a7824 */ /* 0x000fe200078e0a0a */
[----:B------:R-:W-:-:S03]  /*1e80*/  IADD3 R7, R7, UR10, RZ ;  /* 0x0000000a07077c10 */ /* 0x000fc6000fffe0ff */
[----:B------:R-:W-:-:S05]  /*1e90*/  IMAD R5, R5, UR47, R10 ;  /* 0x0000002f05057c24 */ /* 0x000fca000f8e020a */
[----:B------:R-:W-:-:S04]  /*1ea0*/  IADD3 R10, P0, R5, UR25, RZ ;  /* 0x00000019050a7c10 */ /* 0x000fc8000ff1e0ff */
[----:B------:R-:W-:Y:S01]  /*1eb0*/  LEA.HI.X.SX32 R11, R5, UR19, 0x1, P0 ;  /* 0x00000013050b7c11 */ /* 0x000fe200080f0eff */
[----:B------:R-:W-:Y:S01]  /*1ec0*/  IMAD.U32 R5, RZ, RZ, UR38 ;  /* 0x00000026ff057e24 */ /* 0x000fe2000f8e00ff */
[----:B------:R-:W-:-:S03]  /*1ed0*/  LEA R16, P2, R10, c[0x0][0x350], 0x2 ;  /* 0x0000d4000a107a11 */ /* 0x000fc600078410ff */
[----:B------:R-:W-:Y:S01]  /*1ee0*/  IMAD.WIDE.U32 R6, R5, c[0x0][0x378], R6 ;  /* 0x0000de0005067a25 */ /* 0x000fe200078e0006 */
[----:B------:R-:W-:-:S03]  /*1ef0*/  LEA.HI.X R17, R10, c[0x0][0x354], R11, 0x2, P2 ;  /* 0x0000d5000a117a11 */ /* 0x000fc600010f140b */
[----:B------:R-:W-:Y:S01]  /*1f00*/  IMAD.WIDE.U32 R8, R5, c[0x0][0x1a8], R8 ;  /* 0x00006a0005087a25 */ /* 0x000fe200078e0008 */
[----:B------:R-:W-:-:S03]  /*1f10*/  IADD3 R7, R7, UR11, RZ ;  /* 0x0000000b07077c10 */ /* 0x000fc6000fffe0ff */
[----:B------:R-:W-:Y:S01]  /*1f20*/  IMAD R5, R22, c[0x0][0x370], RZ ;  /* 0x0000dc0016057a24 */ /* 0x000fe200078e02ff */
[----:B------:R-:W-:Y:S01]  /*1f30*/  IADD3 R9, R9, UR18, RZ ;  /* 0x0000001209097c10 */ /* 0x000fe2000fffe0ff */
[----:B------:R-:W-:Y:S01]  /*1f40*/  IMAD.WIDE.U32 R6, R27, c[0x0][0x370], R6 ;  /* 0x0000dc001b067a25 */ /* 0x000fe200078e0006 */
[----:B------:R-:W-:-:S03]  /*1f50*/  LEA R28, P0, R8, c[0x0][0x160], 0x1 ;  /* 0x00005800081c7a11 */ /* 0x000fc600078008ff */
[----:B------:R-:W-:Y:S01]  /*1f60*/  IMAD R5, R27, c[0x0][0x374], R5 ;  /* 0x0000dd001b057a24 */ /* 0x000fe200078e0205 */
[----:B------:R-:W-:Y:S02]  /*1f70*/  LEA R30, P3, R6, c[0x0][0x330], 0x1 ;  /* 0x0000cc00061e7a11 */ /* 0x000fe400078608ff */
[----:B------:R-:W-:Y:S01]  /*1f80*/  LEA.HI.X R29, R8, c[0x0][0x164], R9, 0x1, P0 ;  /* 0x00005900081d7a11 */ /* 0x000fe200000f0c09 */
[----:B------:R-:W-:Y:S01]  /*1f90*/  IMAD.IADD R5, R7, 0x1, R5 ;  /* 0x0000000107057824 */ /* 0x000fe200078e0205 */
[----:B------:R-:W-:-:S03]  /*1fa0*/  PLOP3.LUT P0, PT, PT, PT, UP1, 0x80, 0x0 ;  /* 0x000000000000781c */ /* 0x000fc60003f0f018 */
[----:B------:R2:W-:Y:S01]  /*1fb0*/  STL.64 [R1+0x48], R28 ;  /* 0x0000481c01007387 */ /* 0x0005e20000100a00 */
[----:B------:R-:W-:-:S05]  /*1fc0*/  LEA.HI.X R31, R6, c[0x0][0x334], R5, 0x1, P3 ;  /* 0x0000cd00061f7a11 */ /* 0x000fca00018f0c05 */
[----:B------:R2:W-:Y:S04]  /*1fd0*/  STL.64 [R1+0x40], R30 ;  /* 0x0000401e01007387 */ /* 0x0005e80000100a00 */
        /* <DEDUP_REMOVED lines=20> */
.L_x_177:
        /* <DEDUP_REMOVED lines=18> */
.L_x_178:
[----:B------:R-:W-:Y:S01]  /*2240*/  ULDC.64 UR8, c[0x0][0x3a0] ;  /* 0x0000e80000087ab9 */ /* 0x000fe20000000a00 */
        /* <DEDUP_REMOVED lines=28> */
.L_x_180:
[----:B------:R-:W-:Y:S05]  /*2410*/  BSYNC B0 ;  /* 0x0000000000007941 */ /* 0x000fea0003800000 */
.L_x_179:
        /* <DEDUP_REMOVED lines=16> */
.L_x_182:
[----:B------:R-:W-:Y:S05]  /*2520*/  BSYNC B0 ;  /* 0x0000000000007941 */ /* 0x000fea0003800000 */
.L_x_181:
        /* <DEDUP_REMOVED lines=27> */
.L_x_184:
[----:B------:R-:W-:Y:S05]  /*26e0*/  BSYNC B0 ;  /* 0x0000000000007941 */ /* 0x000fea0003800000 */
.L_x_183:
        /* <DEDUP_REMOVED lines=12> */
[----:B------:R1:W-:Y:S01]  /*27b0*/  STG.E.128 [R4.64+0x100], RZ ;  /* 0x000100ff04007986 */ /* 0x0003e2000c101d04 */
[----:B------:R-:W-:Y:S05]  /*27c0*/  BRA `(.L_x_185) ;  /* 0x0000565000007947 */ /* 0x000fea0003800000 */
.L_x_176:
[----:B------:R-:W3:Y:S01]  /*27d0*/  LDL R25, [R1+0x38] ;  /* 0x0000380001197983 */ /* 0x000ee20000100800 */
[----:B------:R-:W-:Y:S01]  /*27e0*/  ULDC.64 UR8, c[0x0][0x1a0] ;  /* 0x0000680000087ab9 */ /* 0x000fe20000000a00 */
[----:B------:R-:W-:Y:S01]  /*27f0*/  IMAD.U32 R8, RZ, RZ, UR23 ;  /* 0x00000017ff087e24 */ /* 0x000fe2000f8e00ff */
[----:B------:R-:W-:Y:S01]  /*2800*/  UIMAD UR8, UR20, UR8, URZ ;  /* 0x00000008140872a4 */ /* 0x000fe2000f8e023f */
[----:B------:R-:W4:Y:S01]  /*2810*/  LDL R26, [R1+0x74] ;  /* 0x00007400011a7983 */ /* 0x000f220000100800 */
[----:B------:R-:W-:-:S02]  /*2820*/  IMAD.U32 R6, RZ, RZ, UR23 ;  /* 0x00000017ff067e24 */ /* 0x000fc4000f8e00ff */
[----:B------:R-:W-:Y:S01]  /*2830*/  UIMAD UR8, UR23, UR9, UR8 ;  /* 0x00000009170872a4 */ /* 0x000fe2000f8e0208 */
[----:B------:R-:W-:Y:S01]  /*2840*/  IMAD.WIDE.U32 R8, R8, c[0x0][0x1a0], R14 ;  /* 0x0000680008087a25 */ /* 0x000fe200078e000e */
[----:B------:R-:W-:-:S03]  /*2850*/  IADD3 R12, R27, 0x20, RZ ;  /* 0x000000201b0c7810 */ /* 0x000fc60007ffe0ff */
[----:B------:R-:W-:Y:S01]  /*2860*/  IMAD.WIDE.U32 R6, R6, c[0x0][0x198], R14 ;  /* 0x0000660006067a25 */ /* 0x000fe200078e000e */
[----:B------:R-:W-:Y:S01]  /*2870*/  MOV R11, UR8 ;  /* 0x00000008000b7c02 */ /* 0x000fe20008000f00 */
[----:B------:R-:W-:Y:S01]  /*2880*/  ULDC.64 UR8, c[0x0][0x198] ;  /* 0x0000660000087ab9 */ /* 0x000fe20000000a00 */
[----:B------:R-:W-:Y:S01]  /*2890*/  IADD3 R8, P3, R8, UR29, RZ ;  /* 0x0000001d08087c10 */ /* 0x000fe2000ff7e0ff */
[----:B------:R-:W-:Y:S02]  /*28a0*/  UIMAD UR10, UR20, UR8, URZ ;  /* 0x00000008140a72a4 */ /* 0x000fe4000f8e023f */
[----:B------:R-:W-:Y:S02]  /*28b0*/  UIMAD UR8, UR7, -0x40, UR12 ;  /* 0xffffffc0070878a4 */ /* 0x000fe4000f8e020c */
[----:B------:R-:W-:Y:S02]  /*28c0*/  UIMAD UR10, UR23, UR9, UR10 ;  /* 0x00000009170a72a4 */ /* 0x000fe4000f8e020a */
[----:B------:R-:W-:-:S02]  /*28d0*/  UIMAD UR9, UR22, -0x40, UR6 ;  /* 0xffffffc0160978a4 */ /* 0x000fc4000f8e0206 */
[C---:B------:R-:W-:Y:S02]  /*28e0*/  ISETP.GE.AND P1, PT, R12.reuse, UR8, PT ;  /* 0x000000080c007c0c */ /* 0x040fe4000bf26270 */
[----:B------:R-:W-:Y:S02]  /*28f0*/  IMAD.U32 R5, RZ, RZ, UR10 ;  /* 0x0000000aff057e24 */ /* 0x000fe4000f8e00ff */
[----:B------:R-:W-:Y:S02]  /*2900*/  ISETP.GE.AND P2, PT, R12, UR9, PT ;  /* 0x000000090c007c0c */ /* 0x000fe4000bf46270 */
[----:B------:R-:W-:Y:S01]  /*2910*/  IADD3 R10, P0, R6, UR34, RZ ;  /* 0x00000022060a7c10 */ /* 0x000fe2000ff1e0ff */
[----:B------:R-:W-:Y:S01]  /*2920*/  IMAD.MOV.U32 R24, RZ, RZ, 0x40 ;  /* 0x00000040ff187424 */ /* 0x000fe200078e00ff */
[----:B------:R-:W-:Y:S02]  /*2930*/  IADD3.X R9, R9, UR31, R11, P3, !PT ;  /* 0x0000001f09097c10 */ /* 0x000fe40009ffe40b */
[----:B------:R-:W-:-:S02]  /*2940*/  ISETP.GE.AND P3, PT, R27, UR9, PT ;  /* 0x000000091b007c0c */ /* 0x000fc4000bf66270 */
[----:B------:R-:W-:Y:S01]  /*2950*/  IADD3.X R11, R7, UR35, R5, P0, !PT ;  /* 0x00000023070b7c10 */ /* 0x000fe200087fe405 */
[----:B------:R-:W-:Y:S02]  /*2960*/  IMAD R5, R13, c[0x0][0x1b8], RZ ;  /* 0x00006e000d057a24 */ /* 0x000fe400078e02ff */
[----:B--2---:R-:W-:Y:S02]  /*2970*/  IMAD.WIDE.U32 R14, R24, c[0x0][0x370], RZ ;  /* 0x0000dc00180e7a25 */ /* 0x004fe400078e00ff */
[----:B------:R-:W-:Y:S02]  /*2980*/  @!P2 IADD3 R16, P4, R27, 0x20, RZ ;  /* 0x000000201b10a810 */ /* 0x000fe40007f9e0ff */
[----:B------:R-:W-:Y:S02]  /*2990*/  IMAD R12, R13, c[0x0][0x1b0], RZ ;  /* 0x00006c000d0c7a24 */ /* 0x000fe400078e02ff */
[C---:B------:R-:W-:Y:S02]  /*29a0*/  IMAD R5, R4.reuse, c[0x0][0x1bc], R5 ;  /* 0x00006f0004057a24 */ /* 0x040fe400078e0205 */
[----:B------:R-:W-:Y:S01]  /*29b0*/  IMAD.WIDE.U32 R6, R4, c[0x0][0x1b8], R8 ;  /* 0x00006e0004067a25 */ /* 0x000fe200078e0008 */
[----:B------:R-:W-:-:S03]  /*29c0*/  @!P1 IADD3 R14, P0, R30, R14, RZ ;  /* 0x0000000e1e0e9210 */ /* 0x000fc60007f1e0ff */
[----:B------:R-:W-:Y:S01]  /*29d0*/  IMAD R13, R24, c[0x0][0x374], RZ ;  /* 0x0000dd00180d7a24 */ /* 0x000fe200078e02ff */
[----:B------:R-:W-:Y:S01]  /*29e0*/  IADD3 R7, R7, R5, RZ ;  /* 0x0000000507077210 */ /* 0x000fe20007ffe0ff */
[C---:B------:R-:W-:Y:S02]  /*29f0*/  IMAD R12, R4.reuse, c[0x0][0x1b4], R12 ;  /* 0x00006d00040c7a24 */ /* 0x040fe400078e020c */
[----:B------:R-:W-:Y:S01]  /*2a00*/  IMAD.WIDE.U32 R4, R4, c[0x0][0x1b0], R10 ;  /* 0x00006c0004047a25 */ /* 0x000fe200078e000a */
[----:B------:R-:W-:Y:S02]  /*2a10*/  @!P1 IADD3.X R15, R31, R15, R13, P0, !PT ;  /* 0x0000000f1f0f9210 */ /* 0x000fe400007fe40d */
[----:B------:R-:W-:Y:S01]  /*2a20*/  @!P2 IADD3 R13, P0, R27, 0x20, RZ ;  /* 0x000000201b0da810 */ /* 0x000fe20007f1e0ff */
[----:B------:R-:W-:Y:S02]  /*2a30*/  @!P3 IMAD R9, R22, c[0x0][0x1a0], RZ ;  /* 0x000068001609ba24 */ /* 0x000fe400078e02ff */
[----:B------:R-:W-:-:S02]  /*2a40*/  @!P2 IMAD.X R8, RZ, RZ, R22, P4 ;  /* 0x000000ffff08a224 */ /* 0x000fc400020e0616 */
[----:B------:R-:W-:Y:S02]  /*2a50*/  IMAD.IADD R5, R5, 0x1, R12 ;  /* 0x0000000105057824 */ /* 0x000fe400078e020c */
[C---:B------:R-:W-:Y:S02]  /*2a60*/  @!P3 IMAD R20, R27.reuse, c[0x0][0x1a4], R9 ;  /* 0x000069001b14ba24 */ /* 0x040fe400078e0209 */
[----:B------:R-:W-:Y:S02]  /*2a70*/  @!P2 IMAD R12, R8, c[0x0][0x1a0], RZ ;  /* 0x00006800080caa24 */ /* 0x000fe400078e02ff */
[----:B------:R-:W-:Y:S02]  /*2a80*/  @!P2 IMAD.X R17, RZ, RZ, R22, P0 ;  /* 0x000000ffff11a224 */ /* 0x000fe400000e0616 */
[----:B------:R-:W-:Y:S01]  /*2a90*/  @!P3 IMAD.WIDE.U32 R8, R27, c[0x0][0x1a0], R6 ;  /* 0x000068001b08ba25 */ /* 0x000fe200078e0006 */
[----:B------:R-:W-:-:S03]  /*2aa0*/  @!P2 MOV R18, R4 ;  /* 0x000000040012a202 */ /* 0x000fc60000000f00 */
[----:B------:R-:W-:Y:S01]  /*2ab0*/  @!P2 IMAD.MOV.U32 R19, RZ, RZ, R5 ;  /* 0x000000ffff13a224 */ /* 0x000fe200078e0005 */
[----:B------:R-:W-:Y:S01]  /*2ac0*/  @!P3 IADD3 R9, R9, R20, RZ ;  /* 0x000000140909b210 */ /* 0x000fe20007ffe0ff */
[----:B------:R-:W-:Y:S02]  /*2ad0*/  @!P2 IMAD R17, R17, c[0x0][0x198], RZ ;  /* 0x000066001111aa24 */ /* 0x000fe400078e02ff */
[----:B------:R-:W-:Y:S01]  /*2ae0*/  @!P2 IMAD R21, R16, c[0x0][0x1a4], R12 ;  /* 0x000069001015aa24 */ /* 0x000fe200078e020c */
[C---:B------:R-:W-:Y:S01]  /*2af0*/  @!P3 LEA R12, P0, R8.reuse, c[0x0][0x170], 0x1 ;  /* 0x00005c00080cba11 */ /* 0x040fe200078008ff */
[C---:B------:R-:W-:Y:S02]  /*2b00*/  @!P2 IMAD R20, R13.reuse, c[0x0][0x19c], R17 ;  /* 0x000067000d14aa24 */ /* 0x040fe400078e0211 */
[----:B------:R-:W-:Y:S01]  /*2b10*/  @!P2 IMAD.WIDE.U32 R18, R13, c[0x0][0x198], R18 ;  /* 0x000066000d12aa25 */ /* 0x000fe200078e0012 */
[----:B------:R-:W-:Y:S02]  /*2b20*/  @!P3 LEA.HI.X R13, R8, c[0x0][0x174], R9, 0x1, P0 ;  /* 0x00005d00080dba11 */ /* 0x000fe400000f0c09 */
[----:B------:R-:W-:-:S13]  /*2b30*/  PLOP3.LUT P0, PT, PT, PT, UP6, 0x80, 0x0 ;  /* 0x000000000000781c */ /* 0x000fda0003f0f068 */
[----:B------:R-:W-:Y:S01]  /*2b40*/  @P0 BAR.SYNC.DEFER_BLOCKING 0x0 ;  /* 0x0000000000000b1d */ /* 0x000fe20000010000 */
[----:B------:R-:W-:Y:S01]  /*2b50*/  @!P2 MOV R11, R7 ;  /* 0x00000007000ba202 */ /* 0x000fe20000000f00 */
[----:B------:R-:W-:-:S04]  /*2b60*/  @!P2 IMAD.MOV.U32 R10, RZ, RZ, R6 ;  /* 0x000000ffff0aa224 */ /* 0x000fc800078e0006 */
[----:B------:R-:W-:Y:S01]  /*2b70*/  @!P2 IMAD.WIDE.U32 R6, R16, c[0x0][0x1a0], R10 ;  /* 0x000068001006aa25 */ /* 0x000fe200078e000a */
[----:B------:R-:W-:-:S03]  /*2b80*/  ISETP.GE.AND P0, PT, R27, UR8, PT ;  /* 0x000000081b007c0c */ /* 0x000fc6000bf06270 */
[----:B------:R-:W-:Y:S01]  /*2b90*/  @!P2 IMAD.IADD R7, R7, 0x1, R21 ;  /* 0x000000010707a824 */ /* 0x000fe200078e0215 */
[----:B------:R-:W-:-:S04]  /*2ba0*/  @!P2 LEA R10, P4, R6, c[0x0][0x170], 0x1 ;  /* 0x00005c00060aaa11 */ /* 0x000fc800078808ff */
[----:B------:R-:W-:Y:S01]  /*2bb0*/  @!P2 LEA.HI.X R11, R6, c[0x0][0x174], R7, 0x1, P4 ;  /* 0x00005d00060baa11 */ /* 0x000fe200020f0c07 */
        /* <DEDUP_REMOVED lines=9> */
[----:B---3--:R-:W-:Y:S04]  /*2c50*/  @P3 STS.128 [R25+0x12000], RZ ;  /* 0x012000ff19003388 */ /* 0x008fe80000000c00 */
        /* <DEDUP_REMOVED lines=38> */
[----:B----4-:R-:W-:-:S03]  /*2ec0*/  IADD3 R7, R26, 0x8, RZ ;  /* 0x000000081a077810 */ /* 0x010fc60007ffe0ff */
        /* <DEDUP_REMOVED lines=17> */
[----:B--2---:R-:W-:-:S03]  /*2fe0*/  SHF.L.U32 R11, R26, 0x2, RZ ;  /* 0x000000021a0b7819 */ /* 0x004fc600000006ff */
        /* <DEDUP_REMOVED lines=9> */
[----:B------:R2:W-:Y:S01]  /*3080*/  @!P3 LDGSTS.E.BYPASS.LTC128B.128 [R25+0x10000], [R6.64+0x100] ;  /* 0x100001000619bfae */ /* 0x0005e2000b901d44 */
[----:B-----5:R-:W-:-:S04]  /*3090*/  SHF.R.S32.HI R8, RZ, 0x1f, R26 ;  /* 0x0000001fff087819 */ /* 0x020fc8000001141a */
[----:B------:R-:W-:Y:S02]  /*30a0*/  SHF.L.U64.HI R10, R26, 0x2, R8 ;  /* 0x000000021a0a7819 */ /* 0x000fe40000010208 */
[----:B------:R-:W-:Y:S02]  /*30b0*/  MOV R8, 0x7f800000 ;  /* 0x7f80000000087802 */ /* 0x000fe40000000f00 */
[----:B--2---:R-:W-:-:S04]  /*30c0*/  IADD3 R6, P0, R11, UR14, RZ ;  /* 0x0000000e0b067c10 */ /* 0x004fc8000ff1e0ff */
[----:B------:R-:W-:-:S05]  /*30d0*/  IADD3.X R7, R10, UR13, RZ, P0, !PT ;  /* 0x0000000d0a077c10 */ /* 0x000fca00087fe4ff */
[----:B------:R-:W2:Y:S01]  /*30e0*/  @!P6 LDG.E R8, [R6.64+0x20] ;  /* 0x000020040608e981 */ /* 0x000ea2000c1e1900 */
[----:B------:R-:W-:Y:S01]  /*30f0*/  @!P2 IMAD.IADD R17, R19, 0x1, R20 ;  /* 0x000000011311a824 */ /* 0x000fe200078e0214 */
[C---:B------:R-:W-:Y:S02]  /*3100*/  @!P2 LEA R4, P4, R18.reuse, c[0x0][0x168], 0x1 ;  /* 0x00005a001204aa11 */ /* 0x040fe400078808ff */
[----:B------:R-:W-:Y:S02]  /*3110*/  @P2 STS.128 [R25+0xd000], RZ ;  /* 0x00d000ff19002388 */ /* 0x000fe40000000c00 */
[----:B------:R-:W-:Y:S02]  /*3120*/  @!P2 LEA.HI.X R5, R18, c[0x0][0x16c], R17, 0x1, P4 ;  /* 0x00005b001205aa11 */ /* 0x000fe400020f0c11 */
[----:B------:R-:W-:Y:S04]  /*3130*/  @P2 STS.128 [R25+0xf000], RZ ;  /* 0x00f000ff19002388 */ /* 0x000fe80000000c00 */
[----:B------:R-:W-:Y:S04]  /*3140*/  @P2 STS.128 [R25+0x11000], RZ ;  /* 0x011000ff19002388 */ /* 0x000fe80000000c00 */
[----:B------:R-:W-:Y:S04]  /*3150*/  STL [R1+0x68], R11 ;  /* 0x0000680b01007387 */ /* 0x000fe80000100800 */
[----:B------:R-:W-:Y:S01]  /*3160*/  @!PT LDS RZ, [RZ] ;  /* 0x00000000fffff984 */ /* 0x000fe20000000800 */
[----:B------:R-:W-:Y:S01]  /*3170*/  @!PT LDS RZ, [RZ] ;  /* 0x00000000fffff984 */ /* 0x000fe20000000800 */
[----:B------:R-:W-:Y:S01]  /*3180*/  @!PT LDS RZ, [RZ] ;  /* 0x00000000fffff984 */ /* 0x000fe20000000800 */
[----:B------:R5:W-:Y:S04]  /*3190*/  @!P2 LDGSTS.E.BYPASS.LTC128B.128 [R25+0xd000], [R4.64] ;  /* 0x0d0000000419afae */ /* 0x000be8000b901d44 */
[----:B------:R-:W-:Y:S04]  /*31a0*/  STL [R1+0x64], R10 ;  /* 0x0000640a01007387 */ /* 0x000fe80000100800 */
[----:B------:R5:W-:Y:S04]  /*31b0*/  @!P2 LDGSTS.E.BYPASS.LTC128B.128 [R25+0xf000], [R4.64+0x80] ;  /* 0x0f0000800419afae */ /* 0x000be8000b901d44 */
[----:B------:R5:W-:Y:S01]  /*31c0*/  @!P2 LDGSTS.E.BYPASS.LTC128B.128 [R25+0x11000], [R4.64+0x100] ;  /* 0x110001000419afae */ /* 0x000be2000b901d44 */
[----:B------:R-:W-:Y:S01]  /*31d0*/  ISETP.GE.AND P1, PT, R26, UR8, PT ;  /* 0x000000081a007c0c */ /* 0x000fe2000bf26270 */
[----:B------:R-:W-:-:S02]  /*31e0*/  IMAD.MOV.U32 R9, RZ, RZ, 0x7f800000 ;  /* 0x7f800000ff097424 */ /* 0x000fc400078e00ff */
[----:B------:R-:W0:Y:S10]  /*31f0*/  LDGDEPBAR ;  /* 0x00000000000079af */ /* 0x000e340000000000 */
[----:B------:R-:W3:Y:S01]  /*3200*/  @!P1 LDG.E R9, [R6.64] ;  /* 0x0000000406099981 */ /* 0x000ee2000c1e1900 */
[----:B------:R-:W-:-:S04]  /*3210*/  DEPBAR.LE SB0, 0x1 ;  /* 0x000080400000791a */ /* 0x000fc80000000000 */
[----:B------:R-:W-:Y:S06]  /*3220*/  BAR.SYNC.DEFER_BLOCKING 0x0 ;  /* 0x0000000000007b1d */ /* 0x000fec0000010000 */
[----:B------:R-:W1:Y:S04]  /*3230*/  LDSM.16.M88.4 R148, [R252+0x12000] ;  /* 0x01200000fc94783b */ /* 0x000e680000000200 */
[----:B------:R-:W1:Y:S04]  /*3240*/  LDSM.16.M88.4 R152, [R252+0x12800] ;  /* 0x01280000fc98783b */ /* 0x000e680000000200 */
[----:B------:R-:W1:Y:S04]  /*3250*/  LDSM.16.M88.4 R180, [R252+0x14000] ;  /* 0x01400000fcb4783b */ /* 0x000e680000000200 */
[----:B------:R-:W1:Y:S04]  /*3260*/  LDSM.16.M88.4 R184, [R252+0x14800] ;  /* 0x01480000fcb8783b */ /* 0x000e680000000200 */
[----:B------:R-:W1:Y:S04]  /*3270*/  LDSM.16.M88.4 R212, [R252+0x16000] ;  /* 0x01600000fcd4783b */ /* 0x000e680000000200 */
[----:B------:R-:W1:Y:S04]  /*3280*/  LDSM.16.M88.4 R216, [R252+0x16800] ;  /* 0x01680000fcd8783b */ /* 0x000e680000000200 */
[----:B--2---:R2:W-:Y:S04]  /*3290*/  STL [R1+0x60], R8 ;  /* 0x0000600801007387 */ /* 0x0045e80000100800 */
[----:B-----5:R-:W5:Y:S04]  /*32a0*/  LDL R5, [R1] ;  /* 0x0000000001057983 */ /* 0x020f680000100800 */
[----:B------:R-:W5:Y:S04]  /*32b0*/  LDL R4, [R1+0x2c] ;  /* 0x00002c0001047983 */ /* 0x000f680000100800 */
[----:B--2---:R-:W2:Y:S01]  /*32c0*/  LDL R8, [R1+0x4] ;  /* 0x0000040001087983 */ /* 0x004ea20000100800 */
[----:B------:R-:W-:-:S03]  /*32d0*/  UIADD3 UR18, UR23, UR12, URZ ;  /* 0x0000000c17127290 */ /* 0x000fc6000fffe03f */
[----:B---3--:R3:W-:Y:S01]  /*32e0*/  STL [R1+0x5c], R9 ;  /* 0x00005c0901007387 */ /* 0x0087e20000100800 */
[----:B------:R-:W-:Y:S01]  /*32f0*/  UIADD3 UR19, -UR6, 0x40, UR18 ;  /* 0x0000004006137890 */ /* 0x000fe2000fffe112 */
        /* <DEDUP_REMOVED lines=41> */
[----:B----4-:R-:W-:Y:S01]  /*3590*/  CS2R R28, SRZ ;  /* 0x00000000001c7805 */ /* 0x010fe2000001ff00 */
[----:B------:R-:W-:Y:S01]  /*35a0*/  CS2R R34, SRZ ;  /* 0x0000000000227805 */ /* 0x000fe2000001ff00 */
[----:B------:R-:W-:Y:S01]  /*35b0*/  CS2R R32, SRZ ;  /* 0x0000000000207805 */ /* 0x000fe2000001ff00 */
[----:B------:R-:W-:Y:S01]  /*35c0*/  CS2R R26, SRZ ;  /* 0x00000000001a7805 */ /* 0x000fe2000001ff00 */
[----:B-1----:R-:W-:Y:S01]  /*35d0*/  CS2R R24, SRZ ;  /* 0x0000000000187805 */ /* 0x002fe2000001ff00 */
[----:B------:R-:W-:Y:S01]  /*35e0*/  CS2R R22, SRZ ;  /* 0x0000000000167805 */ /* 0x000fe2000001ff00 */
[----:B------:R-:W-:Y:S01]  /*35f0*/  CS2R R20, SRZ ;  /* 0x0000000000147805 */ /* 0x000fe2000001ff00 */
[----:B------:R-:W-:-:S02]  /*3600*/  ULDC UR11, c[0x0][0x2e8] ;  /* 0x0000ba00000b7ab9 */ /* 0x000fc40000000800 */
[----:B------:R-:W-:Y:S02]  /*3610*/  UIADD3 UR20, UR23, 0x40, URZ ;  /* 0x0000004017147890 */ /* 0x000fe4000fffe03f */
[----:B------:R-:W-:Y:S02]  /*3620*/  UIADD3 UR19, UR19, -UR11, URZ ;  /* 0x8000000b13137290 */ /* 0x000fe4000fffe03f */
[----:B------:R-:W-:Y:S01]  /*3630*/  ULDC UR10, c[0x0][0x2e4] ;  /* 0x0000b900000a7ab9 */ /* 0x000fe20000000800 */
[----:B-----5:R3:W1:Y:S04]  /*3640*/  LDSM.16.M88.4 R164, [R5+0x12000] ;  /* 0x0120000005a4783b */ /* 0x0206680000000200 */
[----:B------:R3:W4:Y:S04]  /*3650*/  LDSM.16.M88.4 R168, [R5+0x12800] ;  /* 0x0128000005a8783b */ /* 0x0007280000000200 */
[----:B------:R3:W1:Y:S04]  /*3660*/  LDSM.16.M88.4 R172, [R4+0x12000] ;  /* 0x0120000004ac783b */ /* 0x0006680000000200 */
[----:B------:R3:W1:Y:S04]  /*3670*/  LDSM.16.M88.4 R176, [R4+0x12800] ;  /* 0x0128000004b0783b */ /* 0x0006680000000200 */
[----:B------:R3:W1:Y:S04]  /*3680*/  LDSM.16.M88.4 R196, [R5+0x14000] ;  /* 0x0140000005c4783b */ /* 0x0006680000000200 */
[----:B------:R3:W1:Y:S04]  /*3690*/  LDSM.16.M88.4 R200, [R5+0x14800] ;  /* 0x0148000005c8783b */ /* 0x0006680000000200 */
[----:B--2---:R3:W2:Y:S04]  /*36a0*/  LDSM.16.M88.4 R156, [R8+0x12000] ;  /* 0x01200000089c783b */ /* 0x0046a80000000200 */
        /* <DEDUP_REMOVED lines=11> */
.L_x_190:
[----:B------:R-:W2:Y:S01]  /*3760*/  LDL R97, [R1+0x8] ;  /* 0x0000080001617983 */ /* 0x000ea20000100800 */
[----:B------:R-:W-:Y:S02]  /*3770*/  USHF.L.U32 UR9, UR7, 0x6, URZ ;  /* 0x0000000607097899 */ /* 0x000fe4000800063f */
[----:B------:R-:W-:Y:S01]  /*3780*/  ULDC UR8, c[0x0][0x2e4] ;  /* 0x0000b90000087ab9 */ /* 0x000fe20000000800 */
[----:B------:R-:W4:Y:S01]  /*3790*/  LDL R80, [R1+0x4] ;  /* 0x0000040001507983 */ /* 0x000f220000100800 */
[----:B------:R-:W-:Y:S03]  /*37a0*/  UISETP.GE.AND UP0, UPT, UR9, UR19, UPT ;  /* 0x000000130900728c */ /* 0x000fe6000bf06270 */
[----:B---3--:R-:W3:Y:S04]  /*37b0*/  LDL R96, [R1+0xc] ;  /* 0x00000c0001607983 */ /* 0x008ee80000100800 */
[----:B------:R-:W4:Y:S04]  /*37c0*/  LDL R79, [R1] ;  /* 0x00000000014f7983 */ /* 0x000f280000100800 */
[----:B------:R-:W4:Y:S04]  /*37d0*/  LDL R95, [R1+0x18] ;  /* 0x00001800015f7983 */ /* 0x000f280000100800 */
[----:B------:R-:W0:Y:S04]  /*37e0*/  LDGDEPBAR ;  /* 0x00000000000079af */ /* 0x000e280000000000 */
[----:B------:R-:W4:Y:S04]  /*37f0*/  LDL R94, [R1+0x14] ;  /* 0x00001400015e7983 */ /* 0x000f280000100800 */
[----:B------:R-:W4:Y:S04]  /*3800*/  LDL R78, [R1+0x10] ;  /* 0x00001000014e7983 */ /* 0x000f280000100800 */
[----:B------:R-:W4:Y:S04]  /*3810*/  LDL R77, [R1+0x68] ;  /* 0x00006800014d7983 */ /* 0x000f280000100800 */
[----:B------:R-:W4:Y:S01]  /*3820*/  LDL R76, [R1+0x64] ;  /* 0x00006400014c7983 */ /* 0x000f220000100800 */
[----:B------:R-:W-:Y:S04]  /*3830*/  DEPBAR.LE SB0, 0x0 ;  /* 0x000080000000791a */ /* 0x000fe80000000000 */
[----:B------:R-:W-:Y:S06]  /*3840*/  BAR.SYNC.DEFER_BLOCKING 0x0 ;  /* 0x0000000000007b1d */ /* 0x000fec0000010000 */
[----:B-1----:R-:W-:Y:S04]  /*3850*/  LDSM.16.M88.4 R8, [R252+0xc000] ;  /* 0x00c00000fc08783b */ /* 0x002fe80000000200 */
[----:B------:R-:W-:Y:S04]  /*3860*/  LDSM.16.M88.4 R68, [R252+0xc800] ;  /* 0x00c80000fc44783b */ /* 0x000fe80000000200 */
[----:B--2---:R-:W2:Y:S04]  /*3870*/  LDSM.16.M88.4 R16, [R97] ;  /* 0x000000006110783b */ /* 0x004ea80000000200 */
[----:B---3--:R-:W-:Y:S01]  /*3880*/  LDSM.16.M88.4 R72, [R96] ;  /* 0x000000006048783b */ /* 0x008fe20000000200 */
[C---:B--2---:R-:W-:Y:S08]  /*3890*/  HMMA.16816.F32.BF16 R4, R16.reuse, R8, RZ ;  /* 0x000000081004723c */ /* 0x044ff000000418ff */
[C---:B------:R-:W-:Y:S08]  /*38a0*/  HMMA.16816.F32.BF16 R8, R16.reuse, R10, RZ ;  /* 0x0000000a1008723c */ /* 0x040ff000000418ff */
[C---:B------:R-:W-:Y:S08]  /*38b0*/  HMMA.16816.F32.BF16 R12, R16.reuse, R68, RZ ;  /* 0x00000044100c723c */ /* 0x040ff000000418ff */
[----:B------:R-:W-:Y:S01]  /*38c0*/  HMMA.16816.F32.BF16 R16, R16, R70, RZ ;  /* 0x000000461010723c */ /* 0x000fe200000418ff */
[----:B----4-:R-:W2:Y:S07]  /*38d0*/  LDSM.16.M88.4 R68, [R80+0xc000] ;  /* 0x00c000005044783b */ /* 0x010eae0000000200 */
[C---:B--2---:R-:W-:Y:S08]  /*38e0*/  HMMA.16816.F32.BF16 R4, R72.reuse, R68, R4 ;  /* 0x000000444804723c */ /* 0x044ff00000041804 */
[C---:B------:R-:W-:Y:S01]  /*38f0*/  HMMA.16816.F32.BF16 R8, R72.reuse, R70, R8 ;  /* 0x000000464808723c */ /* 0x040fe20000041808 */
[----:B------:R-:W2:Y:S07]  /*3900*/  LDSM.16.M88.4 R68, [R80+0xc800] ;  /* 0x00c800005044783b */ /* 0x000eae0000000200 */
[C---:B--2---:R-:W-:Y:S08]  /*3910*/  HMMA.16816.F32.BF16 R12, R72.reuse, R68, R12 ;  /* 0x00000044480c723c */ /* 0x044ff0000004180c */
[----:B------:R-:W-:Y:S01]  /*3920*/  HMMA.16816.F32.BF16 R16, R72, R70, R16 ;  /* 0x000000464810723c */ /* 0x000fe20000041810 */
[----:B------:R-:W-:Y:S04]  /*3930*/  LDSM.16.M88.4 R68, [R95] ;  /* 0x000000005f44783b */ /* 0x000fe80000000200 */
[----:B------:R-:W2:Y:S03]  /*3940*/  LDSM.16.M88.4 R72, [R79+0xc000] ;  /* 0x00c000004f48783b */ /* 0x000ea60000000200 */
        /* <DEDUP_REMOVED lines=12> */
[----:B------:R-:W-:Y:S04]  /*3a10*/  LDSM.16.M88.4 R68, [R97+0x2000] ;  /* 0x002000006144783b */ /* 0x000fe80000000200 */
        /* <DEDUP_REMOVED lines=53> */
[C---:B--2---:R-:W-:Y:S07]  /*3d70*/  HMMA.16816.F32.BF16 R12, R68.reuse, R72, R12 ;  /* 0x00000048440c723c */ /* 0x044fee000004180c */
        /* <DEDUP_REMOVED lines=16> */
.L_x_186:
[----:B------:R-:W3:Y:S01]  /*3e80*/  LDL R68, [R1+0x74] ;  /* 0x0000740001447983 */ /* 0x000ee20000100800 */
[----:B------:R-:W-:Y:S03]  /*3e90*/  UIADD3 UR10, -UR8, UR6, -UR12 ;  /* 0x00000006080a7290 */ /* 0x000fe6000fffe90c */
[----:B------:R-:W4:Y:S01]  /*3ea0*/  LDL R69, [R1+0x78] ;  /* 0x0000780001457983 */ /* 0x000f220000100800 */
[----:B---3--:R-:W-:Y:S01]  /*3eb0*/  IADD3 R80, R68, UR9, RZ ;  /* 0x0000000944507c10 */ /* 0x008fe2000fffe0ff */
[----:B------:R-:W-:Y:S01]  /*3ec0*/  UIADD3 UR9, UR6, 0x1, -UR12 ;  /* 0x0000000106097890 */ /* 0x000fe2000fffe80c */
[----:B------:R-:W-:Y:S02]  /*3ed0*/  IMAD.U32 R68, RZ, RZ, UR22 ;  /* 0x00000016ff447e24 */ /* 0x000fe4000f8e00ff */
[----:B------:R-:W-:Y:S01]  /*3ee0*/  IADD3 R70, R80, UR10, RZ ;  /* 0x0000000a50467c10 */ /* 0x000fe2000fffe0ff */
[----:B------:R-:W-:Y:S01]  /*3ef0*/  UIADD3 UR9, UR9, UR41, URZ ;  /* 0x0000002909097290 */ /* 0x000fe2000fffe03f */
[----:B----4-:R-:W-:Y:S02]  /*3f00*/  IMAD R68, R68, 0x40, R69 ;  /* 0x0000004044447824 */ /* 0x010fe400078e0245 */
        /* <DEDUP_REMOVED lines=8> */
[C---:B--2---:R-:W-:Y:S02]  /*3f90*/  IADD3 R73, R68.reuse, 0x11, RZ ;  /* 0x0000001144497810 */ /* 0x044fe40007ffe0ff */
        /* <DEDUP_REMOVED lines=55> */
.L_x_187:
[----:B------:R-:W3:Y:S01]  /*4310*/  LDL R70, [R1+0x5c] ;  /* 0x00005c0001467983 */ /* 0x000ee20000100800 */
[----:B------:R-:W-:Y:S03]  /*4320*/  UISETP.GT.AND UP2, UPT, UR7, UR17, UPT ;  /* 0x000000110700728c */ /* 0x000fe6000bf44270 */
[----:B------:R-:W4:Y:S03]  /*4330*/  LDL R69, [R1+0x60] ;  /* 0x0000600001457983 */ /* 0x000f260000100800 */
[----:B------:R-:W-:Y:S01]  /*4340*/  PLOP3.LUT P3, PT, PT, PT, UP2, 0x80, 0x0 ;  /* 0x000000000000781c */ /* 0x000fe20003f6f028 */
[----:B--2---:R-:W2:Y:S04]  /*4350*/  LDL R93, [R1+0x3c] ;  /* 0x00003c00015d7983 */ /* 0x004ea80000100800 */
[----:B------:R-:W2:Y:S04]  /*4360*/  LDL R92, [R1+0x58] ;  /* 0x00005800015c7983 */ /* 0x000ea80000100800 */
[----:B------:R-:W2:Y:S04]  /*4370*/  LDL R91, [R1+0x50] ;  /* 0x00005000015b7983 */ /* 0x000ea80000100800 */
[----:B------:R-:W2:Y:S01]  /*4380*/  LDL R90, [R1+0x54] ;  /* 0x00005400015a7983 */ /* 0x000ea20000100800 */
[C---:B---3--:R-:W-:Y:S01]  /*4390*/  FMUL.FTZ R68, R70.reuse, 1.4426950216293334961 ;  /* 0x3fb8aa3b46447820 */ /* 0x048fe20000410000 */
[----:B------:R-:W-:Y:S04]  /*43a0*/  FSETP.NEU.FTZ.AND P0, PT, R70, -INF , PT ;  /* 0xff8000004600780b */ /* 0x000fe80003f1d000 */
[----:B------:R-:W-:Y:S02]  /*43b0*/  FSEL R68, R68, RZ, P0 ;  /* 0x000000ff44447208 */ /* 0x000fe40000000000 */
[----:B----4-:R-:W-:Y:S03]  /*43c0*/  FSETP.NEU.FTZ.AND P0, PT, R69, -INF , PT ;  /* 0xff8000004500780b */ /* 0x010fe60003f1d000 */
        /* <DEDUP_REMOVED lines=8> */
[----:B------:R-:W4:Y:S01]  /*4450*/  MUFU.EX2 R81, R5 ;  /* 0x0000000500517308 */ /* 0x000f220000000800 */
[----:B------:R-:W-:Y:S09]  /*4460*/  FFMA.FTZ R68, R17, c[0x0][0x23c], -R68 ;  /* 0x00008f0011447a23 */ /* 0x000ff20000010844 */
[----:B------:R-:W-:Y:S01]  /*4470*/  MUFU.EX2 R80, R8 ;  /* 0x0000000800507308 */ /* 0x000fe20000000800 */
[----:B---3--:R-:W-:Y:S05]  /*4480*/  FMUL.FTZ R4, R69, 1.4426950216293334961 ;  /* 0x3fb8aa3b45047820 */ /* 0x008fea0000410000 */
[----:B------:R-:W-:Y:S04]  /*4490*/  FSEL R4, R4, RZ, P0 ;  /* 0x000000ff04047208 */ /* 0x000fe80000000000 */
[----:B------:R-:W-:Y:S01]  /*44a0*/  MUFU.EX2 R77, R9 ;  /* 0x00000009004d7308 */ /* 0x000fe20000000800 */
[--C-:B------:R-:W-:Y:S02]  /*44b0*/  FFMA.FTZ R6, R6, c[0x0][0x23c], -R4.reuse ;  /* 0x00008f0006067a23 */ /* 0x100fe40000010804 */
[--C-:B------:R-:W-:Y:S02]  /*44c0*/  FFMA.FTZ R7, R7, c[0x0][0x23c], -R4.reuse ;  /* 0x00008f0007077a23 */ /* 0x100fe40000010804 */
[--C-:B------:R-:W-:Y:S05]  /*44d0*/  FFMA.FTZ R18, R18, c[0x0][0x23c], -R4.reuse ;  /* 0x00008f0012127a23 */ /* 0x100fea0000010804 */
[----:B------:R4:W-:Y:S01]  /*44e0*/  MUFU.EX2 R75, R6 ;  /* 0x00000006004b7308 */ /* 0x0009e20000000800 */
[--C-:B------:R-:W-:Y:S02]  /*44f0*/  FFMA.FTZ R10, R10, c[0x0][0x23c], -R4.reuse ;  /* 0x00008f000a0a7a23 */ /* 0x100fe40000010804 */
[--C-:B------:R-:W-:Y:S02]  /*4500*/  FFMA.FTZ R11, R11, c[0x0][0x23c], -R4.reuse ;  /* 0x00008f000b0b7a23 */ /* 0x100fe40000010804 */
[--C-:B------:R-:W-:Y:S02]  /*4510*/  FFMA.FTZ R14, R14, c[0x0][0x23c], -R4.reuse ;  /* 0x00008f000e0e7a23 */ /* 0x100fe40000010804 */
[--C-:B------:R-:W-:Y:S02]  /*4520*/  FFMA.FTZ R15, R15, c[0x0][0x23c], -R4.reuse ;  /* 0x00008f000f0f7a23 */ /* 0x100fe40000010804 */
[----:B------:R-:W-:Y:S01]  /*4530*/  FFMA.FTZ R4, R19, c[0x0][0x23c], -R4 ;  /* 0x00008f0013047a23 */ /* 0x000fe20000010804 */
[----:B------:R-:W3:Y:S10]  /*4540*/  MUFU.EX2 R73, R7 ;  /* 0x0000000700497308 */ /* 0x000ef40000000800 */
[----:B------:R1:W-:Y:S01]  /*4550*/  MUFU.EX2 R76, R4 ;  /* 0x00000004004c7308 */ /* 0x0003e20000000800 */
[----:B----4-:R-:W-:Y:S05]  /*4560*/  F2FP.BF16.PACK_AB R6, R81, R83 ;  /* 0x000000535106723e */ /* 0x010fea00000010ff */
[----:B--2---:R2:W-:Y:S04]  /*4570*/  STS [R93+0x14000], R6 ;  /* 0x014000065d007388 */ /* 0x0045e80000000800 */
[----:B------:R-:W-:Y:S01]  /*4580*/  MUFU.EX2 R74, R10 ;  /* 0x0000000a004a7308 */ /* 0x000fe20000000800 */
[----:B---3--:R-:W-:Y:S05]  /*4590*/  F2FP.BF16.PACK_AB R5, R73, R75 ;  /* 0x0000004b4905723e */ /* 0x008fea00000010ff */
[----:B------:R3:W-:Y:S04]  /*45a0*/  STS [R93+0x14400], R5 ;  /* 0x014400055d007388 */ /* 0x0007e80000000800 */
[----:B------:R-:W4:Y:S01]  /*45b0*/  MUFU.EX2 R72, R11 ;  /* 0x0000000b00487308 */ /* 0x000f220000000800 */
[----:B-1----:R-:W-:Y:S05]  /*45c0*/  F2FP.BF16.PACK_AB R4, R77, R80 ;  /* 0x000000504d04723e */ /* 0x002fea00000010ff */
[----:B------:R1:W-:Y:S04]  /*45d0*/  STS [R92+0x14000], R4 ;  /* 0x014000045c007388 */ /* 0x0003e80000000800 */
[----:B------:R-:W-:Y:S10]  /*45e0*/  MUFU.EX2 R89, R12 ;  /* 0x0000000c00597308 */ /* 0x000ff40000000800 */
[----:B------:R-:W1:Y:S01]  /*45f0*/  MUFU.EX2 R88, R13 ;  /* 0x0000000d00587308 */ /* 0x000e620000000800 */
[----:B----4-:R-:W-:Y:S05]  /*4600*/  F2FP.BF16.PACK_AB R8, R72, R74 ;  /* 0x0000004a4808723e */ /* 0x010fea00000010ff */
[----:B------:R-:W-:Y:S04]  /*4610*/  STS [R92+0x14400], R8 ;  /* 0x014400085c007388 */ /* 0x000fe80000000800 */
[----:B------:R-:W-:Y:S10]  /*4620*/  MUFU.EX2 R86, R14 ;  /* 0x0000000e00567308 */ /* 0x000ff40000000800 */
[----:B------:R-:W2:Y:S01]  /*4630*/  MUFU.EX2 R85, R15 ;  /* 0x0000000f00557308 */ /* 0x000ea20000000800 */
[----:B-1----:R-:W-:Y:S05]  /*4640*/  F2FP.BF16.PACK_AB R7, R88, R89 ;  /* 0x000000595807723e */ /* 0x002fea00000010ff */
[----:B------:R-:W-:Y:S04]  /*4650*/  STS [R91+0x14000], R7 ;  /* 0x014000075b007388 */ /* 0x000fe80000000800 */
[----:B------:R-:W-:Y:S10]  /*4660*/  MUFU.EX2 R87, R16 ;  /* 0x0000001000577308 */ /* 0x000ff40000000800 */
[----:B------:R-:W3:Y:S01]  /*4670*/  MUFU.EX2 R84, R68 ;  /* 0x0000004400547308 */ /* 0x000ee20000000800 */
[----:B--2---:R-:W-:Y:S05]  /*4680*/  F2FP.BF16.PACK_AB R6, R85, R86 ;  /* 0x000000565506723e */ /* 0x004fea00000010ff */
[----:B------:R-:W-:Y:S04]  /*4690*/  STS [R91+0x14400], R6 ;  /* 0x014400065b007388 */ /* 0x000fe80000000800 */
[----:B------:R-:W1:Y:S01]  /*46a0*/  MUFU.EX2 R82, R18 ;  /* 0x0000001200527308 */ /* 0x000e620000000800 */
[----:B---3--:R-:W-:Y:S05]  /*46b0*/  F2FP.BF16.PACK_AB R5, R84, R87 ;  /* 0x000000575405723e */ /* 0x008fea00000010ff */
[----:B------:R-:W-:Y:S01]  /*46c0*/  STS [R90+0x14000], R5 ;  /* 0x014000055a007388 */ /* 0x000fe20000000800 */
[----:B-1----:R-:W-:Y:S05]  /*46d0*/  F2FP.BF16.PACK_AB R4, R76, R82 ;  /* 0x000000524c04723e */ /* 0x002fea00000010ff */
        /* <DEDUP_REMOVED lines=212> */
.L_x_188:
        /* <DEDUP_REMOVED lines=371> */
.L_x_189:
        /* <DEDUP_REMOVED lines=172> */
.L_x_191:
        /* <DEDUP_REMOVED lines=18> */
.L_x_192:
[----:B-1----:R-:W2:Y:S01]  /*7730*/  LDL.64 R8, [R1+0x80] ;  /* 0x0000800001087983 */ /* 0x002ea20000100a00 */
[----:B------:R-:W-:Y:S01]  /*7740*/  USHF.R.S32.HI UR10, URZ, 0x1f, UR23 ;  /* 0x0000001f3f0a7899 */ /* 0x000fe20008011417 */
[----:B------:R-:W-:Y:S01]  /*7750*/  IMAD.U32 R4, RZ, RZ, UR23 ;  /* 0x00000017ff047e24 */ /* 0x000fe2000f8e00ff */
[----:B------:R-:W-:Y:S01]  /*7760*/  ULDC.64 UR8, c[0x0][0x3a0] ;  /* 0x0000e80000087ab9 */ /* 0x000fe20000000a00 */
[----:B------:R-:W-:Y:S01]  /*7770*/  BAR.SYNC.DEFER_BLOCKING 0x0 ;  /* 0x0000000000007b1d */ /* 0x000fe20000010000 */
[----:B------:R-:W-:Y:S02]  /*7780*/  UIMAD UR7, UR10, UR8, URZ ;  /* 0x000000080a0772a4 */ /* 0x000fe4000f8e023f */
[----:B------:R-:W-:Y:S02]  /*7790*/  UIMAD UR6, UR22, -0x40, UR6 ;  /* 0xffffffc0160678a4 */ /* 0x000fe4000f8e0206 */
[----:B------:R-:W-:Y:S01]  /*77a0*/  UIMAD UR7, UR23, UR9, UR7 ;  /* 0x00000009170772a4 */ /* 0x000fe2000f8e0207 */
[----:B------:R-:W1:Y:S01]  /*77b0*/  S2R R15, SR_TID.X ;  /* 0x00000000000f7919 */ /* 0x000e620000002100 */
[----:B------:R-:W-:Y:S01]  /*77c0*/  BSSY B0, `(.L_x_193) ;  /* 0x000002b000007945 */ /* 0x000fe20003800000 */
[----:B------:R-:W-:-:S02]  /*77d0*/  ULDC.64 UR8, c[0x0][0x3b8] ;  /* 0x0000ee0000087ab9 */ /* 0x000fc40000000a00 */
[----:B------:R-:W3:Y:S04]  /*77e0*/  S2R R64, SR_TID.X ;  /* 0x0000000000407919 */ /* 0x000ee80000002100 */
[----:B------:R4:W2:Y:S04]  /*77f0*/  LDS.128 R36, [R251+0xd000] ;  /* 0x00d00000fb247984 */ /* 0x0008a80000000c00 */
        /* <DEDUP_REMOVED lines=14> */
[----:B------:R-:W-:-:S02]  /*78e0*/  IMAD.MOV.U32 R6, RZ, RZ, R8 ;  /* 0x000000ffff067224 */ /* 0x000fc400078e0008 */
[----:B------:R-:W-:Y:S01]  /*78f0*/  IMAD.U32 R8, RZ, RZ, UR7 ;  /* 0x00000007ff087e24 */ /* 0x000fe2000f8e00ff */
[----:B------:R-:W-:Y:S01]  /*7900*/  UIMAD UR7, UR59, UR8, URZ ;  /* 0x000000083b0772a4 */ /* 0x000fe2000f8e023f */
[----:B------:R-:W-:-:S03]  /*7910*/  IMAD.WIDE.U32 R4, R4, c[0x0][0x3a0], R6 ;  /* 0x0000e80004047a25 */ /* 0x000fc600078e0006 */
[----:B------:R-:W-:Y:S02]  /*7920*/  UIMAD UR7, UR38, UR9, UR7 ;  /* 0x00000009260772a4 */ /* 0x000fe4000f8e0207 */
        /* <DEDUP_REMOVED lines=20> */
.L_x_194:
[----:B-1-34-:R-:W-:Y:S05]  /*7a70*/  BSYNC B0 ;  /* 0x0000000000007941 */ /* 0x01afea0003800000 */
.L_x_193:
        /* <DEDUP_REMOVED lines=16> */
.L_x_196:
[----:B------:R-:W-:Y:S05]  /*7b80*/  BSYNC B0 ;  /* 0x0000000000007941 */ /* 0x000fea0003800000 */
.L_x_195:
        /* <DEDUP_REMOVED lines=27> */
.L_x_198:
[----:B------:R-:W-:Y:S05]  /*7d40*/  BSYNC B0 ;  /* 0x0000000000007941 */ /* 0x000fea0003800000 */
.L_x_197:
        /* <DEDUP_REMOVED lines=13> */
.L_x_185:
[----:B------:R-:W-:Y:S05]  /*7e20*/  BSYNC B1 ;  /* 0x0000000000017941 */ /* 0x000fea0003800000 */
.L_x_171:
        /* <DEDUP_REMOVED lines=11> */
.L_x_199:
[----:B------:R-:W-:Y:S05]  /*7ee0*/  EXIT ;  /* 0x000000000000794d */ /* 0x000fea0003800000 */
.L_x_201:
        /* <DEDUP_REMOVED lines=9> */
.L_x_1582:


//--------------------- .text._ZN5flash44flash_bwd_dq_dk_dv_loop_seqk_parallel_kernelI23Flash_bwd_kernel_traitsILi192ELi64ELi64ELi8ELi4ELi2ELi2ELb1ELb1EN7cutlass10bfloat16_tE19Flash_kernel_traitsILi192ELi64ELi64ELi8ES3_EELb0ELb0ELb1ELb1ELb0ELb0ELb0EEEvNS_16Flash_bwd_paramsE --------------------------
	.section	.text._ZN5flash44flash_bwd_dq_dk_dv_loop_seqk_parallel_kernelI23Flash_bwd_kernel_traitsILi192ELi64ELi64ELi8ELi4ELi2ELi2ELb1ELb1EN7cutlass10bfloat16_tE19Flash_kernel_traitsILi192ELi64ELi64ELi8ES3_EELb0ELb0ELb1ELb1ELb0ELb0ELb0EEEvNS_16Flash_bwd_paramsE,"ax",@progbits
	.sectioninfo	@"SHI_REGISTERS=255"
	.align	128
        .global         _ZN5flash44flash_bwd_dq_dk_dv_loop_seqk_parallel_kernelI23Flash_bwd_kernel_traitsILi192ELi64ELi64ELi8ELi4ELi2ELi2ELb1ELb1EN7cutlass10bfloat16_tE19Flash_kernel_traitsILi192ELi64ELi64ELi8ES3_EELb0ELb0ELb1ELb1ELb0ELb0ELb0EEEvNS_16Flash_bwd_paramsE
        .type           _ZN5flash44flash_bwd_dq_dk_dv_loop_seqk_parallel_kernelI23Flash_bwd_kernel_traitsILi192ELi64ELi64ELi8ELi4ELi2ELi2ELb1ELb1EN7cutlass10bfloat16_tE19Flash_kernel_traitsILi192ELi64ELi64ELi8ES3_EELb0ELb0ELb1ELb1ELb0ELb0ELb0EEEvNS_16Flash_bwd_paramsE,@function
        .size           _ZN5flash44flash_bwd_dq_dk_dv_loop_seqk_parallel_kernelI23Flash_bwd_kernel_traitsILi192ELi64ELi64ELi8ELi4ELi2ELi2ELb1ELb1EN7cutlass10bfloat16_tE19Flash_kernel_traitsILi192ELi64ELi64ELi8ES3_EELb0ELb0ELb1ELb1ELb0ELb0ELb0EEEvNS_16Flash_bwd_paramsE,(.L_x_1583 - _ZN5flash44flash_bwd_dq_dk_dv_loop_seqk_parallel_kernelI23Flash_bwd_kernel_traitsILi192ELi64ELi64ELi8ELi4ELi2ELi2ELb1ELb1EN7cutlass10bfloat16_tE19Flash_kernel_traitsILi192ELi64ELi64ELi8ES3_EELb0ELb0ELb1ELb1ELb0ELb0ELb0EEEvNS_16Flash_bwd_paramsE)
        .other          _ZN5flash44flash_bwd_dq_dk_dv_loop_seqk_parallel_kernelI23Flash_bwd_kernel_traitsILi192ELi64ELi64ELi8ELi4ELi2ELi2ELb1ELb1EN7cutlass10bfloat16_tE19Flash_kernel_traitsILi192ELi64ELi64ELi8ES3_EELb0ELb0ELb1ELb1ELb0ELb0ELb0EEEvNS_16Flash_bwd_paramsE,@"STO_CUDA_ENTRY STV_DEFAULT"
_ZN5flash44flash_bwd_dq_dk_dv_loop_seqk_parallel_kernelI23Flash_bwd_kernel_traitsILi192ELi64ELi64ELi8ELi4ELi2ELi2ELb1ELb1EN7cutlass10bfloat16_tE19Flash_kernel_traitsILi192ELi64ELi64ELi8ES3_EELb0ELb0ELb1ELb1ELb0ELb0ELb0EEEvNS_16Flash_bwd_paramsE:
.text._ZN5flash44flash_bwd_dq_dk_dv_loop_seqk_parallel_kernelI23Flash_bwd_kernel_traitsILi192ELi64ELi64ELi8ELi4ELi2ELi2ELb1ELb1EN7cutlass10bfloat16_tE19Flash_kernel_traitsILi192ELi64ELi64ELi8ES3_EELb0ELb0ELb1ELb1ELb0ELb0ELb0EEEvNS_16Flash_bwd_paramsE:
        /* <DEDUP_REMOVED lines=30> */
[-C--:B------:R-:W-:Y:S01]  /*01e0*/  LEA.HI R10, R5, R6.reuse, RZ, 0x3 ;  /* 0x00000006050a7211 */ /* 0x080fe200078f18ff */
[----:B------:R-:W-:Y:S01]  /*01f0*/  ULDC UR11, c[0x0][0x1c0] ;  /* 0x00007000000b7ab9 */ /* 0x000fe20000000800 */
[----:B------:R-:W-:Y:S01]  /*0200*/  LOP3.LUT R4, R3, 0xffffffe0, RZ, 0xc0, !PT ;  /* 0xffffffe003047812 */ /* 0x000fe200078ec0ff */
[----:B---3--:R-:W-:Y:S01]  /*0210*/  UIMAD UR49, UR37, UR48, URZ ;  /* 0x00000030253172a4 */ /* 0x008fe2000f8e023f */
[--C-:B------:R-:W-:Y:S01]  /*0220*/  SHF.R.S32.HI R0, RZ, 0x5, R3.reuse ;  /* 0x00000005ff007819 */ /* 0x100fe20000011403 */
[----:B------:R-:W-:Y:S01]  /*0230*/  UIMAD UR48, UR48, UR12, URZ ;  /* 0x0000000c303072a4 */ /* 0x000fe2000f8e023f */
[----:B------:R-:W-:Y:S01]  /*0240*/  SHF.R.S32.HI R12, RZ, 0x1f, R3 ;  /* 0x0000001fff0c7819 */ /* 0x000fe20000011403 */
[----:B------:R-:W-:Y:S01]  /*0250*/  IMAD.IADD R9, R6, 0x1, -R4 ;  /* 0x0000000106097824 */ /* 0x000fe200078e0a04 */
[CC--:B------:R-:W-:Y:S01]  /*0260*/  LEA.HI R2, R5.reuse, R6.reuse, RZ, 0x4 ;  /* 0x0000000605027211 */ /* 0x0c0fe200078f20ff */
[----:B------:R-:W-:Y:S01]  /*0270*/  UIMAD UR57, UR8, UR6, UR57 ;  /* 0x00000006083972a4 */ /* 0x000fe2000f8e0239 */
[CC--:B------:R-:W-:Y:S01]  /*0280*/  LEA.HI R16, R5.reuse, R6.reuse, RZ, 0x7 ;  /* 0x0000000605107211 */ /* 0x0c0fe200078f38ff */
[----:B------:R-:W-:Y:S01]  /*0290*/  UIMAD UR54, UR7, UR33, URZ ;  /* 0x00000021073672a4 */ /* 0x000fe2000f8e023f */
[CC--:B------:R-:W-:Y:S01]  /*02a0*/  LEA.HI R17, R5.reuse, R6.reuse, RZ, 0x6 ;  /* 0x0000000605117211 */ /* 0x0c0fe200078f30ff */
[----:B------:R-:W-:Y:S01]  /*02b0*/  UIMAD UR6, UR33, UR11, UR37 ;  /* 0x0000000b210672a4 */ /* 0x000fe2000f8e0225 */
[----:B------:R-:W-:Y:S01]  /*02c0*/  LEA.HI R5, R5, R6, RZ, 0x2 ;  /* 0x0000000605057211 */ /* 0x000fe200078f10ff */
[----:B------:R-:W-:Y:S01]  /*02d0*/  @!UP5 UIMAD UR7, UR33, UR13, UR37 ;  /* 0x0000000d2107d2a4 */ /* 0x000fe2000f8e0225 */
[-C--:B------:R-:W-:Y:S01]  /*02e0*/  LEA.HI R4, R12, R0.reuse, RZ, 0x2 ;  /* 0x000000000c047211 */ /* 0x080fe200078f10ff */
[----:B------:R-:W-:Y:S01]  /*02f0*/  USHF.L.U32 UR43, UR48, 0x6, URZ ;  /* 0x00000006302b7899 */ /* 0x000fe2000800063f */
        /* <DEDUP_REMOVED lines=8> */
[----:B------:R-:W-:Y:S01]  /*0380*/  LOP3.LUT R4, R4, 0xfffffffc, RZ, 0xc0, !PT ;  /* 0xfffffffc04047812 */ /* 0x000fe200078ec0ff */
[C---:B------:R-:W-:Y:S01]  /*0390*/  IMAD.IADD R8, R6.reuse, 0x1, -R8 ;  /* 0x0000000106087824 */ /* 0x040fe200078e0a08 */
[----:B------:R-:W-:Y:S01]  /*03a0*/  LOP3.LUT R3, R3, 0xfffffffe, RZ, 0xc0, !PT ;  /* 0xfffffffe03037812 */ /* 0x000fe200078ec0ff */
[----:B------:R-:W-:Y:S01]  /*03b0*/  IMAD.IADD R19, R6, 0x1, -R11 ;  /* 0x0000000106137824 */ /* 0x000fe200078e0a0b */
[----:B------:R-:W-:Y:S01]  /*03c0*/  SHF.R.S32.HI R6, RZ, 0x4, R2 ;  /* 0x00000004ff067819 */ /* 0x000fe20000011402 */
[C---:B------:R-:W-:Y:S01]  /*03d0*/  IMAD.IADD R15, R0.reuse, 0x1, -R4 ;  /* 0x00000001000f7824 */ /* 0x040fe200078e0a04 */
[----:B------:R-:W-:Y:S01]  /*03e0*/  SHF.R.S32.HI R13, RZ, 0x3, R10 ;  /* 0x00000003ff0d7819 */ /* 0x000fe2000001140a */
[----:B------:R-:W-:Y:S01]  /*03f0*/  IMAD.IADD R14, R0, 0x1, -R3 ;  /* 0x00000001000e7824 */ /* 0x000fe200078e0a03 */
[--C-:B------:R-:W-:Y:S01]  /*0400*/  SHF.R.S32.HI R3, RZ, 0x2, R5.reuse ;  /* 0x00000002ff037819 */ /* 0x100fe20000011405 */
[C---:B------:R-:W-:Y:S01]  /*0410*/  IMAD.SHL.U32 R20, R7.reuse, 0x8, RZ ;  /* 0x0000000807147824 */ /* 0x040fe200078e00ff */
[----:B------:R-:W-:Y:S01]  /*0420*/  SHF.R.S32.HI R0, RZ, 0x1f, R5 ;  /* 0x0000001fff007819 */ /* 0x000fe20000011405 */
[----:B------:R-:W-:Y:S01]  /*0430*/  ULDC UR52, c[0x0][0x224] ;  /* 0x0000890000347ab9 */ /* 0x000fe20000000800 */
[----:B------:R-:W-:Y:S01]  /*0440*/  LEA.HI R2, R2, R6, RZ, 0x1 ;  /* 0x0000000602027211 */ /* 0x000fe200078f08ff */
[----:B------:R-:W-:Y:S01]  /*0450*/  @UP5 UIMAD UR56, UR33, UR51, URZ ;  /* 0x00000033213852a4 */ /* 0x000fe2000f8e023f */
[----:B------:R-:W-:Y:S01]  /*0460*/  LEA.HI R0, R0, R3, RZ, 0x3 ;  /* 0x0000000300007211 */ /* 0x000fe200078f18ff */
[----:B------:R-:W-:Y:S01]  /*0470*/  STL [R1+0x50], R20 ;  /* 0x0000501401007387 */ /* 0x000fe20000100800 */
[----:B------:R-:W-:Y:S01]  /*0480*/  LOP3.LUT R2, R2, 0xfffffffe, RZ, 0xc0, !PT ;  /* 0xfffffffe02027812 */ /* 0x000fe200078ec0ff */
[----:B------:R-:W-:Y:S01]  /*0490*/  ULDC.64 UR4, c[0x0][0x118] ;  /* 0x0000460000047ab9 */ /* 0x000fe20000000a00 */
[----:B------:R-:W-:Y:S01]  /*04a0*/  LOP3.LUT R0, R0, 0xfffffff8, RZ, 0xc0, !PT ;  /* 0xfffffff800007812 */ /* 0x000fe200078ec0ff */
[----:B------:R-:W-:Y:S01]  /*04b0*/  ULOP3.LUT UR58, UR37, UR58, URZ, 0x3c, !UPT ;  /* 0x0000003a253a7292 */ /* 0x000fe2000f8e3c3f */
[----:B------:R-:W-:Y:S01]  /*04c0*/  LOP3.LUT P4, RZ, R7, 0x4, RZ, 0xc0, !PT ;  /* 0x0000000407ff7812 */ /* 0x000fe2000788c0ff */
[----:B------:R-:W-:Y:S01]  /*04d0*/  IMAD.IADD R12, R6, 0x1, -R2 ;  /* 0x00000001060c7824 */ /* 0x000fe200078e0a02 */
[----:B------:R-:W-:Y:S01]  /*04e0*/  SHF.R.S32.HI R2, RZ, 0x1f, R9 ;  /* 0x0000001fff027819 */ /* 0x000fe20000011409 */
[----:B------:R-:W-:Y:S01]  /*04f0*/  IMAD.IADD R6, R3, 0x1, -R0 ;  /* 0x0000000103067824 */ /* 0x000fe200078e0a00 */
[----:B------:R-:W-:Y:S01]  /*0500*/  SHF.R.S32.HI R3, RZ, 0x1f, R8 ;  /* 0x0000001fff037819 */ /* 0x000fe20000011408 */
[----:B------:R-:W-:Y:S01]  /*0510*/  IMAD.SHL.U32 R0, R13, 0x40, RZ ;  /* 0x000000400d007824 */ /* 0x000fe200078e00ff */
[----:B------:R-:W-:Y:S01]  /*0520*/  LEA.HI R18, R2, R9, RZ, 0x2 ;  /* 0x0000000902127211 */ /* 0x000fe200078f10ff */
[----:B------:R-:W-:Y:S01]  /*0530*/  USHF.R.S32.HI UR59, URZ, 0x1f, UR37 ;  /* 0x0000001f3f3b7899 */ /* 0x000fe20008011425 */
[----:B------:R-:W-:Y:S01]  /*0540*/  LEA.HI R13, R3, R8, RZ, 0x3 ;  /* 0x00000008030d7211 */ /* 0x000fe200078f18ff */
[----:B------:R-:W-:Y:S01]  /*0550*/  UISETP.NE.AND UP6, UPT, UR10, URZ, UPT ;  /* 0x0000003f0a00728c */ /* 0x000fe2000bfc5270 */
[----:B------:R-:W-:Y:S01]  /*0560*/  LOP3.LUT R0, R0, 0x1c0, RZ, 0xc0, !PT ;  /* 0x000001c000007812 */ /* 0x000fe200078ec0ff */
[----:B------:R-:W-:Y:S01]  /*0570*/  USHF.R.S32.HI UR61, URZ, 0x1f, UR33 ;  /* 0x0000001f3f3d7899 */ /* 0x000fe20008011421 */
[C---:B------:R-:W-:Y:S01]  /*0580*/  LOP3.LUT P3, RZ, R7.reuse, 0x2, RZ, 0xc0, !PT ;  /* 0x0000000207ff7812 */ /* 0x040fe2000786c0ff */
[----:B------:R-:W-:Y:S01]  /*0590*/  USHF.R.S32.HI UR60, URZ, 0x1f, UR37 ;  /* 0x0000001f3f3c7899 */ /* 0x000fe20008011425 */
[----:B------:R-:W-:Y:S01]  /*05a0*/  LOP3.LUT R2, R0, 0x38, R20, 0xf8, !PT ;  /* 0x0000003800027812 */ /* 0x000fe200078ef814 */
[----:B------:R-:W-:Y:S01]  /*05b0*/  UIMAD.WIDE.U32 UR44, UR38, UR46, URZ ;  /* 0x0000002e262c72a5 */ /* 0x000fe2000f8e003f */
[----:B------:R-:W-:Y:S01]  /*05c0*/  SHF.R.U32.HI R0, RZ, 0x3, R0 ;  /* 0x00000003ff007819 */ /* 0x000fe20000011600 */
[----:B------:R-:W-:Y:S01]  /*05d0*/  UIMAD UR53, UR39, UR46, URZ ;  /* 0x0000002e273572a4 */ /* 0x000fe2000f8e023f */
[----:B------:R-:W-:Y:S01]  /*05e0*/  LOP3.LUT R3, R6, 0x1, RZ, 0xc0, !PT ;  /* 0x0000000106037812 */ /* 0x000fe200078ec0ff */
[----:B------:R-:W-:Y:S01]  /*05f0*/  USHF.R.S32.HI UR55, URZ, 0x1f, UR49 ;  /* 0x0000001f3f377899 */ /* 0x000fe20008011431 */
[----:B------:R-:W-:Y:S01]  /*0600*/  LOP3.LUT R11, R2, R0, RZ, 0x3c, !PT ;  /* 0x00000000020b7212 */ /* 0x000fe200078e3cff */
[----:B------:R-:W-:Y:S01]  /*0610*/  IMAD.SHL.U32 R0, R7, 0x40, RZ ;  /* 0x0000004007007824 */ /* 0x000fe200078e00ff */
[----:B------:R-:W-:Y:S01]  /*0620*/  LOP3.LUT R2, R13, 0xfffffff8, RZ, 0xc0, !PT ;  /* 0xfffffff80d027812 */ /* 0x000fe200078ec0ff */
[----:B------:R-:W-:Y:S01]  /*0630*/  UIMAD UR52, UR6, UR52, URZ ;  /* 0x00000034063472a4 */ /* 0x000fe2000f8e023f */
[----:B------:R-:W-:Y:S01]  /*0640*/  ISETP.NE.U32.AND P0, PT, R3, 0x1, PT ;  /* 0x000000010300780c */ /* 0x000fe20003f05070 */
[----:B------:R-:W-:Y:S01]  /*0650*/  @!UP5 UIMAD UR51, UR7, UR51, URZ ;  /* 0x000000330733d2a4 */ /* 0x000fe2000f8e023f */
[----:B------:R-:W-:Y:S01]  /*0660*/  LOP3.LUT R0, R0, 0x1c0, RZ, 0xc0, !PT ;  /* 0x000001c000007812 */ /* 0x000fe200078ec0ff */
[----:B------:R-:W-:Y:S01]  /*0670*/  IMAD.IADD R9, R8, 0x1, -R2 ;  /* 0x0000000108097824 */ /* 0x000fe200078e0a02 */
[----:B------:R-:W-:Y:S01]  /*0680*/  SHF.R.S32.HI R8, RZ, 0x7, R16 ;  /* 0x00000007ff087819 */ /* 0x000fe20000011410 */
[----:B------:R-:W-:Y:S01]  /*0690*/  IMAD.SHL.U32 R2, R14, 0x10, RZ ;  /* 0x000000100e027824 */ /* 0x000fe200078e00ff */
[C---:B------:R-:W-:Y:S01]  /*06a0*/  LOP3.LUT R5, R0.reuse, 0x8, R10, 0xf8, !PT ;  /* 0x0000000800057812 */ /* 0x040fe200078ef80a */
[----:B------:R-:W-:Y:S01]  /*06b0*/  USHF.R.S32.HI UR50, URZ, 0x1f, UR43 ;  /* 0x0000001f3f327899 */ /* 0x000fe2000801142b */
[----:B------:R-:W-:Y:S01]  /*06c0*/  SHF.R.U32.HI R4, RZ, 0x3, R0 ;  /* 0x00000003ff047819 */ /* 0x000fe20000011600 */
[----:B------:R-:W-:Y:S01]  /*06d0*/  ULDC UR42, c[0x0][0x2e8] ;  /* 0x0000ba00002a7ab9 */ /* 0x000fe20000000800 */
[----:B------:R-:W-:Y:S01]  /*06e0*/  LOP3.LUT R7, R0, 0x10, R2, 0xf8, !PT ;  /* 0x0000001000077812 */ /* 0x000fe200078ef802 */
[----:B------:R-:W-:Y:S01]  /*06f0*/  IMAD.SHL.U32 R2, R12, 0x200, RZ ;  /* 0x000002000c027824 */ /* 0x000fe200078e00ff */
[----:B------:R-:W-:Y:S01]  /*0700*/  LOP3.LUT R0, R5, R4, RZ, 0x3c, !PT ;  /* 0x0000000405007212 */ /* 0x000fe200078e3cff */
[----:B------:R-:W-:Y:S01]  /*0710*/  IMAD.U32 R5, RZ, RZ, UR14 ;  /* 0x0000000eff057e24 */ /* 0x000fe2000f8e00ff */
[----:B------:R-:W-:Y:S01]  /*0720*/  LOP3.LUT R7, R7, 0x8, R10, 0xf8, !PT ;  /* 0x0000000807077812 */ /* 0x000fe200078ef80a */
[----:B------:R-:W-:Y:S01]  /*0730*/  IMAD R3, R8, 0x800, R2 ;  /* 0x0000080008037824 */ /* 0x000fe200078e0202 */
[C---:B------:R-:W-:Y:S01]  /*0740*/  R2P PR, R6.reuse, 0x6 ;  /* 0x0000000606007804 */ /* 0x040fe20000000000 */
[----:B------:R-:W-:Y:S01]  /*0750*/  IMAD.SHL.U32 R5, R6, 0x40, RZ ;  /* 0x0000004006057824 */ /* 0x000fe200078e00ff */
[----:B------:R-:W-:Y:S01]  /*0760*/  LOP3.LUT R4, R2, R7, R4, 0xf6, !PT ;  /* 0x0000000702047212 */ /* 0x000fe200078ef604 */
[----:B------:R-:W-:Y:S01]  /*0770*/  IMAD.IADD R0, R3, 0x1, R0 ;  /* 0x0000000103007824 */ /* 0x000fe200078e0200 */
[----:B------:R-:W-:Y:S01]  /*0780*/  SHF.R.S32.HI R3, RZ, 0x6, R17 ;  /* 0x00000006ff037819 */ /* 0x000fe20000011411 */
[----:B------:R-:W-:Y:S01]  /*0790*/  IMAD.SHL.U32 R6, R12, 0x20, RZ ;  /* 0x000000200c067824 */ /* 0x000fe200078e00ff */
[----:B------:R-:W-:Y:S01]  /*07a0*/  LOP3.LUT R2, R5, 0x1c0, RZ, 0xc0, !PT ;  /* 0x000001c005027812 */ /* 0x000fe200078ec0ff */
[----:B------:R-:W-:Y:S01]  /*07b0*/  IMAD.SHL.U32 R7, R8, 0x20, RZ ;  /* 0x0000002008077824 */ /* 0x000fe200078e00ff */
[----:B------:R-:W-:Y:S01]  /*07c0*/  LOP3.LUT P6, RZ, R9, 0x4, RZ, 0xc0, !PT ;  /* 0x0000000409ff7812 */ /* 0x000fe200078cc0ff */
[C---:B------:R-:W-:Y:S01]  /*07d0*/  IMAD R17, R3.reuse, 0x200, R11 ;  /* 0x0000020003117824 */ /* 0x040fe200078e020b */
[----:B------:R-:W-:Y:S01]  /*07e0*/  SHF.R.U32.HI R5, RZ, 0x3, R2 ;  /* 0x00000003ff057819 */ /* 0x000fe20000011602 */
[----:B------:R-:W-:Y:S01]  /*07f0*/  IMAD.SHL.U32 R3, R3, 0x8, RZ ;  /* 0x0000000803037824 */ /* 0x000fe200078e00ff */
[----:B------:R-:W-:Y:S01]  /*0800*/  LOP3.LUT P5, RZ, R9, 0x2, RZ, 0xc0, !PT ;  /* 0x0000000209ff7812 */ /* 0x000fe200078ac0ff */
[----:B------:R-:W-:-:S03]  /*0810*/  IMAD.SHL.U32 R0, R0, 0x2, RZ ;  /* 0x0000000200007824 */ /* 0x000fc600078e00ff */
[----:B------:R-:W-:-:S04]  /*0820*/  LOP3.LUT R3, R3, 0x18, RZ, 0xc0, !PT ;  /* 0x0000001803037812 */ /* 0x000fc800078ec0ff */
[----:B------:R-:W-:Y:S02]  /*0830*/  LOP3.LUT R10, R3, 0x20, R6, 0xf8, !PT ;  /* 0x00000020030a7812 */ /* 0x000fe400078ef806 */
        /* <DEDUP_REMOVED lines=16> */
[----:B------:R-:W-:Y:S01]  /*0940*/  IMAD.MOV.U32 R10, RZ, RZ, -0x10 ;  /* 0xfffffff0ff0a7424 */ /* 0x000fe200078e00ff */
[----:B------:R-:W-:-:S02]  /*0950*/  LOP3.LUT R8, R8, 0xfffffe00, RZ, 0xc0, !PT ;  /* 0xfffffe0008087812 */ /* 0x000fc400078ec0ff */
[----:B------:R-:W-:Y:S02]  /*0960*/  SHF.R.S32.HI R2, RZ, 0x2, R18 ;  /* 0x00000002ff027819 */ /* 0x000fe40000011412 */
[----:B------:R-:W-:Y:S01]  /*0970*/  LOP3.LUT R3, R5, R3, RZ, 0x3c, !PT ;  /* 0x0000000305037212 */ /* 0x000fe200078e3cff */
[C-C-:B------:R-:W-:Y:S01]  /*0980*/  IMAD R7, R15.reuse, 0x400, R8.reuse ;  /* 0x000004000f077824 */ /* 0x140fe200078e0208 */
[----:B------:R-:W-:Y:S01]  /*0990*/  IADD3 R13, R20, 0x80, RZ ;  /* 0x00000080140d7810 */ /* 0x000fe20007ffe0ff */
[----:B------:R-:W-:Y:S01]  /*09a0*/  IMAD R9, R14, 0x400, R8 ;  /* 0x000004000e097824 */ /* 0x000fe200078e0208 */
[----:B------:R-:W-:Y:S01]  /*09b0*/  LOP3.LUT R8, R6, R8, RZ, 0xfc, !PT ;  /* 0x0000000806087212 */ /* 0x000fe200078efcff */
[----:B------:R-:W-:Y:S01]  /*09c0*/  IMAD R2, R15, 0x10, R2 ;  /* 0x000000100f027824 */ /* 0x000fe200078e0202 */
[----:B------:R-:W-:Y:S01]  /*09d0*/  IADD3 R14, R20, 0x40, RZ ;  /* 0x00000040140e7810 */ /* 0x000fe20007ffe0ff */
[----:B------:R-:W-:Y:S01]  /*09e0*/  IMAD.MOV.U32 R6, RZ, RZ, 0x20 ;  /* 0x00000020ff067424 */ /* 0x000fe200078e00ff */
[----:B------:R-:W-:Y:S01]  /*09f0*/  SEL R10, R10, 0x10, !P0 ;  /* 0x000000100a0a7807 */ /* 0x000fe20004000000 */
[----:B------:R-:W-:Y:S01]  /*0a00*/  IMAD.MOV.U32 R5, RZ, RZ, 0x40 ;  /* 0x00000040ff057424 */ /* 0x000fe200078e00ff */
[----:B------:R1:W-:Y:S01]  /*0a10*/  STL [R1+0x84], R2 ;  /* 0x0000840201007387 */ /* 0x0003e20000100800 */
[----:B------:R-:W-:-:S02]  /*0a20*/  IMAD.IADD R7, R7, 0x1, R3 ;  /* 0x0000000107077824 */ /* 0x000fc400078e0203 */
[----:B------:R-:W-:Y:S01]  /*0a30*/  IMAD.IADD R9, R3, 0x1, R9 ;  /* 0x0000000103097824 */ /* 0x000fe200078e0209 */
[C---:B------:R-:W-:Y:S01]  /*0a40*/  SEL R3, R5.reuse, 0xffffffc0, !P4 ;  /* 0xffffffc005037807 */ /* 0x040fe20006000000 */
[----:B------:R-:W-:Y:S01]  /*0a50*/  STL [R1+0x6c], R14 ;  /* 0x00006c0e01007387 */ /* 0x000fe20000100800 */
[----:B------:R-:W-:Y:S02]  /*0a60*/  SEL R5, R5, 0xffffffc0, !P6 ;  /* 0xffffffc005057807 */ /* 0x000fe40007000000 */
[----:B------:R-:W-:Y:S01]  /*0a70*/  LEA R9, R9, 0x12000, 0x1 ;  /* 0x0001200009097811 */ /* 0x000fe200078e08ff */
[----:B------:R2:W-:Y:S01]  /*0a80*/  STL [R1+0x70], R13 ;  /* 0x0000700d01007387 */ /* 0x0005e20000100800 */
        /* <DEDUP_REMOVED lines=9> */
[----:B------:R1:W-:Y:S01]  /*0b20*/  STL [R1+0x4], R12 ;  /* 0x0000040c01007387 */ /* 0x0003e20000100800 */
[----:B------:R-:W-:-:S03]  /*0b30*/  IMAD.IADD R11, R0, 0x1, R10 ;  /* 0x00000001000b7824 */ /* 0x000fc600078e020a */
[----:B------:R2:W-:Y:S04]  /*0b40*/  STL [R1+0x10], R2 ;  /* 0x0000100201007387 */ /* 0x0005e80000100800 */
[----:B------:R3:W-:Y:S04]  /*0b50*/  STL [R1+0x3c], R0 ;  /* 0x00003c0001007387 */ /* 0x0007e80000100800 */
[----:B------:R-:W-:Y:S04]  /*0b60*/  STL [R1+0x7c], R13 ;  /* 0x00007c0d01007387 */ /* 0x000fe80000100800 */
[----:B------:R4:W-:Y:S01]  /*0b70*/  STL [R1+0x60], R11 ;  /* 0x0000600b01007387 */ /* 0x0009e20000100800 */
[----:B-1----:R-:W-:-:S02]  /*0b80*/  IADD3 R12, R0, 0x20, RZ ;  /* 0x00000020000c7810 */ /* 0x002fc40007ffe0ff */
[----:B------:R-:W-:Y:S01]  /*0b90*/  @P1 IADD3 R12, R0, -0x20, RZ ;  /* 0xffffffe0000c1810 */ /* 0x000fe20007ffe0ff */
[C---:B--2---:R-:W-:Y:S02]  /*0ba0*/  IMAD R2, R4.reuse, 0x2, R3 ;  /* 0x0000000204027824 */ /* 0x044fe400078e0203 */
[----:B------:R-:W-:Y:S01]  /*0bb0*/  IMAD.SHL.U32 R3, R4, 0x2, RZ ;  /* 0x0000000204037824 */ /* 0x000fe200078e00ff */
[C---:B------:R-:W-:Y:S01]  /*0bc0*/  IADD3 R4, R13.reuse, 0x40, RZ ;  /* 0x000000400d047810 */ /* 0x040fe20007ffe0ff */
[----:B---3--:R-:W-:Y:S01]  /*0bd0*/  IMAD.SHL.U32 R0, R8, 0x2, RZ ;  /* 0x0000000208007824 */ /* 0x008fe200078e00ff */
[----:B------:R-:W-:Y:S01]  /*0be0*/  @P2 IADD3 R4, R13, -0x40, RZ ;  /* 0xffffffc00d042810 */ /* 0x000fe20007ffe0ff */
[----:B------:R-:W-:Y:S02]  /*0bf0*/  IMAD.IADD R8, R6, 0x1, R9 ;  /* 0x0000000106087824 */ /* 0x000fe400078e0209 */
[----:B----4-:R-:W-:-:S04]  /*0c00*/  IMAD.SHL.U32 R11, R7, 0x2, RZ ;  /* 0x00000002070b7824 */ /* 0x010fc800078e00ff */
        /* <DEDUP_REMOVED lines=17> */
.L_x_248:
        /* <DEDUP_REMOVED lines=53> */
.L_x_202:
        /* <DEDUP_REMOVED lines=67> */
.L_x_204:
        /* <DEDUP_REMOVED lines=18> */
.L_x_205:
        /* <DEDUP_REMOVED lines=72> */
.L_x_206:
[----:B------:R-:W-:Y:S02]  /*1a40*/  UMOV UR11, UR52 ;  /* 0x00000034000b7c82 */ /* 0x000fe40008000000 */
.L_x_207:
        /* <DEDUP_REMOVED lines=111> */
.L_x_209:
        /* <DEDUP_REMOVED lines=18> */
.L_x_210:
        /* <DEDUP_REMOVED lines=34> */
.L_x_212:
[----:B-1----:R-:W-:Y:S05]  /*2480*/  BSYNC B0 ;  /* 0x0000000000007941 */ /* 0x002fea0003800000 */
.L_x_211:
        /* <DEDUP_REMOVED lines=19> */
.L_x_214:
[----:B------:R-:W-:Y:S05]  /*25c0*/  BSYNC B0 ;  /* 0x0000000000007941 */ /* 0x000fea0003800000 */
.L_x_213:
        /* <DEDUP_REMOVED lines=30> */
.L_x_216:
[----:B------:R-:W-:Y:S05]  /*27b0*/  BSYNC B0 ;  /* 0x0000000000007941 */ /* 0x000fea0003800000 */
.L_x_215:
        /* <DEDUP_REMOVED lines=18> */
.L_x_208:
        /* <DEDUP_REMOVED lines=8> */
[----:B------:R-:W-:Y:S01]  /*2960*/  MOV R11, UR6 ;  /* 0x00000006000b7c02 */ /* 0x000fe20008000f00 */
[----:B------:R-:W-:Y:S01]  /*2970*/  UIMAD UR6, UR36, -0x40, UR7 ;  /* 0xffffffc0240678a4 */ /* 0x000fe2000f8e0207 */
[----:B------:R-:W-:Y:S01]  /*2980*/  @P0 BAR.SYNC.DEFER_BLOCKING 0x0 ;  /* 0x0000000000000b1d */ /* 0x000fe20000010000 */
[----:B------:R-:W-:Y:S01]  /*2990*/  IADD3 R10, P1, R4, UR31, RZ ;  /* 0x0000001f040a7c10 */ /* 0x000fe2000ff3e0ff */
[----:B------:R-:W-:-:S03]  /*29a0*/  IMAD R4, R21, c[0x0][0x1b8], RZ ;  /* 0x00006e0015047a24 */ /* 0x000fc600078e02ff */
[----:B------:R-:W-:Y:S01]  /*29b0*/  ISETP.GE.AND P6, PT, R28, UR6, PT ;  /* 0x000000061c007c0c */ /* 0x000fe2000bfc6270 */
[----:B------:R-:W-:Y:S01]  /*29c0*/  IMAD R4, R17, c[0x0][0x1bc], R4 ;  /* 0x00006f0011047a24 */ /* 0x000fe200078e0204 */
[----:B------:R-:W-:-:S05]  /*29d0*/  IADD3.X R11, R5, UR34, R11, P1, !PT ;  /* 0x00000022050b7c10 */ /* 0x000fca0008ffe40b */
[----:B------:R-:W-:-:S05]  /*29e0*/  IMAD.WIDE.U32 R10, R17, c[0x0][0x1b8], R10 ;  /* 0x00006e00110a7a25 */ /* 0x000fca00078e000a */
[----:B------:R-:W-:Y:S01]  /*29f0*/  IADD3 R18, R11, R4, RZ ;  /* 0x000000040b127210 */ /* 0x000fe20007ffe0ff */
        /* <DEDUP_REMOVED lines=37> */
.L_x_219:
[----:B------:R-:W-:Y:S05]  /*2c50*/  BSYNC B0 ;  /* 0x0000000000007941 */ /* 0x000fea0003800000 */
.L_x_218:
        /* <DEDUP_REMOVED lines=42> */
.L_x_221:
[----:B------:R-:W-:Y:S05]  /*2f00*/  BSYNC B0 ;  /* 0x0000000000007941 */ /* 0x000fea0003800000 */
.L_x_220:
        /* <DEDUP_REMOVED lines=29> */
.L_x_223:
[----:B------:R-:W-:Y:S05]  /*30e0*/  BSYNC B0 ;  /* 0x0000000000007941 */ /* 0x000fea0003800000 */
.L_x_222:
        /* <DEDUP_REMOVED lines=40> */
.L_x_225:
[----:B------:R-:W-:Y:S05]  /*3370*/  BSYNC B0 ;  /* 0x0000000000007941 */ /* 0x000fea0003800000 */
.L_x_224:
        /* <DEDUP_REMOVED lines=26> */
.L_x_227:
[----:B------:R-:W-:Y:S05]  /*3520*/  BSYNC B0 ;  /* 0x0000000000007941 */ /* 0x000fea0003800000 */
.L_x_226:
        /* <DEDUP_REMOVED lines=38> */
.L_x_229:
[----:B------:R-:W-:Y:S05]  /*3790*/  BSYNC B0 ;  /* 0x0000000000007941 */ /* 0x000fea0003800000 */
.L_x_228:
[----:B------:R-:W5:Y:S01]  /*37a0*/  LDL R14, [R1+0x84] ;  /* 0x00008400010e7983 */ /* 0x000f620000100800 */
[----:B------:R-:W-:Y:S01]  /*37b0*/  ULDC.64 UR10, c[0x0][0x198] ;  /* 0x00006600000a7ab9 */ /* 0x000fe20000000a00 */
[C---:B-----5:R-:W-:Y:S01]  /*37c0*/  IADD3 R5, R14.reuse, 0x8, RZ ;  /* 0x000000080e057810 */ /* 0x060fe20007ffe0ff */
[C---:B-1----:R-:W-:Y:S01]  /*37d0*/  IMAD.SHL.U32 R7, R14.reuse, 0x4, RZ ;  /* 0x000000040e077824 */ /* 0x042fe200078e00ff */
[----:B------:R-:W-:Y:S02]  /*37e0*/  SHF.R.S32.HI R4, RZ, 0x1f, R14 ;  /* 0x0000001fff047819 */ /* 0x000fe4000001140e */
[----:B------:R-:W-:Y:S02]  /*37f0*/  ISETP.GE.AND P1, PT, R5, UR6, PT ;  /* 0x0000000605007c0c */ /* 0x000fe4000bf26270 */
[----:B------:R-:W-:Y:S01]  /*3800*/  SHF.L.U64.HI R6, R14, 0x2, R4 ;  /* 0x000000020e067819 */ /* 0x000fe20000010204 */
[----:B------:R1:W-:Y:S01]  /*3810*/  STL [R1+0x78], R7 ;  /* 0x0000780701007387 */ /* 0x0003e20000100800 */
[----:B------:R-:W-:-:S02]  /*3820*/  IADD3 R4, P0, R7, UR15, RZ ;  /* 0x0000000f07047c10 */ /* 0x000fc4000ff1e0ff */
[----:B------:R-:W-:Y:S01]  /*3830*/  ISETP.GE.AND P2, PT, R14, UR6, PT ;  /* 0x000000060e007c0c */ /* 0x000fe2000bf46270 */
[----:B------:R5:W-:Y:S01]  /*3840*/  STL [R1+0x74], R6 ;  /* 0x0000740601007387 */ /* 0x000be20000100800 */
[----:B------:R-:W-:Y:S01]  /*3850*/  IADD3.X R5, R6, UR14, RZ, P0, !PT ;  /* 0x0000000e06057c10 */ /* 0x000fe200087fe4ff */
[----:B-1----:R-:W-:Y:S02]  /*3860*/  IMAD.MOV.U32 R7, RZ, RZ, 0x7f800000 ;  /* 0x7f800000ff077424 */ /* 0x002fe400078e00ff */
        /* <DEDUP_REMOVED lines=54> */
.L_x_231:
[----:B------:R-:W-:Y:S05]  /*3bd0*/  BSYNC B0 ;  /* 0x0000000000007941 */ /* 0x000fea0003800000 */
.L_x_230:
        /* <DEDUP_REMOVED lines=39> */
.L_x_233:
[----:B------:R-:W-:Y:S05]  /*3e50*/  BSYNC B0 ;  /* 0x0000000000007941 */ /* 0x000fea0003800000 */
.L_x_232:
        /* <DEDUP_REMOVED lines=23> */
[C---:B------:R-:W-:Y:S01]  /*3fd0*/  IMAD.SHL.U32 R6, R23.reuse, 0x2, RZ ;  /* 0x0000000217067824 */ /* 0x040fe200078e00ff */
[----:B------:R4:W2:Y:S01]  /*3fe0*/  LDSM.16.M88.4 R164, [R252+0x12000] ;  /* 0x01200000fca4783b */ /* 0x0008a20000000200 */
[----:B------:R-:W-:Y:S01]  /*3ff0*/  UIADD3 UR19, UR25, UR13, URZ ;  /* 0x0000000d19137290 */ /* 0x000fe2000fffe03f */
[----:B------:R-:W-:Y:S01]  /*4000*/  CS2R R142, SRZ ;  /* 0x00000000008e7805 */ /* 0x000fe2000001ff00 */
[----:B------:R-:W-:Y:S01]  /*4010*/  CS2R R140, SRZ ;  /* 0x00000000008c7805 */ /* 0x000fe2000001ff00 */
[----:B------:R4:W2:Y:S01]  /*4020*/  LDSM.16.M88.4 R168, [R252+0x12800] ;  /* 0x01280000fca8783b */ /* 0x0008a20000000200 */
[----:B------:R-:W-:Y:S01]  /*4030*/  UIADD3 UR20, -UR7, 0x40, UR19 ;  /* 0x0000004007147890 */ /* 0x000fe2000fffe113 */
        /* <DEDUP_REMOVED lines=30> */
[----:B------:R-:W-:Y:S01]  /*4220*/  IMAD.U32 R4, RZ, RZ, UR36 ;  /* 0x00000024ff047e24 */ /* 0x000fe2000f8e00ff */
[----:B------:R-:W-:Y:S01]  /*4230*/  LOP3.LUT R6, R5, 0x6, R6, 0xf8, !PT ;  /* 0x0000000605067812 */ /* 0x000fe200078ef806 */
[----:B------:R-:W-:Y:S01]  /*4240*/  CS2R R104, SRZ ;  /* 0x0000000000687805 */ /* 0x000fe2000001ff00 */
        /* <DEDUP_REMOVED lines=33> */
[----:B------:R-:W1:Y:S01]  /*4460*/  LDSM.16.M88.4 R240, [R240+0x16800] ;  /* 0x01680000f0f0783b */ /* 0x000e620000000200 */
[----:B------:R-:W-:Y:S01]  /*4470*/  CS2R R26, SRZ ;  /* 0x00000000001a7805 */ /* 0x000fe2000001ff00 */
[----:B----4-:R-:W-:Y:S01]  /*4480*/  CS2R R24, SRZ ;  /* 0x0000000000187805 */ /* 0x010fe2000001ff00 */
[----:B------:R-:W-:Y:S01]  /*4490*/  CS2R R22, SRZ ;  /* 0x0000000000167805 */ /* 0x000fe2000001ff00 */
[----:B------:R4:W-:Y:S01]  /*44a0*/  STL [R1+0x88], R4 ;  /* 0x0000880401007387 */ /* 0x0009e20000100800 */
[----:B------:R-:W-:Y:S01]  /*44b0*/  CS2R R20, SRZ ;  /* 0x0000000000147805 */ /* 0x000fe2000001ff00 */
[----:B------:R-:W-:-:S02]  /*44c0*/  ULDC UR12, c[0x0][0x2e8] ;  /* 0x0000ba00000c7ab9 */ /* 0x000fc40000000800 */
[----:B------:R-:W-:Y:S02]  /*44d0*/  UMOV UR6, URZ ;  /* 0x0000003f00067c82 */ /* 0x000fe40008000000 */
[----:B------:R-:W-:Y:S02]  /*44e0*/  ULDC UR11, c[0x0][0x2e4] ;  /* 0x0000b900000b7ab9 */ /* 0x000fe40000000800 */
[----:B------:R-:W-:Y:S02]  /*44f0*/  UIADD3 UR21, UR25, 0x40, URZ ;  /* 0x0000004019157890 */ /* 0x000fe4000fffe03f */
[----:B------:R-:W-:Y:S01]  /*4500*/  UIADD3 UR20, UR20, -UR12, URZ ;  /* 0x8000000c14147290 */ /* 0x000fe2000fffe03f */
[----:B-----5:R4:W1:Y:S04]  /*4510*/  LDSM.16.M88.4 R148, [R11+0x12000] ;  /* 0x012000000b94783b */ /* 0x0208680000000200 */
        /* <DEDUP_REMOVED lines=14> */
.L_x_238:
[----:B------:R-:W2:Y:S01]  /*4600*/  LDL R79, [R1] ;  /* 0x00000000014f7983 */ /* 0x000ea20000100800 */
[----:B------:R-:W-:Y:S02]  /*4610*/  USHF.L.U32 UR9, UR8, 0x6, URZ ;  /* 0x0000000608097899 */ /* 0x000fe4000800063f */
[----:B------:R-:W-:Y:S02]  /*4620*/  ULDC UR10, c[0x0][0x2e4] ;  /* 0x0000b900000a7ab9 */ /* 0x000fe40000000800 */
[----:B------:R-:W3:Y:S01]  /*4630*/  LDL R97, [R1+0x8] ;  /* 0x0000080001617983 */ /* 0x000ee20000100800 */
[----:B------:R-:W-:Y:S04]  /*4640*/  UISETP.GE.AND UP0, UPT, UR9, UR20, UPT ;  /* 0x000000140900728c */ /* 0x000fe8000bf06270 */
[----:B------:R-:W4:Y:S05]  /*4650*/  LDL R78, [R1+0x4] ;  /* 0x00000400014e7983 */ /* 0x000f2a0000100800 */
[----:B------:R-:W4:Y:S05]  /*4660*/  LDL R96, [R1+0xc] ;  /* 0x00000c0001607983 */ /* 0x000f2a0000100800 */
[----:B------:R-:W4:Y:S05]  /*4670*/  LDL R95, [R1+0x18] ;  /* 0x00001800015f7983 */ /* 0x000f2a0000100800 */
[----:B------:R-:W0:Y:S05]  /*4680*/  LDGDEPBAR ;  /* 0x00000000000079af */ /* 0x000e2a0000000000 */
[----:B------:R-:W4:Y:S05]  /*4690*/  LDL R77, [R1+0x10] ;  /* 0x00001000014d7983 */ /* 0x000f2a0000100800 */
[----:B------:R-:W4:Y:S05]  /*46a0*/  LDL R94, [R1+0x14] ;  /* 0x00001400015e7983 */ /* 0x000f2a0000100800 */
[----:B------:R-:W4:Y:S01]  /*46b0*/  LDL R76, [R1+0x88] ;  /* 0x00008800014c7983 */ /* 0x000f220000100800 */
[----:B------:R-:W-:Y:S04]  /*46c0*/  DEPBAR.LE SB0, 0x0 ;  /* 0x000080000000791a */ /* 0x000fe80000000000 */
[----:B------:R-:W-:Y:S06]  /*46d0*/  BAR.SYNC.DEFER_BLOCKING 0x0 ;  /* 0x0000000000007b1d */ /* 0x000fec0000010000 */
[----:B-12---:R-:W-:Y:S05]  /*46e0*/  LDSM.16.M88.4 R8, [R79+0xc000] ;  /* 0x00c000004f08783b */ /* 0x006fea0000000200 */
[----:B---3--:R-:W2:Y:S05]  /*46f0*/  LDSM.16.M88.4 R16, [R97] ;  /* 0x000000006110783b */ /* 0x008eaa0000000200 */
[----:B------:R-:W3:Y:S05]  /*4700*/  LDSM.16.M88.4 R68, [R79+0xc800] ;  /* 0x00c800004f44783b */ /* 0x000eea0000000200 */
[----:B----4-:R-:W-:Y:S01]  /*4710*/  LDSM.16.M88.4 R72, [R96] ;  /* 0x000000006048783b */ /* 0x010fe20000000200 */
[C---:B--2---:R-:W-:Y:S08]  /*4720*/  HMMA.16816.F32.BF16 R4, R16.reuse, R8, RZ ;  /* 0x000000081004723c */ /* 0x044ff000000418ff */
[C---:B------:R-:W-:Y:S08]  /*4730*/  HMMA.16816.F32.BF16 R8, R16.reuse, R10, RZ ;  /* 0x0000000a1008723c */ /* 0x040ff000000418ff */
[C---:B---3--:R-:W-:Y:S08]  /*4740*/  HMMA.16816.F32.BF16 R12, R16.reuse, R68, RZ ;  /* 0x00000044100c723c */ /* 0x048ff000000418ff */
[----:B------:R-:W-:Y:S01]  /*4750*/  HMMA.16816.F32.BF16 R16, R16, R70, RZ ;  /* 0x000000461010723c */ /* 0x000fe200000418ff */
[----:B------:R-:W2:Y:S07]  /*4760*/  LDSM.16.M88.4 R68, [R78+0xc000] ;  /* 0x00c000004e44783b */ /* 0x000eae0000000200 */
[C---:B--2---:R-:W-:Y:S08]  /*4770*/  HMMA.16816.F32.BF16 R4, R72.reuse, R68, R4 ;  /* 0x000000444804723c */ /* 0x044ff00000041804 */
[C---:B------:R-:W-:Y:S01]  /*4780*/  HMMA.16816.F32.BF16 R8, R72.reuse, R70, R8 ;  /* 0x000000464808723c */ /* 0x040fe20000041808 */
[----:B------:R-:W2:Y:S07]  /*4790*/  LDSM.16.M88.4 R68, [R78+0xc800] ;  /* 0x00c800004e44783b */ /* 0x000eae0000000200 */
[C---:B--2---:R-:W-:Y:S08]  /*47a0*/  HMMA.16816.F32.BF16 R12, R72.reuse, R68, R12 ;  /* 0x00000044480c723c */ /* 0x044ff0000004180c */
[----:B------:R-:W-:Y:S01]  /*47b0*/  HMMA.16816.F32.BF16 R16, R72, R70, R16 ;  /* 0x000000464810723c */ /* 0x000fe20000041810 */
[----:B------:R-:W-:Y:S05]  /*47c0*/  LDSM.16.M88.4 R68, [R95] ;  /* 0x000000005f44783b */ /* 0x000fea0000000200 */
[----:B------:R-:W2:Y:S02]  /*47d0*/  LDSM.16.M88.4 R72, [R252+0xc000] ;  /* 0x00c00000fc48783b */ /* 0x000ea40000000200 */
        /* <DEDUP_REMOVED lines=12> */
[----:B------:R-:W-:Y:S05]  /*48a0*/  LDSM.16.M88.4 R68, [R97+0x2000] ;  /* 0x002000006144783b */ /* 0x000fea0000000200 */
        /* <DEDUP_REMOVED lines=38> */
[----:B------:R2:W3:Y:S05]  /*4b10*/  LDSM.16.M88.4 R72, [R78+0x10800] ;  /* 0x010800004e48783b */ /* 0x0004ea0000000200 */
[----:B--2---:R-:W2:Y:S02]  /*4b20*/  LDL R78, [R1+0x78] ;  /* 0x00007800014e7983 */ /* 0x004ea40000100800 */
[C---:B---3--:R-:W-:Y:S08]  /*4b30*/  HMMA.16816.F32.BF16 R12, R68.reuse, R72, R12 ;  /* 0x00000048440c723c */ /* 0x048ff0000004180c */
[----:B------:R-:W-:Y:S01]  /*4b40*/  HMMA.16816.F32.BF16 R16, R68, R74, R16 ;  /* 0x0000004a4410723c */ /* 0x000fe20000041810 */
[----:B------:R-:W-:Y:S05]  /*4b50*/  LDSM.16.M88.4 R68, [R95+0x4000] ;  /* 0x004000005f44783b */ /* 0x000fea0000000200 */
[----:B------:R-:W3:Y:S02]  /*4b60*/  LDSM.16.M88.4 R72, [R252+0x10000] ;  /* 0x01000000fc48783b */ /* 0x000ee40000000200 */
[C---:B---3--:R-:W-:Y:S08]  /*4b70*/  HMMA.16816.F32.BF16 R4, R68.reuse, R72, R4 ;  /* 0x000000484404723c */ /* 0x048ff00000041804 */
[C---:B------:R-:W-:Y:S01]  /*4b80*/  HMMA.16816.F32.BF16 R8, R68.reuse, R74, R8 ;  /* 0x0000004a4408723c */ /* 0x040fe20000041808 */
[----:B------:R-:W3:Y:S07]  /*4b90*/  LDSM.16.M88.4 R72, [R252+0x10800] ;  /* 0x01080000fc48783b */ /* 0x000eee0000000200 */
[C---:B---3--:R-:W-:Y:S08]  /*4ba0*/  HMMA.16816.F32.BF16 R12, R68.reuse, R72, R12 ;  /* 0x00000048440c723c */ /* 0x048ff0000004180c */
[----:B------:R-:W-:Y:S01]  /*4bb0*/  HMMA.16816.F32.BF16 R16, R68, R74, R16 ;  /* 0x0000004a4410723c */ /* 0x000fe20000041810 */
[----:B------:R-:W-:Y:S05]  /*4bc0*/  LDSM.16.M88.4 R68, [R94+0x4000] ;  /* 0x004000005e44783b */ /* 0x000fea0000000200 */
[----:B------:R-:W3:Y:S02]  /*4bd0*/  LDSM.16.M88.4 R72, [R77+0x10000] ;  /* 0x010000004d48783b */ /* 0x000ee40000000200 */
[C---:B---3--:R-:W-:Y:S08]  /*4be0*/  HMMA.16816.F32.BF16 R4, R68.reuse, R72, R4 ;  /* 0x000000484404723c */ /* 0x048ff00000041804 */
[C---:B------:R-:W-:Y:S01]  /*4bf0*/  HMMA.16816.F32.BF16 R8, R68.reuse, R74, R8 ;  /* 0x0000004a4408723c */ /* 0x040fe20000041808 */
[----:B------:R3:W4:Y:S05]  /*4c00*/  LDSM.16.M88.4 R72, [R77+0x10800] ;  /* 0x010800004d48783b */ /* 0x00072a0000000200 */
[----:B---3--:R-:W3:Y:S02]  /*4c10*/  LDL R77, [R1+0x74] ;  /* 0x00007400014d7983 */ /* 0x008ee40000100800 */
[C---:B----4-:R-:W-:Y:S07]  /*4c20*/  HMMA.16816.F32.BF16 R12, R68.reuse, R72, R12 ;  /* 0x00000048440c723c */ /* 0x050fee000004180c */
[----:B------:R-:W-:Y:S01]  /*4c30*/  IADD3 R72, R76, UR9, RZ ;  /* 0x000000094c487c10 */ /* 0x000fe2000fffe0ff */
[----:B------:R-:W-:Y:S07]  /*4c40*/  HMMA.16816.F32.BF16 R16, R68, R74, R16 ;  /* 0x0000004a4410723c */ /* 0x000fee0000041810 */
[C---:B------:R-:W-:Y:S02]  /*4c50*/  IADD3 R68, R72.reuse, 0x8, RZ ;  /* 0x0000000848447810 */ /* 0x040fe40007ffe0ff */
[----:B------:R-:W-:Y:S02]  /*4c60*/  IADD3 R69, R72, -0x1, RZ ;  /* 0xffffffff48457810 */ /* 0x000fe40007ffe0ff */
[----:B------:R-:W-:Y:S02]  /*4c70*/  ISETP.GE.AND P0, PT, R68, RZ, PT ;  /* 0x000000ff4400720c */ /* 0x000fe40003f06270 */
[----:B------:R-:W-:Y:S02]  /*4c80*/  ISETP.GE.AND P2, PT, R69, RZ, PT ;  /* 0x000000ff4500720c */ /* 0x000fe40003f46270 */
[----:B------:R-:W-:Y:S02]  /*4c90*/  IADD3 R70, R72, -0x8, RZ ;  /* 0xfffffff848467810 */ /* 0x000fe40007ffe0ff */
[----:B------:R-:W-:Y:S02]  /*4ca0*/  IABS R74, R72 ;  /* 0x00000048004a7213 */ /* 0x000fe40000000000 */
[----:B------:R-:W-:Y:S02]  /*4cb0*/  ISETP.GE.AND P1, PT, R70, RZ, PT ;  /* 0x000000ff4600720c */ /* 0x000fe40003f26270 */
[C---:B------:R-:W-:Y:S02]  /*4cc0*/  IADD3 R75, R72.reuse, -0x10, RZ ;  /* 0xfffffff0484b7810 */ /* 0x040fe40007ffe0ff */
[----:B------:R-:W4:Y:S01]  /*4cd0*/  I2F R74, R74 ;  /* 0x0000004a004a7306 */ /* 0x000f220000201400 */
[C---:B------:R-:W-:Y:S02]  /*4ce0*/  @!P0 IADD3 R68, -R72.reuse, -0x8, RZ ;  /* 0xfffffff848448810 */ /* 0x040fe40007ffe1ff */
[C---:B------:R-:W-:Y:S02]  /*4cf0*/  @!P2 IADD3 R69, -R72.reuse, 0x1, RZ ;  /* 0x000000014845a810 */ /* 0x040fe40007ffe1ff */
[----:B------:R-:W-:Y:S04]  /*4d00*/  ISETP.GE.AND P3, PT, R75, RZ, PT ;  /* 0x000000ff4b00720c */ /* 0x000fe80003f66270 */
[C---:B------:R-:W-:Y:S01]  /*4d10*/  @!P1 IADD3 R70, -R72.reuse, 0x8, RZ ;  /* 0x0000000848469810 */ /* 0x040fe20007ffe1ff */
[----:B------:R1:W1:Y:S08]  /*4d20*/  I2F R73, R68 ;  /* 0x0000004400497306 */ /* 0x0002700000201400 */
[----:B------:R-:W-:Y:S02]  /*4d30*/  @!P3 IADD3 R75, -R72, 0x10, RZ ;  /* 0x00000010484bb810 */ /* 0x000fe40007ffe1ff */
[----:B------:R2:W2:Y:S01]  /*4d40*/  I2F R71, R69 ;  /* 0x0000004500477306 */ /* 0x0004a20000201400 */
[C---:B----4-:R-:W-:Y:S02]  /*4d50*/  FFMA.FTZ R4, R74.reuse, -UR6, R4 ;  /* 0x800000064a047c23 */ /* 0x050fe40008010004 */
[----:B------:R-:W-:Y:S01]  /*4d60*/  FFMA.FTZ R10, R74, -UR6, R10 ;  /* 0x800000064a0a7c23 */ /* 0x000fe2000801000a */
[----:B------:R-:W-:Y:S06]  /*4d70*/  IADD3 R74, R72, -0x11, RZ ;  /* 0xffffffef484a7810 */ /* 0x000fec0007ffe0ff */
[----:B------:R-:W4:Y:S01]  /*4d80*/  I2F R70, R70 ;  /* 0x0000004600467306 */ /* 0x000f220000201400 */
[----:B------:R-:W-:Y:S02]  /*4d90*/  ISETP.GE.AND P2, PT, R74, RZ, PT ;  /* 0x000000ff4a00720c */ /* 0x000fe40003f46270 */
[----:B-1----:R-:W-:Y:S01]  /*4da0*/  IADD3 R68, R72, 0x7, RZ ;  /* 0x0000000748447810 */ /* 0x002fe20007ffe0ff */
[----:B------:R-:W-:Y:S03]  /*4db0*/  FFMA.FTZ R6, R73, -UR6, R6 ;  /* 0x8000000649067c23 */ /* 0x000fe60008010006 */
[----:B------:R-:W-:Y:S03]  /*4dc0*/  ISETP.GE.AND P0, PT, R68, RZ, PT ;  /* 0x000000ff4400720c */ /* 0x000fe60003f06270 */
[----:B------:R-:W1:Y:S01]  /*4dd0*/  I2F R75, R75 ;  /* 0x0000004b004b7306 */ /* 0x000e620000201400 */
[C---:B--2---:R-:W-:Y:S01]  /*4de0*/  IADD3 R69, R72.reuse, -0x9, RZ ;  /* 0xfffffff748457810 */ /* 0x044fe20007ffe0ff */
[C---:B------:R-:W-:Y:S02]  /*4df0*/  FFMA.FTZ R5, R71.reuse, -UR6, R5 ;  /* 0x8000000647057c23 */ /* 0x040fe40008010005 */
[C---:B------:R-:W-:Y:S01]  /*4e00*/  @!P2 IADD3 R74, -R72.reuse, 0x11, RZ ;  /* 0x00000011484aa810 */ /* 0x040fe20007ffe1ff */
[----:B------:R-:W-:Y:S01]  /*4e10*/  FFMA.FTZ R11, R71, -UR6, R11 ;  /* 0x80000006470b7c23 */ /* 0x000fe2000801000b */
[----:B------:R-:W-:Y:S02]  /*4e20*/  ISETP.GE.AND P1, PT, R69, RZ, PT ;  /* 0x000000ff4500720c */ /* 0x000fe40003f26270 */
[C---:B------:R-:W-:Y:S02]  /*4e30*/  IADD3 R71, R72.reuse, -0x18, RZ ;  /* 0xffffffe848477810 */ /* 0x040fe40007ffe0ff */
[----:B------:R-:W2:Y:S01]  /*4e40*/  I2F R74, R74 ;  /* 0x0000004a004a7306 */ /* 0x000ea20000201400 */
[----:B------:R-:W-:Y:S01]  /*4e50*/  @!P0 IADD3 R68, -R72, -0x7, RZ ;  /* 0xfffffff948448810 */ /* 0x000fe20007ffe1ff */
[C---:B----4-:R-:W-:Y:S02]  /*4e60*/  FFMA.FTZ R8, R70.reuse, -UR6, R8 ;  /* 0x8000000646087c23 */ /* 0x050fe40008010008 */
[----:B------:R-:W-:Y:S01]  /*4e70*/  FFMA.FTZ R14, R70, -UR6, R14 ;  /* 0x80000006460e7c23 */ /* 0x000fe2000801000e */
[C---:B------:R-:W-:Y:S04]  /*4e80*/  IADD3 R70, R72.reuse, -0x19, RZ ;  /* 0xffffffe748467810 */ /* 0x040fe80007ffe0ff */
[----:B------:R-:W-:Y:S01]  /*4e90*/  @!P1 IADD3 R69, -R72, 0x9, RZ ;  /* 0x0000000948459810 */ /* 0x000fe20007ffe1ff */
[----:B------:R4:W4:Y:S01]  /*4ea0*/  I2F R76, R68 ;  /* 0x00000044004c7306 */ /* 0x0009220000201400 */
[----:B------:R-:W-:Y:S01]  /*4eb0*/  ISETP.GE.AND P0, PT, R70, RZ, PT ;  /* 0x000000ff4600720c */ /* 0x000fe20003f06270 */
[----:B-1----:R-:W-:Y:S01]  /*4ec0*/  FFMA.FTZ R12, R75, -UR6, R12 ;  /* 0x800000064b0c7c23 */ /* 0x002fe2000801000c */
[----:B------:R-:W-:Y:S01]  /*4ed0*/  ISETP.GE.AND P1, PT, R71, RZ, PT ;  /* 0x000000ff4700720c */ /* 0x000fe20003f26270 */
[----:B------:R-:W-:Y:S06]  /*4ee0*/  FFMA.FTZ R18, R75, -UR6, R18 ;  /* 0x800000064b127c23 */ /* 0x000fec0008010012 */
[----:B------:R-:W1:Y:S04]  /*4ef0*/  I2F R73, R69 ;  /* 0x0000004500497306 */ /* 0x000e680000201400 */
[----:B------:R-:W-:Y:S01]  /*4f00*/  @!P0 IADD3 R70, -R72, 0x19, RZ ;  /* 0x0000001948468810 */ /* 0x000fe20007ffe1ff */
[----:B--2---:R-:W-:Y:S01]  /*4f10*/  FFMA.FTZ R13, R74, -UR6, R13 ;  /* 0x800000064a0d7c23 */ /* 0x004fe2000801000d */
[----:B------:R-:W-:Y:S01]  /*4f20*/  @!P1 IADD3 R71, -R72, 0x18, RZ ;  /* 0x0000001848479810 */ /* 0x000fe20007ffe1ff */
[----:B------:R-:W-:Y:S03]  /*4f30*/  FFMA.FTZ R19, R74, -UR6, R19 ;  /* 0x800000064a137c23 */ /* 0x000fe60008010013 */
[----:B------:R-:W2:Y:S01]  /*4f40*/  I2F R70, R70 ;  /* 0x0000004600467306 */ /* 0x000ea20000201400 */
[----:B----4-:R-:W-:Y:S01]  /*4f50*/  IADD3 R68, P0, R78, UR17, RZ ;  /* 0x000000114e447c10 */ /* 0x010fe2000ff1e0ff */
[----:B------:R-:W-:Y:S08]  /*4f60*/  FFMA.FTZ R7, R76, -UR6, R7 ;  /* 0x800000064c077c23 */ /* 0x000ff00008010007 */
[----:B------:R-:W4:Y:S01]  /*4f70*/  I2F R71, R71 ;  /* 0x0000004700477306 */ /* 0x000f220000201400 */
[C---:B-1----:R-:W-:Y:S02]  /*4f80*/  FFMA.FTZ R9, R73.reuse, -UR6, R9 ;  /* 0x8000000649097c23 */ /* 0x042fe40008010009 */
[----:B------:R-:W-:Y:S02]  /*4f90*/  FFMA.FTZ R15, R73, -UR6, R15 ;  /* 0x80000006490f7c23 */ /* 0x000fe4000801000f */
[----:B--2---:R-:W-:Y:S02]  /*4fa0*/  FFMA.FTZ R17, R70, -UR6, R17 ;  /* 0x8000000646117c23 */ /* 0x004fe40008010011 */
[----:B----4-:R-:W-:Y:S01]  /*4fb0*/  FFMA.FTZ R16, R71, -UR6, R16 ;  /* 0x8000000647107c23 */ /* 0x010fe20008010010 */
[----:B---3--:R-:W-:Y:S02]  /*4fc0*/  IADD3.X R69, R77, UR16, RZ, P0, !PT ;  /* 0x000000104d457c10 */ /* 0x008fe400087fe4ff */
[----:B------:R-:W-:Y:S03]  /*4fd0*/  PLOP3.LUT P0, PT, PT, PT, UP0, 0x80, 0x0 ;  /* 0x000000000000781c */ /* 0x000fe60003f0f008 */
[----:B-----5:R1:W5:Y:S05]  /*4fe0*/  LDG.E R73, [R68.64] ;  /* 0x0000000444497981 */ /* 0x02036a000c1e1900 */
[----:B------:R1:W5:Y:S05]  /*4ff0*/  LDG.E R72, [R68.64+0x20] ;  /* 0x0000200444487981 */ /* 0x00036a000c1e1900 */
[----:B------:R-:W-:-:S05]  /*5000*/  @!P0 BRA `(.L_x_234) ;  /* 0x0000009000008947 */ /* 0x000fca0003800000 */
[----:B------:R-:W-:Y:S01]  /*5010*/  UIADD3 UR12, UR11, UR19, -UR7 ;  /* 0x000000130b0c7290 */ /* 0x000fe2000fffe807 */
[----:B-1----:R-:W-:Y:S01]  /*5020*/  IMAD.U32 R68, RZ, RZ, UR21 ;  /* 0x00000015ff447e24 */ /* 0x002fe2000f8e00ff */
[----:B------:R-:W-:Y:S04]  /*5030*/  UIADD3 UR10, UR9, 0x40, URZ ;  /* 0x00000040090a7890 */ /* 0x000fe8000fffe03f */
[----:B------:R-:W-:Y:S01]  /*5040*/  UISETP.GE.AND UP0, UPT, UR10, UR12, UPT ;  /* 0x0000000c0a00728c */ /* 0x000fe2000bf06270 */
[----:B------:R-:W-:Y:S02]  /*5050*/  ISETP.LT.AND P0, PT, R68, UR7, PT ;  /* 0x0000000744007c0c */ /* 0x000fe4000bf01270 */
[----:B------:R-:W-:Y:S03]  /*5060*/  UMOV UR10, UR11 ;  /* 0x0000000b000a7c82 */ /* 0x000fe60008000000 */
[----:B------:R-:W-:Y:S11]  /*5070*/  PLOP3.LUT P1, PT, PT, PT, UP0, 0x80, 0x0 ;  /* 0x000000000000781c */ /* 0x000ff60003f2f008 */
[----:B------:R-:W-:Y:S02]  /*5080*/  @!UPT UIADD3 URZ, URZ, URZ, URZ ;  /* 0x0000003f3f3ff290 */ /* 0x000fe4000fffe03f */
[----:B------:R-:W-:-:S05]  /*5090*/  @!P1 BRA P0, `(.L_x_235) ;  /* 0x0000047000009947 */ /* 0x000fca0000000000 */
.L_x_234:
[----:B-1----:R-:W2:Y:S01]  /*50a0*/  LDL R68, [R1+0x84] ;  /* 0x0000840001447983 */ /* 0x002ea20000100800 */
[----:B------:R-:W-:Y:S03]  /*50b0*/  UIADD3 UR11, -UR10, UR7, -UR13 ;  /* 0x000000070a0b7290 */ /* 0x000fe6000fffe90d */
[----:B------:R-:W3:Y:S01]  /*50c0*/  LDL R80, [R1+0x38] ;  /* 0x0000380001507983 */ /* 0x000ee20000100800 */
[----:B--2---:R-:W-:Y:S01]  /*50d0*/  IADD3 R70, R68, UR9, RZ ;  /* 0x0000000944467c10 */ /* 0x004fe2000fffe0ff */
[----:B------:R-:W-:Y:S03]  /*50e0*/  UIADD3 UR9, UR7, 0x1, -UR13 ;  /* 0x0000000107097890 */ /* 0x000fe6000fffe80d */
[----:B------:R-:W-:Y:S01]  /*50f0*/  IADD3 R69, R70, UR11, RZ ;  /* 0x0000000b46457c10 */ /* 0x000fe2000fffe0ff */
[----:B------:R-:W-:Y:S01]  /*5100*/  UIADD3 UR9, UR9, UR42, URZ ;  /* 0x0000002a09097290 */ /* 0x000fe2000fffe03f */
[C---:B---3--:R-:W-:Y:S02]  /*5110*/  IADD3 R79, R80.reuse, 0x1, RZ ;  /* 0x00000001504f7810 */ /* 0x048fe40007ffe0ff */
[----:B------:R-:W-:Y:S02]  /*5120*/  IMNMX R69, RZ, R69, !PT ;  /* 0x00000045ff457217 */ /* 0x000fe40007800200 */
[----:B------:R-:W-:Y:S02]  /*5130*/  IADD3 R78, R80, 0x8, RZ ;  /* 0x00000008504e7810 */ /* 0x000fe40007ffe0ff */
[----:B------:R-:W-:Y:S02]  /*5140*/  IADD3 R68, R70, UR9, RZ ;  /* 0x0000000946447c10 */ /* 0x000fe4000fffe0ff */
[-C--:B------:R-:W-:Y:S02]  /*5150*/  ISETP.GE.AND P0, PT, R80, R69.reuse, PT ;  /* 0x000000455000720c */ /* 0x080fe40003f06270 */
[----:B------:R-:W-:Y:S02]  /*5160*/  IMNMX R68, R68, UR7, PT ;  /* 0x0000000744447c17 */ /* 0x000fe4000b800200 */
[C---:B------:R-:W-:Y:S02]  /*5170*/  IADD3 R77, R80.reuse, 0x9, RZ ;  /* 0x00000009504d7810 */ /* 0x040fe40007ffe0ff */
[C---:B------:R-:W-:Y:S02]  /*5180*/  IADD3 R76, R80.reuse, 0x10, RZ ;  /* 0x00000010504c7810 */ /* 0x040fe40007ffe0ff */
[C---:B------:R-:W-:Y:S02]  /*5190*/  IADD3 R75, R80.reuse, 0x11, RZ ;  /* 0x00000011504b7810 */ /* 0x040fe40007ffe0ff */
        /* <DEDUP_REMOVED lines=25> */
[CC--:B------:R-:W-:Y:S02]  /*5330*/  ISETP.GE.AND P6, PT, R79.reuse, R69.reuse, PT ;  /* 0x000000454f00720c */ /* 0x0c0fe40003fc6270 */
        /* <DEDUP_REMOVED lines=29> */
.L_x_235:
        /* <DEDUP_REMOVED lines=19> */
[----:B------:R-:W2:Y:S01]  /*5640*/  MUFU.EX2 R81, R5 ;  /* 0x0000000500517308 */ /* 0x000ea20000000800 */
[----:B------:R-:W-:Y:S09]  /*5650*/  FFMA.FTZ R68, R17, c[0x0][0x23c], -R68 ;  /* 0x00008f0011447a23 */ /* 0x000ff20000010844 */
[----:B------:R-:W-:Y:S01]  /*5660*/  MUFU.EX2 R80, R8 ;  /* 0x0000000800507308 */ /* 0x000fe20000000800 */
[----:B-1----:R-:W-:Y:S05]  /*5670*/  FMUL.FTZ R4, R69, 1.4426950216293334961 ;  /* 0x3fb8aa3b45047820 */ /* 0x002fea0000410000 */
        /* <DEDUP_REMOVED lines=12> */
[----:B------:R-:W1:Y:S10]  /*5740*/  MUFU.EX2 R75, R7 ;  /* 0x00000007004b7308 */ /* 0x000e740000000800 */
[----:B------:R3:W-:Y:S01]  /*5750*/  MUFU.EX2 R78, R4 ;  /* 0x00000004004e7308 */ /* 0x0007e20000000800 */
[----:B--2---:R-:W-:Y:S05]  /*5760*/  F2FP.BF16.PACK_AB R6, R81, R83 ;  /* 0x000000535106723e */ /* 0x004fea00000010ff */
[----:B----4-:R2:W-:Y:S04]  /*5770*/  STS [R93+0x14000], R6 ;  /* 0x014000065d007388 */ /* 0x0105e80000000800 */
[----:B------:R-:W-:Y:S01]  /*5780*/  MUFU.EX2 R76, R10 ;  /* 0x0000000a004c7308 */ /* 0x000fe20000000800 */
[----:B-1----:R-:W-:Y:S05]  /*5790*/  F2FP.BF16.PACK_AB R5, R75, R77 ;  /* 0x0000004d4b05723e */ /* 0x002fea00000010ff */
[----:B------:R1:W-:Y:S04]  /*57a0*/  STS [R93+0x14400], R5 ;  /* 0x014400055d007388 */ /* 0x0003e80000000800 */
[----:B------:R-:W4:Y:S01]  /*57b0*/  MUFU.EX2 R74, R11 ;  /* 0x0000000b004a7308 */ /* 0x000f220000000800 */
[----:B---3--:R-:W-:Y:S05]  /*57c0*/  F2FP.BF16.PACK_AB R4, R79, R80 ;  /* 0x000000504f04723e */ /* 0x008fea00000010ff */
        /* <DEDUP_REMOVED lines=10> */
[----:B------:R-:W1:Y:S01]  /*5870*/  MUFU.EX2 R84, R68 ;  /* 0x0000004400547308 */ /* 0x000e620000000800 */
[----:B--2---:R-:W-:Y:S05]  /*5880*/  F2FP.BF16.PACK_AB R6, R85, R86 ;  /* 0x000000565506723e */ /* 0x004fea00000010ff */
[----:B------:R-:W-:Y:S04]  /*5890*/  STS [R91+0x14400], R6 ;  /* 0x014400065b007388 */ /* 0x000fe80000000800 */
[----:B------:R-:W3:Y:S01]  /*58a0*/  MUFU.EX2 R82, R18 ;  /* 0x0000001200527308 */ /* 0x000ee20000000800 */
[----:B-1----:R-:W-:Y:S05]  /*58b0*/  F2FP.BF16.PACK_AB R5, R84, R87 ;  /* 0x000000575405723e */ /* 0x002fea00000010ff */
[----:B------:R-:W-:Y:S01]  /*58c0*/  STS [R90+0x14000], R5 ;  /* 0x014000055a007388 */ /* 0x000fe20000000800 */
[----:B---3--:R-:W-:Y:S05]  /*58d0*/  F2FP.BF16.PACK_AB R4, R78, R82 ;  /* 0x000000524e04723e */ /* 0x008fea00000010ff */
        /* <DEDUP_REMOVED lines=244> */
.L_x_236:
[----:B-1----:R-:W2:Y:S01]  /*6820*/  LDL R5, [R1+0x1c] ;  /* 0x00001c0001057983 */ /* 0x002ea20000100800 */
[----:B------:R-:W-:Y:S02]  /*6830*/  @UP0 UIADD3 UR9, UP2, UR15, -0x100, URZ ;  /* 0xffffff000f090890 */ /* 0x000fe4000ff5e03f */
[----:B------:R-:W-:Y:S01]  /*6840*/  @UP0 UIADD3 UR17, UP1, UR17, -0x100, URZ ;  /* 0xffffff0011110890 */ /* 0x000fe2000ff3e03f */
[----:B------:R-:W3:Y:S03]  /*6850*/  LDL R4, [R1+0x28] ;  /* 0x0000280001047983 */ /* 0x000ee60000100800 */
        /* <DEDUP_REMOVED lines=100> */
[----:B------:R-:W-:Y:S02]  /*6ea0*/  @UP0 UMOV UR15, UR9 ;  /* 0x00000009000f0c82 */ /* 0x000fe40008000000 */
[----:B------:R-:W-:Y:S01]  /*6eb0*/  @UP0 UIADD3.X UR9, UR14, -0x1, URZ, UP2, !UPT ;  /* 0xffffffff0e090890 */ /* 0x000fe200097fe43f */
[----:B---3--:R-:W-:Y:S01]  /*6ec0*/  @P0 IADD3.X R245, R24, UR14, RZ, P1, !PT ;  /* 0x0000000e18f50c10 */ /* 0x008fe20008ffe4ff */
[C---:B------:R-:W-:Y:S05]  /*6ed0*/  IMAD.SHL.U32 R24, R247.reuse, 0x8, RZ ;  /* 0x00000008f7187824 */ /* 0x040fea00078e00ff */
[----:B------:R-:W-:Y:S01]  /*6ee0*/  @UP0 UMOV UR14, UR9 ;  /* 0x00000009000e0c82 */ /* 0x000fe20008000000 */
        /* <DEDUP_REMOVED lines=309> */
.L_x_237:
        /* <DEDUP_REMOVED lines=172> */
.L_x_239:
        /* <DEDUP_REMOVED lines=18> */
.L_x_240:
        /* <DEDUP_REMOVED lines=54> */
.L_x_242:
[----:B------:R-:W-:Y:S05]  /*9180*/  BSYNC B0 ;  /* 0x0000000000007941 */ /* 0x000fea0003800000 */
.L_x_241:
        /* <DEDUP_REMOVED lines=19> */
.L_x_244:
[----:B------:R-:W-:Y:S05]  /*92c0*/  BSYNC B0 ;  /* 0x0000000000007941 */ /* 0x000fea0003800000 */
.L_x_243:
        /* <DEDUP_REMOVED lines=30> */
.L_x_246:
[----:B------:R-:W-:Y:S05]  /*94b0*/  BSYNC B0 ;  /* 0x0000000000007941 */ /* 0x000fea0003800000 */
.L_x_245:
        /* <DEDUP_REMOVED lines=16> */
.L_x_217:
[----:B------:R-:W-:Y:S05]  /*95c0*/  BSYNC B1 ;  /* 0x0000000000017941 */ /* 0x000fea0003800000 */
.L_x_203:
        /* <DEDUP_REMOVED lines=11> */
.L_x_247:
[----:B------:R-:W-:Y:S05]  /*9680*/  EXIT ;  /* 0x000000000000794d */ /* 0x000fea0003800000 */
.L_x_249:
        /* <DEDUP_REMOVED lines=15> */
.L_x_1583:


//--------------------- .text._ZN5flash44flash_bwd_dq_dk_dv_loop_seqk_parallel_kernelI23Flash_bwd_kernel_traitsILi192ELi64ELi64ELi8ELi4ELi2ELi2ELb0ELb0EN7cutlass10bfloat16_tE19Flash_kernel_traitsILi192ELi64ELi64ELi8ES3_EELb0ELb0ELb0ELb0ELb0ELb0ELb0EEEvNS_16Flash_bwd_paramsE --------------------------
	.section	.text._ZN5flash44flash_bwd_dq_dk_dv_loop_seqk_parallel_kernelI23Flash_bwd_kernel_traitsILi192ELi64ELi64ELi8ELi4ELi2ELi2ELb0ELb0EN7cutlass10bfloat16_tE19Flash_kernel_traitsILi192ELi64ELi64ELi8ES3_EELb0ELb0ELb0ELb0ELb0ELb0ELb0EEEvNS_16Flash_bwd_paramsE,"ax",@progbits
	.sectioninfo	@"SHI_REGISTERS=255"
	.align	128
        .global         _ZN5flash44flash_bwd_dq_dk_dv_loop_seqk_parallel_kernelI23Flash_bwd_kernel_traitsILi192ELi64ELi64ELi8ELi4ELi2ELi2ELb0ELb0EN7cutlass10bfloat16_tE19Flash_kernel_traitsILi192ELi64ELi64ELi8ES3_EELb0ELb0ELb0ELb0ELb0ELb0ELb0EEEvNS_16Flash_bwd_paramsE
        .type           _ZN5flash44flash_bwd_dq_dk_dv_loop_seqk_parallel_kernelI23Flash_bwd_kernel_traitsILi192ELi64ELi64ELi8ELi4ELi2ELi2ELb0ELb0EN7cutlass10bfloat16_tE19Flash_kernel_traitsILi192ELi64ELi64ELi8ES3_EELb0ELb0ELb0ELb0ELb0ELb0ELb0EEEvNS_16Flash_bwd_paramsE,@function
        .size           _ZN5flash44flash_bwd_dq_dk_dv_loop_seqk_parallel_kernelI23Flash_bwd_kernel_traitsILi192ELi64ELi64ELi8ELi4ELi2ELi2ELb0ELb0EN7cutlass10bfloat16_tE19Flash_kernel_traitsILi192ELi64ELi64ELi8ES3_EELb0ELb0ELb0ELb0ELb0ELb0ELb0EEEvNS_16Flash_bwd_paramsE,(.L_x_1584 - _ZN5flash44flash_bwd_dq_dk_dv_loop_seqk_parallel_kernelI23Flash_bwd_kernel_traitsILi192ELi64ELi64ELi8ELi4ELi2ELi2ELb0ELb0EN7cutlass10bfloat16_tE19Flash_kernel_traitsILi192ELi64ELi64ELi8ES3_EELb0ELb0ELb0ELb0ELb0ELb0ELb0EEEvNS_16Flash_bwd_paramsE)
        .other          _ZN5flash44flash_bwd_dq_dk_dv_loop_seqk_parallel_kernelI23Flash_bwd_kernel_traitsILi192ELi64ELi64ELi8ELi4ELi2ELi2ELb0ELb0EN7cutlass10bfloat16_tE19Flash_kernel_traitsILi192ELi64ELi64ELi8ES3_EELb0ELb0ELb0ELb0ELb0ELb0ELb0EEEvNS_16Flash_bwd_paramsE,@"STO_CUDA_ENTRY STV_DEFAULT"
_ZN5flash44flash_bwd_dq_dk_dv_loop_seqk_parallel_kernelI23Flash_bwd_kernel_traitsILi192ELi64ELi64ELi8ELi4ELi2ELi2ELb0ELb0EN7cutlass10bfloat16_tE19Flash_kernel_traitsILi192ELi64ELi64ELi8ES3_EELb0ELb0ELb0ELb0ELb0ELb0ELb0EEEvNS_16Flash_bwd_paramsE:
.text._ZN5flash44flash_bwd_dq_dk_dv_loop_seqk_parallel_kernelI23Flash_bwd_kernel_traitsILi192ELi64ELi64ELi8ELi4ELi2ELi2ELb0ELb0EN7cutlass10bfloat16_tE19Flash_kernel_traitsILi192ELi64ELi64ELi8ES3_EELb0ELb0ELb0ELb0ELb0ELb0ELb0EEEvNS_16Flash_bwd_paramsE:
[----:B------:R-:W-:Y:S02]  /*0000*/  MOV R1, c[0x0][0x28] ;  /* 0x00000a0000017a02 */ /* 0x000fe40000000f00 */
[----:B------:R-:W1:Y:S01]  /*0010*/  S2R R234, SR_CTAID.X ;  /* 0x0000000000ea7919 */ /* 0x000e620000002500 */
[----:B------:R-:W-:Y:S01]  /*0020*/  ULDC UR5, c[0x0][0x218] ;  /* 0x0000860000057ab9 */ /* 0x000fe20000000800 */
[----:B------:R-:W-:Y:S01]  /*0030*/  IADD3 R1, R1, -0x18, RZ ;  /* 0xffffffe801017810 */ /* 0x000fe20007ffe0ff */
[----:B------:R-:W-:-:S04]  /*0040*/  UIADD3 UR5, UR5, 0x3f, URZ ;  /* 0x0000003f05057890 */ /* 0x000fc8000fffe03f */
[----:B------:R-:W-:-:S04]  /*0050*/  USHF.R.S32.HI UR4, URZ, 0x1f, UR5 ;  /* 0x0000001f3f047899 */ /* 0x000fc80008011405 */
[----:B------:R-:W-:-:S04]  /*0060*/  ULEA.HI UR4, UR4, UR5, URZ, 0x6 ;  /* 0x0000000504047291 */ /* 0x000fc8000f8f303f */
[----:B------:R-:W-:-:S06]  /*0070*/  USHF.R.S32.HI UR4, URZ, 0x6, UR4 ;  /* 0x000000063f047899 */ /* 0x000fcc0008011404 */
[----:B-1----:R-:W-:-:S13]  /*0080*/  ISETP.GE.AND P0, PT, R234, UR4, PT ;  /* 0x00000004ea007c0c */ /* 0x002fda000bf06270 */
[----:B------:R-:W-:Y:S05]  /*0090*/  @P0 EXIT ;  /* 0x000000000000094d */ /* 0x000fea0003800000 */
[----:B------:R-:W1:Y:S01]  /*00a0*/  S2R R12, SR_TID.X ;  /* 0x00000000000c7919 */ /* 0x000e620000002100 */
[----:B------:R-:W-:Y:S01]  /*00b0*/  IMAD.MOV.U32 R170, RZ, RZ, 0x20 ;  /* 0x00000020ffaa7424 */ /* 0x000fe200078e00ff */
[----:B------:R-:W-:Y:S01]  /*00c0*/  ULDC.64 UR6, c[0x0][0x118] ;  /* 0x0000460000067ab9 */ /* 0x000fe20000000a00 */
[----:B------:R-:W-:Y:S02]  /*00d0*/  IMAD.MOV.U32 R171, RZ, RZ, 0x40 ;  /* 0x00000040ffab7424 */ /* 0x000fe400078e00ff */
[----:B------:R-:W-:Y:S01]  /*00e0*/  IMAD.MOV.U32 R206, RZ, RZ, -0x10 ;  /* 0xfffffff0ffce7424 */ /* 0x000fe200078e00ff */
[----:B-1----:R-:W-:Y:S01]  /*00f0*/  SHF.R.S32.HI R13, RZ, 0x1f, R12 ;  /* 0x0000001fff0d7819 */ /* 0x002fe2000001140c */
[----:B------:R-:W-:-:S03]  /*0100*/  IMAD.SHL.U32 R243, R12, 0x2, RZ ;  /* 0x000000020cf37824 */ /* 0x000fc600078e00ff */
[CC--:B------:R-:W-:Y:S02]  /*0110*/  LEA.HI R6, R13.reuse, R12.reuse, RZ, 0x4 ;  /* 0x0000000c0d067211 */ /* 0x0c0fe400078f20ff */
[CC--:B------:R-:W-:Y:S02]  /*0120*/  LEA.HI R16, R13.reuse, R12.reuse, RZ, 0x3 ;  /* 0x0000000c0d107211 */ /* 0x0c0fe400078f18ff */
[----:B------:R-:W-:Y:S02]  /*0130*/  SHF.R.S32.HI R5, RZ, 0x4, R6 ;  /* 0x00000004ff057819 */ /* 0x000fe40000011406 */
[----:B------:R-:W-:Y:S02]  /*0140*/  LOP3.LUT R0, R16, 0xfffffff8, RZ, 0xc0, !PT ;  /* 0xfffffff810007812 */ /* 0x000fe400078ec0ff */
[----:B------:R-:W-:Y:S02]  /*0150*/  SHF.R.S32.HI R233, RZ, 0x3, R16 ;  /* 0x00000003ffe97819 */ /* 0x000fe40000011410 */
[----:B------:R-:W-:Y:S01]  /*0160*/  LEA.HI R15, R13, R12, RZ, 0x2 ;  /* 0x0000000c0d0f7211 */ /* 0x000fe200078f10ff */
[----:B------:R-:W-:Y:S01]  /*0170*/  IMAD.IADD R0, R12, 0x1, -R0 ;  /* 0x000000010c007824 */ /* 0x000fe200078e0a00 */
[----:B------:R-:W-:Y:S01]  /*0180*/  LEA.HI R2, R6, R5, RZ, 0x1 ;  /* 0x0000000506027211 */ /* 0x000fe200078f08ff */
[----:B------:R-:W-:Y:S01]  /*0190*/  IMAD.SHL.U32 R7, R233, 0x40, RZ ;  /* 0x00000040e9077824 */ /* 0x000fe200078e00ff */
[--C-:B------:R-:W-:Y:S01]  /*01a0*/  SHF.R.S32.HI R8, RZ, 0x2, R15.reuse ;  /* 0x00000002ff087819 */ /* 0x100fe2000001140f */
[----:B------:R-:W-:Y:S01]  /*01b0*/  IMAD.SHL.U32 R200, R0, 0x8, RZ ;  /* 0x0000000800c87824 */ /* 0x000fe200078e00ff */
[----:B------:R-:W-:-:S02]  /*01c0*/  SHF.R.S32.HI R3, RZ, 0x1f, R15 ;  /* 0x0000001fff037819 */ /* 0x000fc4000001140f */
[----:B------:R-:W-:Y:S02]  /*01d0*/  LOP3.LUT R4, R2, 0xfffffffe, RZ, 0xc0, !PT ;  /* 0xfffffffe02047812 */ /* 0x000fe400078ec0ff */
[----:B------:R-:W-:Y:S02]  /*01e0*/  LEA.HI R14, R13, R12, RZ, 0x5 ;  /* 0x0000000c0d0e7211 */ /* 0x000fe400078f28ff */
[----:B------:R-:W-:Y:S01]  /*01f0*/  LEA.HI R3, R3, R8, RZ, 0x3 ;  /* 0x0000000803037211 */ /* 0x000fe200078f18ff */
[----:B------:R-:W-:Y:S01]  /*0200*/  IMAD.IADD R10, R5, 0x1, -R4 ;  /* 0x00000001050a7824 */ /* 0x000fe200078e0a04 */
[----:B------:R-:W-:Y:S02]  /*0210*/  LOP3.LUT R2, R7, 0x1c0, RZ, 0xc0, !PT ;  /* 0x000001c007027812 */ /* 0x000fe400078ec0ff */
[----:B------:R-:W-:Y:S01]  /*0220*/  SHF.R.S32.HI R20, RZ, 0x5, R14 ;  /* 0x00000005ff147819 */ /* 0x000fe2000001140e */
[----:B------:R-:W-:Y:S01]  /*0230*/  IMAD.SHL.U32 R173, R10, 0x200, RZ ;  /* 0x000002000aad7824 */ /* 0x000fe200078e00ff */
[----:B------:R-:W-:-:S02]  /*0240*/  LOP3.LUT R4, R3, 0xfffffff8, RZ, 0xc0, !PT ;  /* 0xfffffff803047812 */ /* 0x000fc400078ec0ff */
[----:B------:R-:W-:Y:S02]  /*0250*/  LOP3.LUT R5, R2, 0x38, R200, 0xf8, !PT ;  /* 0x0000003802057812 */ /* 0x000fe400078ef8c8 */
[----:B------:R-:W-:Y:S01]  /*0260*/  SHF.R.U32.HI R3, RZ, 0x3, R2 ;  /* 0x00000003ff037819 */ /* 0x000fe20000011602 */
[----:B------:R-:W-:Y:S01]  /*0270*/  IMAD.IADD R7, R8, 0x1, -R4 ;  /* 0x0000000108077824 */ /* 0x000fe200078e0a04 */
[----:B------:R-:W-:Y:S02]  /*0280*/  LOP3.LUT R2, R6, 0xfffffff0, RZ, 0xc0, !PT ;  /* 0xfffffff006027812 */ /* 0x000fe400078ec0ff */
[----:B------:R-:W-:Y:S02]  /*0290*/  LEA.HI R6, R14, R20, RZ, 0x1 ;  /* 0x000000140e067211 */ /* 0x000fe400078f08ff */
[----:B------:R-:W-:Y:S01]  /*02a0*/  LOP3.LUT R9, R5, R3, RZ, 0x3c, !PT ;  /* 0x0000000305097212 */ /* 0x000fe200078e3cff */
[----:B------:R-:W-:Y:S01]  /*02b0*/  IMAD.IADD R2, R12, 0x1, -R2 ;  /* 0x000000010c027824 */ /* 0x000fe200078e0a02 */
[----:B------:R-:W-:-:S02]  /*02c0*/  LOP3.LUT R3, R6, 0xfffffffe, RZ, 0xc0, !PT ;  /* 0xfffffffe06037812 */ /* 0x000fc400078ec0ff */
[C---:B------:R-:W-:Y:S02]  /*02d0*/  LOP3.LUT P4, RZ, R0.reuse, 0x4, RZ, 0xc0, !PT ;  /* 0x0000000400ff7812 */ /* 0x040fe4000788c0ff */
[C---:B------:R-:W-:Y:S01]  /*02e0*/  LOP3.LUT P3, RZ, R0.reuse, 0x2, RZ, 0xc0, !PT ;  /* 0x0000000200ff7812 */ /* 0x040fe2000786c0ff */
[----:B------:R-:W-:Y:S01]  /*02f0*/  IMAD.SHL.U32 R0, R0, 0x40, RZ ;  /* 0x0000004000007824 */ /* 0x000fe200078e00ff */
[----:B------:R-:W-:Y:S01]  /*0300*/  SHF.R.S32.HI R5, RZ, 0x1f, R2 ;  /* 0x0000001fff057819 */ /* 0x000fe20000011402 */
[----:B------:R-:W-:Y:S01]  /*0310*/  IMAD.IADD R181, R20, 0x1, -R3 ;  /* 0x0000000114b57824 */ /* 0x000fe200078e0a03 */
[----:B------:R-:W-:Y:S02]  /*0320*/  LEA.HI R4, R13, R12, RZ, 0x7 ;  /* 0x0000000c0d047211 */ /* 0x000fe400078f38ff */
[----:B------:R-:W-:Y:S01]  /*0330*/  LOP3.LUT R0, R0, 0x1c0, RZ, 0xc0, !PT ;  /* 0x000001c000007812 */ /* 0x000fe200078ec0ff */
[----:B------:R-:W-:Y:S01]  /*0340*/  IMAD.SHL.U32 R3, R181, 0x10, RZ ;  /* 0x00000010b5037824 */ /* 0x000fe200078e00ff */
[----:B------:R-:W-:-:S02]  /*0350*/  LEA.HI R11, R5, R2, RZ, 0x3 ;  /* 0x00000002050b7211 */ /* 0x000fc400078f18ff */
[----:B------:R-:W-:Y:S02]  /*0360*/  SHF.R.S32.HI R8, RZ, 0x7, R4 ;  /* 0x00000007ff087819 */ /* 0x000fe40000011404 */
[C---:B------:R-:W-:Y:S02]  /*0370*/  LOP3.LUT R5, R0.reuse, 0x10, R3, 0xf8, !PT ;  /* 0x0000001000057812 */ /* 0x040fe400078ef803 */
[----:B------:R-:W-:Y:S01]  /*0380*/  LOP3.LUT R169, R0, 0x8, R16, 0xf8, !PT ;  /* 0x0000000800a97812 */ /* 0x000fe200078ef810 */
[----:B------:R-:W-:Y:S01]  /*0390*/  IMAD R4, R8, 0x800, R173 ;  /* 0x0000080008047824 */ /* 0x000fe200078e02ad */
[----:B------:R-:W-:Y:S02]  /*03a0*/  SHF.R.U32.HI R0, RZ, 0x3, R0 ;  /* 0x00000003ff007819 */ /* 0x000fe40000011600 */
[----:B------:R-:W-:Y:S02]  /*03b0*/  LOP3.LUT R5, R5, 0x8, R16, 0xf8, !PT ;  /* 0x0000000805057812 */ /* 0x000fe400078ef810 */
[----:B------:R-:W-:-:S02]  /*03c0*/  LOP3.LUT R6, R11, 0xfffffff8, RZ, 0xc0, !PT ;  /* 0xfffffff80b067812 */ /* 0x000fc400078ec0ff */
[----:B------:R-:W-:Y:S02]  /*03d0*/  LOP3.LUT R169, R169, R0, RZ, 0x3c, !PT ;  /* 0x00000000a9a97212 */ /* 0x000fe400078e3cff */
[----:B------:R-:W-:Y:S01]  /*03e0*/  LOP3.LUT R173, R173, R5, R0, 0xf6, !PT ;  /* 0x00000005adad7212 */ /* 0x000fe200078ef600 */
[----:B------:R-:W-:Y:S01]  /*03f0*/  IMAD.IADD R19, R2, 0x1, -R6 ;  /* 0x0000000102137824 */ /* 0x000fe200078e0a06 */
[----:B------:R-:W-:Y:S01]  /*0400*/  LEA.HI R0, R13, R12, RZ, 0x6 ;  /* 0x0000000c0d007211 */ /* 0x000fe200078f30ff */
[----:B------:R-:W-:Y:S01]  /*0410*/  IMAD.IADD R169, R4, 0x1, R169 ;  /* 0x0000000104a97824 */ /* 0x000fe200078e02a9 */
[----:B------:R-:W-:Y:S01]  /*0420*/  LOP3.LUT R2, R15, 0x7ffffffc, RZ, 0xc0, !PT ;  /* 0x7ffffffc0f027812 */ /* 0x000fe200078ec0ff */
[----:B------:R-:W-:Y:S01]  /*0430*/  IMAD.SHL.U32 R6, R11, 0x40, RZ ;  /* 0x000000400b067824 */ /* 0x000fe200078e00ff */
[----:B------:R-:W-:Y:S01]  /*0440*/  LOP3.LUT R3, R7, 0x1, RZ, 0xc0, !PT ;  /* 0x0000000107037812 */ /* 0x000fe200078ec0ff */
[----:B------:R1:W-:Y:S01]  /*0450*/  STL [R1+0xc], R19 ;  /* 0x00000c1301007387 */ /* 0x0003e20000100800 */
[----:B------:R-:W-:Y:S01]  /*0460*/  SHF.R.S32.HI R0, RZ, 0x6, R0 ;  /* 0x00000006ff007819 */ /* 0x000fe20000011400 */
[----:B------:R-:W-:Y:S01]  /*0470*/  IMAD.IADD R5, R12, 0x1, -R2 ;  /* 0x000000010c057824 */ /* 0x000fe200078e0a02 */
[----:B------:R-:W-:Y:S01]  /*0480*/  ISETP.NE.U32.AND P0, PT, R3, 0x1, PT ;  /* 0x000000010300780c */ /* 0x000fe20003f05070 */
[----:B------:R-:W-:Y:S01]  /*0490*/  IMAD.SHL.U32 R169, R169, 0x2, RZ ;  /* 0x00000002a9a97824 */ /* 0x000fe200078e00ff */
[----:B------:R-:W-:Y:S01]  /*04a0*/  LOP3.LUT R4, R14, 0xffffffe0, RZ, 0xc0, !PT ;  /* 0xffffffe00e047812 */ /* 0x000fe200078ec0ff */
[C---:B------:R-:W-:Y:S01]  /*04b0*/  IMAD R17, R0.reuse, 0x200, R9 ;  /* 0x0000020000117824 */ /* 0x040fe200078e0209 */
[----:B------:R-:W-:Y:S01]  /*04c0*/  SHF.R.S32.HI R3, RZ, 0x1f, R14 ;  /* 0x0000001fff037819 */ /* 0x000fe2000001140e */
[----:B------:R-:W-:Y:S01]  /*04d0*/  IMAD.SHL.U32 R2, R0, 0x8, RZ ;  /* 0x0000000800027824 */ /* 0x000fe200078e00ff */
[C---:B------:R-:W-:Y:S01]  /*04e0*/  R2P PR, R7.reuse, 0x6 ;  /* 0x0000000607007804 */ /* 0x040fe20000000000 */
[----:B------:R-:W-:Y:S01]  /*04f0*/  IMAD.SHL.U32 R0, R7, 0x40, RZ ;  /* 0x0000004007007824 */ /* 0x000fe200078e00ff */
[----:B------:R-:W-:Y:S01]  /*0500*/  LEA.HI R3, R3, R20, RZ, 0x2 ;  /* 0x0000001403037211 */ /* 0x000fe200078f10ff */
[----:B------:R-:W-:Y:S01]  /*0510*/  IMAD.IADD R18, R12, 0x1, -R4 ;  /* 0x000000010c127824 */ /* 0x000fe200078e0a04 */
[----:B------:R-:W-:Y:S01]  /*0520*/  LOP3.LUT R2, R2, 0x18, RZ, 0xc0, !PT ;  /* 0x0000001802027812 */ /* 0x000fe200078ec0ff */
[----:B------:R-:W-:Y:S01]  /*0530*/  IMAD.SHL.U32 R4, R8, 0x20, RZ ;  /* 0x0000002008047824 */ /* 0x000fe200078e00ff */
[----:B------:R-:W-:Y:S01]  /*0540*/  LOP3.LUT R0, R0, 0x1c0, RZ, 0xc0, !PT ;  /* 0x000001c000007812 */ /* 0x000fe200078ec0ff */
[----:B------:R-:W-:Y:S01]  /*0550*/  IMAD.SHL.U32 R8, R5, 0x2, RZ ;  /* 0x0000000205087824 */ /* 0x000fe200078e00ff */
[----:B------:R-:W-:Y:S01]  /*0560*/  LOP3.LUT R187, R3, 0xfffffffc, RZ, 0xc0, !PT ;  /* 0xfffffffc03bb7812 */ /* 0x000fe200078ec0ff */
[----:B------:R-:W-:Y:S01]  /*0570*/  IMAD.SHL.U32 R5, R10, 0x20, RZ ;  /* 0x000000200a057824 */ /* 0x000fe200078e00ff */
[----:B------:R-:W-:Y:S01]  /*0580*/  SHF.R.U32.HI R3, RZ, 0x3, R0 ;  /* 0x00000003ff037819 */ /* 0x000fe20000011600 */
[----:B------:R1:W-:Y:S01]  /*0590*/  STL [R1+0x8], R18 ;  /* 0x0000081201007387 */ /* 0x0003e20000100800 */
[----:B------:R-:W-:Y:S01]  /*05a0*/  LOP3.LUT R243, R4, 0x6, R243, 0xf8, !PT ;  /* 0x0000000604f37812 */ /* 0x000fe200078ef8f3 */
[----:B------:R-:W-:Y:S01]  /*05b0*/  IMAD.IADD R187, R20, 0x1, -R187 ;  /* 0x0000000114bb7824 */ /* 0x000fe200078e0abb */
[----:B------:R-:W-:Y:S01]  /*05c0*/  LOP3.LUT R4, R0, 0x20, R4, 0xf8, !PT ;  /* 0x0000002000047812 */ /* 0x000fe200078ef804 */
[----:B------:R1:W-:Y:S01]  /*05d0*/  STL [R1+0x4], R17 ;  /* 0x0000041101007387 */ /* 0x0003e20000100800 */
[----:B------:R-:W-:Y:S01]  /*05e0*/  LOP3.LUT R5, R2, 0x20, R5, 0xf8, !PT ;  /* 0x0000002002057812 */ /* 0x000fe200078ef805 */
[----:B------:R-:W-:Y:S01]  /*05f0*/  IMAD.SHL.U32 R174, R173, 0x2, RZ ;  /* 0x00000002adae7824 */ /* 0x000fe200078e00ff */
[----:B------:R-:W-:Y:S01]  /*0600*/  LOP3.LUT R9, R3, R0, R2, 0x1e, !PT ;  /* 0x0000000003097212 */ /* 0x000fe200078e1e02 */
[----:B------:R-:W-:Y:S01]  /*0610*/  IMAD.SHL.U32 R2, R19, 0x40, RZ ;  /* 0x0000004013027824 */ /* 0x000fe200078e00ff */
[----:B------:R-:W-:Y:S01]  /*0620*/  LOP3.LUT R3, R4, R3, RZ, 0x3c, !PT ;  /* 0x0000000304037212 */ /* 0x000fe200078e3cff */
[----:B------:R-:W-:Y:S01]  /*0630*/  IMAD R0, R187, 0x400, R8 ;  /* 0x00000400bb007824 */ /* 0x000fe200078e0208 */
[----:B------:R-:W-:Y:S01]  /*0640*/  SHF.R.S32.HI R4, RZ, 0x1f, R18 ;  /* 0x0000001fff047819 */ /* 0x000fe20000011412 */
[----:B------:R-:W-:Y:S01]  /*0650*/  IMAD.SHL.U32 R191, R17, 0x2, RZ ;  /* 0x0000000211bf7824 */ /* 0x000fe200078e00ff */
[----:B------:R-:W-:Y:S01]  /*0660*/  LOP3.LUT R2, R2, 0x1c0, RZ, 0xc0, !PT ;  /* 0x000001c002027812 */ /* 0x000fe200078ec0ff */
[----:B------:R-:W-:Y:S01]  /*0670*/  IMAD.IADD R204, R0, 0x1, R3 ;  /* 0x0000000100cc7824 */ /* 0x000fe200078e0203 */
[----:B------:R-:W-:Y:S01]  /*0680*/  LEA.HI R4, R4, R18, RZ, 0x2 ;  /* 0x0000001204047211 */ /* 0x000fe200078f10ff */
[----:B------:R-:W-:Y:S01]  /*0690*/  IMAD.SHL.U32 R0, R10, 0x8, RZ ;  /* 0x000000080a007824 */ /* 0x000fe200078e00ff */
[----:B------:R-:W-:Y:S01]  /*06a0*/  SHF.R.U32.HI R3, RZ, 0x3, R2 ;  /* 0x00000003ff037819 */ /* 0x000fe20000011602 */
[----:B------:R-:W-:Y:S01]  /*06b0*/  IMAD.SHL.U32 R204, R204, 0x2, RZ ;  /* 0x00000002cccc7824 */ /* 0x000fe200078e00ff */
[----:B------:R-:W-:-:S02]  /*06c0*/  SEL R170, R170, 0xffffffe0, !P3 ;  /* 0xffffffe0aaaa7807 */ /* 0x000fc40005800000 */
[----:B------:R-:W-:Y:S02]  /*06d0*/  LOP3.LUT R7, R2, 0x8, R0, 0xf8, !PT ;  /* 0x0000000802077812 */ /* 0x000fe400078ef800 */
[----:B------:R-:W-:Y:S01]  /*06e0*/  LOP3.LUT R2, R3, R5, R2, 0x1e, !PT ;  /* 0x0000000503027212 */ /* 0x000fe200078e1e02 */
[----:B------:R-:W-:Y:S01]  /*06f0*/  IMAD.IADD R170, R169, 0x1, R170 ;  /* 0x00000001a9aa7824 */ /* 0x000fe200078e02aa */
[----:B------:R-:W-:Y:S01]  /*0700*/  SHF.R.S32.HI R5, RZ, 0x2, R4 ;  /* 0x00000002ff057819 */ /* 0x000fe20000011404 */
[----:B------:R-:W-:Y:S01]  /*0710*/  IMAD R4, R181, 0x400, R8 ;  /* 0x00000400b5047824 */ /* 0x000fe200078e0208 */
[----:B------:R-:W-:Y:S02]  /*0720*/  LOP3.LUT R0, R6, 0xfffffe00, RZ, 0xc0, !PT ;  /* 0xfffffe0006007812 */ /* 0x000fe400078ec0ff */
[----:B------:R-:W-:Y:S01]  /*0730*/  LOP3.LUT R3, R7, R3, RZ, 0x3c, !PT ;  /* 0x0000000307037212 */ /* 0x000fe200078e3cff */
[C---:B------:R-:W-:Y:S01]  /*0740*/  IMAD R10, R187.reuse, 0x10, R5 ;  /* 0x00000010bb0a7824 */ /* 0x040fe200078e0205 */
[----:B------:R-:W-:Y:S01]  /*0750*/  LOP3.LUT R186, R2, R0, RZ, 0xfc, !PT ;  /* 0x0000000002ba7212 */ /* 0x000fe200078efcff */
[--C-:B------:R-:W-:Y:S01]  /*0760*/  IMAD R187, R187, 0x400, R0.reuse ;  /* 0x00000400bbbb7824 */ /* 0x100fe200078e0200 */
[----:B------:R-:W-:Y:S01]  /*0770*/  SEL R171, R171, 0xffffffc0, !P4 ;  /* 0xffffffc0abab7807 */ /* 0x000fe20006000000 */
[----:B------:R-:W-:Y:S01]  /*0780*/  IMAD R181, R181, 0x400, R0 ;  /* 0x00000400b5b57824 */ /* 0x000fe200078e0200 */
[----:B------:R-:W-:Y:S01]  /*0790*/  SHF.R.S32.HI R0, RZ, 0x1f, R233 ;  /* 0x0000001fff007819 */ /* 0x000fe200000114e9 */
[----:B------:R1:W-:Y:S01]  /*07a0*/  STL [R1], R10 ;  /* 0x0000000a01007387 */ /* 0x0003e20000100800 */
[----:B------:R-:W-:Y:S01]  /*07b0*/  IADD3 R0, R10, 0x8, RZ ;  /* 0x000000080a007810 */ /* 0x000fe20007ffe0ff */
[----:B------:R-:W-:Y:S01]  /*07c0*/  IMAD.IADD R4, R4, 0x1, R9 ;  /* 0x0000000104047824 */ /* 0x000fe200078e0209 */
[----:B------:R-:W-:Y:S01]  /*07d0*/  SEL R206, R206, 0x10, !P0 ;  /* 0x00000010cece7807 */ /* 0x000fe20004000000 */
[----:B------:R-:W-:Y:S01]  /*07e0*/  IMAD.IADD R181, R3, 0x1, R181 ;  /* 0x0000000103b57824 */ /* 0x000fe200078e02b5 */
[----:B------:R-:W-:Y:S01]  /*07f0*/  IADD3 R205, R204, 0x20, RZ ;  /* 0x00000020cccd7810 */ /* 0x000fe20007ffe0ff */
[----:B------:R1:W-:Y:S01]  /*0800*/  STL [R1+0x10], R0 ;  /* 0x0000100001007387 */ /* 0x0003e20000100800 */
[----:B------:R-:W-:Y:S01]  /*0810*/  LEA R235, R4, 0x12000, 0x1 ;  /* 0x0001200004eb7811 */ /* 0x000fe200078e08ff */
[--C-:B------:R-:W-:Y:S01]  /*0820*/  IMAD R173, R173, 0x2, R171.reuse ;  /* 0x00000002adad7824 */ /* 0x100fe200078e02ab */
[C---:B------:R-:W-:Y:S01]  /*0830*/  @P1 IADD3 R205, R204.reuse, -0x20, RZ ;  /* 0xffffffe0cccd1810 */ /* 0x040fe20007ffe0ff */
[----:B------:R-:W-:Y:S01]  /*0840*/  IMAD.IADD R172, R169, 0x1, R171 ;  /* 0x00000001a9ac7824 */ /* 0x000fe200078e02ab */
[----:B------:R-:W-:Y:S01]  /*0850*/  IADD3 R236, R235, 0x40, RZ ;  /* 0x00000040ebec7810 */ /* 0x000fe20007ffe0ff */
[----:B------:R-:W-:Y:S01]  /*0860*/  IMAD.IADD R207, R204, 0x1, R206 ;  /* 0x00000001cccf7824 */ /* 0x000fe200078e02ce */
[C---:B------:R-:W-:Y:S01]  /*0870*/  IADD3 R210, R200.reuse, 0x40, RZ ;  /* 0x00000040c8d27810 */ /* 0x040fe20007ffe0ff */
[----:B------:R-:W-:Y:S01]  /*0880*/  IMAD.IADD R187, R187, 0x1, R3 ;  /* 0x00000001bbbb7824 */ /* 0x000fe200078e0203 */
[----:B------:R-:W-:Y:S01]  /*0890*/  IADD3 R211, R200, 0x80, RZ ;  /* 0x00000080c8d37810 */ /* 0x000fe20007ffe0ff */
[----:B------:R-:W-:Y:S01]  /*08a0*/  IMAD.IADD R171, R171, 0x1, R170 ;  /* 0x00000001abab7824 */ /* 0x000fe200078e02aa */
[----:B------:R-:W-:Y:S01]  /*08b0*/  LEA R181, R181, 0x1e000, 0x1 ;  /* 0x0001e000b5b57811 */ /* 0x000fe200078e08ff */
[----:B------:R-:W-:Y:S01]  /*08c0*/  IMAD.IADD R206, R206, 0x1, R205 ;  /* 0x00000001cece7824 */ /* 0x000fe200078e02cd */
[----:B------:R-:W-:-:S02]  /*08d0*/  @P2 IADD3 R236, R235, -0x40, RZ ;  /* 0xffffffc0ebec2810 */ /* 0x000fc40007ffe0ff */
.L_x_296:
[----:B--2---:R-:W2:Y:S01]  /*08e0*/  S2R R32, SR_CTAID.Y ;  /* 0x0000000000207919 */ /* 0x004ea20000002600 */
[----:B-1----:R-:W1:Y:S01]  /*08f0*/  LDC.U8 R0, c[0x0][0x312] ;  /* 0x0000c480ff007b82 */ /* 0x002e620000000000 */
[----:B------:R-:W-:-:S02]  /*0900*/  ISETP.NE.U32.AND P1, PT, RZ, c[0x0][0x240], PT ;  /* 0x00009000ff007a0c */ /* 0x000fc40003f25070 */
[----:B---34-:R-:W3:Y:S01]  /*0910*/  S2R R2, SR_CTAID.Y ;  /* 0x0000000000027919 */ /* 0x018ee20000002600 */
[----:B------:R-:W-:Y:S02]  /*0920*/  ISETP.EQ.U32.AND P5, PT, RZ, c[0x0][0x248], PT ;  /* 0x00009200ff007a0c */ /* 0x000fe40003fa2070 */
[----:B------:R-:W-:Y:S02]  /*0930*/  ISETP.NE.AND.EX P1, PT, RZ, c[0x0][0x244], PT, P1 ;  /* 0x00009100ff007a0c */ /* 0x000fe40003f25310 */
[----:B------:R-:W-:Y:S01]  /*0940*/  ISETP.NE.U32.AND P3, PT, RZ, c[0x0][0x250], PT ;  /* 0x00009400ff007a0c */ /* 0x000fe20003f65070 */
[----:B------:R-:W-:-:S03]  /*0950*/  IMAD.MOV.U32 R249, RZ, RZ, -0x1 ;  /* 0xfffffffffff97424 */ /* 0x000fc600078e00ff */
[----:B------:R-:W-:Y:S01]  /*0960*/  ISETP.NE.AND.EX P3, PT, RZ, c[0x0][0x254], PT, P3 ;  /* 0x00009500ff007a0c */ /* 0x000fe20003f65330 */
[----:B--2---:R-:W-:Y:S01]  /*0970*/  IMAD.SHL.U32 R8, R32, 0x4, RZ ;  /* 0x0000000420087824 */ /* 0x004fe200078e00ff */
[----:B-1----:R-:W-:Y:S01]  /*0980*/  ISETP.NE.AND P4, PT, R0, RZ, PT ;  /* 0x000000ff0000720c */ /* 0x002fe20003f85270 */
[----:B------:R-:W-:Y:S01]  /*0990*/  IMAD.MOV.U32 R0, RZ, RZ, -0x1 ;  /* 0xffffffffff007424 */ /* 0x000fe200078e00ff */
[----:B---3--:R-:W-:Y:S02]  /*09a0*/  SHF.R.S32.HI R18, RZ, 0x1f, R2 ;  /* 0x0000001fff127819 */ /* 0x008fe40000011402 */
[----:B------:R-:W-:Y:S02]  /*09b0*/  IADD3 R2, P0, R8, c[0x0][0x240], RZ ;  /* 0x0000900008027a10 */ /* 0x000fe40007f1e0ff */
[----:B------:R-:W-:Y:S02]  /*09c0*/  SHF.L.U64.HI R7, R32, 0x2, R18 ;  /* 0x0000000220077819 */ /* 0x000fe40000010212 */
[----:B------:R-:W-:-:S02]  /*09d0*/  ISETP.EQ.OR.EX P5, PT, RZ, c[0x0][0x24c], !P4, P5 ;  /* 0x00009300ff007a0c */ /* 0x000fc400067a2750 */
[----:B------:R-:W-:Y:S02]  /*09e0*/  IADD3.X R3, R7, c[0x0][0x244], RZ, P0, !PT ;  /* 0x0000910007037a10 */ /* 0x000fe400007fe4ff */
[----:B------:R-:W-:-:S03]  /*09f0*/  @P3 IADD3 R4, P0, R8, c[0x0][0x250], RZ ;  /* 0x0000940008043a10 */ /* 0x000fc60007f1e0ff */
[----:B------:R1:W2:Y:S04]  /*0a00*/  @P1 LDG.E R0, [R2.64] ;  /* 0x0000000602001981 */ /* 0x0002a8000c1e1900 */
[----:B------:R1:W2:Y:S01]  /*0a10*/  @P1 LDG.E R6, [R2.64+0x4] ;  /* 0x0000040602061981 */ /* 0x0002a2000c1e1900 */
[----:B------:R-:W-:Y:S01]  /*0a20*/  @P3 IADD3.X R5, R7, c[0x0][0x254], RZ, P0, !PT ;  /* 0x0000950007053a10 */ /* 0x000fe200007fe4ff */
[----:B------:R-:W-:Y:S01]  /*0a30*/  IMAD.MOV.U32 R232, RZ, RZ, RZ ;  /* 0x000000ffffe87224 */ /* 0x000fe200078e00ff */
[----:B-1----:R-:W-:-:S05]  /*0a40*/  IADD3 R2, P2, R8, c[0x0][0x248], RZ ;  /* 0x0000920008027a10 */ /* 0x002fca0007f5e0ff */
[----:B-----5:R1:W5:Y:S01]  /*0a50*/  @P3 LDG.E R232, [R4.64] ;  /* 0x0000000604e83981 */ /* 0x020362000c1e1900 */
[----:B------:R-:W-:-:S05]  /*0a60*/  IADD3.X R3, R7, c[0x0][0x24c], RZ, P2, !PT ;  /* 0x0000930007037a10 */ /* 0x000fca00017fe4ff */
[----:B------:R3:W5:Y:S01]  /*0a70*/  @!P5 LDG.E R249, [R2.64] ;  /* 0x0000000602f9d981 */ /* 0x000762000c1e1900 */
[----:B------:R-:W-:-:S04]  /*0a80*/  ISETP.NE.U32.AND P0, PT, RZ, c[0x0][0x248], PT ;  /* 0x00009200ff007a0c */ /* 0x000fc80003f05070 */
[----:B------:R-:W-:Y:S01]  /*0a90*/  ISETP.NE.AND.EX P0, PT, RZ, c[0x0][0x24c], PT, P0 ;  /* 0x00009300ff007a0c */ /* 0x000fe20003f05300 */
[----:B-1----:R-:W-:Y:S02]  /*0aa0*/  IMAD.MOV.U32 R4, RZ, RZ, c[0x0][0x218] ;  /* 0x00008600ff047624 */ /* 0x002fe400078e00ff */
[----:B--2---:R-:W-:Y:S02]  /*0ab0*/  @P1 IMAD.IADD R19, R6, 0x1, -R0 ;  /* 0x0000000106131824 */ /* 0x004fe400078e0a00 */
[----:B------:R-:W-:-:S08]  /*0ac0*/  @!P1 IMAD.MOV.U32 R19, RZ, RZ, c[0x0][0x214] ;  /* 0x00008500ff139624 */ /* 0x000fd000078e00ff */
[----:B------:R-:W-:Y:S05]  /*0ad0*/  @!P0 BRA `(.L_x_250) ;  /* 0x0000003000008947 */ /* 0x000fea0003800000 */
[----:B---3--:R-:W2:Y:S02]  /*0ae0*/  @P4 LDG.E R4, [R2.64+0x4] ;  /* 0x0000040602044981 */ /* 0x008ea4000c1e1900 */
[----:B--2--5:R-:W-:-:S06]  /*0af0*/  @P4 IADD3 R4, R4, -R249, RZ ;  /* 0x800000f904044210 */ /* 0x024fcc0007ffe0ff */
[----:B------:R1:W5:Y:S02]  /*0b00*/  @!P4 LDG.E R4, [R2.64] ;  /* 0x000000060204c981 */ /* 0x000364000c1e1900 */
.L_x_250:
[----:B---3--:R-:W-:-:S04]  /*0b10*/  ISETP.NE.U32.AND P2, PT, RZ, c[0x0][0x258], PT ;  /* 0x00009600ff007a0c */ /* 0x008fc80003f45070 */
[----:B------:R-:W-:-:S13]  /*0b20*/  ISETP.NE.AND.EX P2, PT, RZ, c[0x0][0x25c], PT, P2 ;  /* 0x00009700ff007a0c */ /* 0x000fda0003f45320 */
[----:B-1----:R-:W-:-:S04]  /*0b30*/  @P2 IADD3 R2, P0, R8, c[0x0][0x258], RZ ;  /* 0x0000960008022a10 */ /* 0x002fc80007f1e0ff */
[----:B------:R-:W-:-:S06]  /*0b40*/  @P2 IADD3.X R3, R7, c[0x0][0x25c], RZ, P0, !PT ;  /* 0x0000970007032a10 */ /* 0x000fcc00007fe4ff */
[----:B------:R-:W2:Y:S01]  /*0b50*/  @P2 LDG.E R3, [R2.64] ;  /* 0x0000000602032981 */ /* 0x000ea2000c1e1900 */
[----:B------:R-:W-:Y:S01]  /*0b60*/  @!P2 ISETP.NE.U32.AND P0, PT, RZ, c[0x0][0x268], PT ;  /* 0x00009a00ff00aa0c */ /* 0x000fe20003f05070 */
[----:B------:R-:W-:-:S03]  /*0b70*/  IMAD.SHL.U32 R242, R234, 0x40, RZ ;  /* 0x00000040eaf27824 */ /* 0x000fc600078e00ff */
[----:B------:R-:W-:-:S04]  /*0b80*/  @!P2 ISETP.NE.AND.EX P0, PT, RZ, c[0x0][0x26c], PT, P0 ;  /* 0x00009b00ff00aa0c */ /* 0x000fc80003f05300 */
[----:B------:R-:W-:Y:S01]  /*0b90*/  @!P2 SEL R2, RZ, c[0x0][0x21c], !P0 ;  /* 0x00008700ff02aa07 */ /* 0x000fe20004000000 */
[----:B--2--5:R-:W-:-:S03]  /*0ba0*/  @P2 IMAD.IADD R193, R3, 0x1, -R232 ;  /* 0x0000000103c12824 */ /* 0x024fc600078e0ae8 */
[----:B------:R-:W-:-:S04]  /*0bb0*/  @!P2 IADD3 R193, R2, R4, -R232 ;  /* 0x0000000402c1a210 */ /* 0x000fc80007ffe8e8 */
[----:B------:R-:W-:-:S13]  /*0bc0*/  ISETP.GT.AND P0, PT, R193, R242, PT ;  /* 0x000000f2c100720c */ /* 0x000fda0003f04270 */
[----:B------:R-:W-:Y:S05]  /*0bd0*/  @!P0 BRA `(.L_x_251) ;  /* 0x0000768000008947 */ /* 0x000fea0003800000 */
[----:B------:R-:W-:Y:S01]  /*0be0*/  ISETP.NE.AND P2, PT, R249, -0x1, PT ;  /* 0xfffffffff900780c */ /* 0x000fe20003f45270 */
[----:B------:R-:W-:Y:S01]  /*0bf0*/  IMAD R4, R18, c[0x0][0x178], RZ ;  /* 0x00005e0012047a24 */ /* 0x000fe200078e02ff */
[----:B------:R-:W-:Y:S01]  /*0c00*/  IADD3 R2, R19, 0x3f, RZ ;  /* 0x0000003f13027810 */ /* 0x000fe20007ffe0ff */
[----:B------:R-:W-:Y:S01]  /*0c10*/  IMAD.WIDE.U32 R26, R32, c[0x0][0x178], RZ ;  /* 0x00005e00201a7a25 */ /* 0x000fe200078e00ff */
[C---:B------:R-:W-:Y:S02]  /*0c20*/  ISETP.NE.AND P0, PT, R0.reuse, -0x1, PT ;  /* 0xffffffff0000780c */ /* 0x040fe40003f05270 */
[----:B------:R-:W-:Y:S01]  /*0c30*/  SHF.R.S32.HI R3, RZ, 0x1f, R2 ;  /* 0x0000001fff037819 */ /* 0x000fe20000011402 */
[----:B------:R-:W-:-:S03]  /*0c40*/  IMAD R7, R0, c[0x0][0x194], RZ ;  /* 0x0000650000077a24 */ /* 0x000fc600078e02ff */
[----:B------:R-:W-:Y:S01]  /*0c50*/  LEA.HI R23, R3, R2, RZ, 0x6 ;  /* 0x0000000203177211 */ /* 0x000fe200078f30ff */
[----:B------:R-:W-:Y:S02]  /*0c60*/  IMAD R2, R32, c[0x0][0x17c], R4 ;  /* 0x00005f0020027a24 */ /* 0x000fe400078e0204 */
[----:B------:R-:W-:Y:S01]  /*0c70*/  @P2 IMAD.IADD R6, R232, 0x1, R249 ;  /* 0x00000001e8062824 */ /* 0x000fe200078e02f9 */
[----:B------:R-:W-:Y:S01]  /*0c80*/  LOP3.LUT R8, R23, 0xffffffc0, RZ, 0xc0, !PT ;  /* 0xffffffc017087812 */ /* 0x000fe200078ec0ff */
[----:B------:R-:W-:-:S03]  /*0c90*/  IMAD.WIDE.U32 R4, R0, c[0x0][0x190], RZ ;  /* 0x0000640000047a25 */ /* 0x000fc600078e00ff */
[----:B------:R-:W-:Y:S01]  /*0ca0*/  IADD3 R10, R8, -0x40, RZ ;  /* 0xffffffc0080a7810 */ /* 0x000fe20007ffe0ff */
[----:B------:R-:W-:Y:S01]  /*0cb0*/  IMAD.IADD R22, R27, 0x1, R2 ;  /* 0x000000011b167824 */ /* 0x000fe200078e0202 */
[----:B------:R-:W-:Y:S01]  /*0cc0*/  SEL R26, R26, R4, !P0 ;  /* 0x000000041a1a7207 */ /* 0x000fe20004000000 */
[C---:B------:R-:W-:Y:S01]  /*0cd0*/  @P2 IMAD.WIDE.U32 R2, R6.reuse, c[0x0][0x198], RZ ;  /* 0x0000660006022a25 */ /* 0x040fe200078e00ff */
[----:B------:R-:W-:Y:S02]  /*0ce0*/  @P0 IADD3 R22, R5, R7, RZ ;  /* 0x0000000705160210 */ /* 0x000fe40007ffe0ff */
[----:B------:R-:W-:Y:S01]  /*0cf0*/  SHF.R.S32.HI R16, RZ, 0x1f, R10 ;  /* 0x0000001fff107819 */ /* 0x000fe2000001140a */
[----:B------:R-:W-:Y:S02]  /*0d00*/  @P2 IMAD R25, R6, c[0x0][0x19c], R3 ;  /* 0x0000670006192a24 */ /* 0x000fe400078e0203 */
[----:B------:R-:W-:Y:S01]  /*0d10*/  @P2 IMAD.MOV.U32 R24, RZ, RZ, R2 ;  /* 0x000000ffff182224 */ /* 0x000fe200078e0002 */
[----:B------:R-:W-:Y:S05]  /*0d20*/  @P2 BRA `(.L_x_252) ;  /* 0x000000a000002947 */ /* 0x000fea0003800000 */
[----:B------:R-:W-:Y:S01]  /*0d30*/  SHF.R.S32.HI R2, RZ, 0x1f, R232 ;  /* 0x0000001fff027819 */ /* 0x000fe200000114e8 */
[----:B------:R-:W-:-:S04]  /*0d40*/  IMAD R5, R18, c[0x0][0x180], RZ ;  /* 0x0000600012057a24 */ /* 0x000fc800078e02ff */
[----:B------:R-:W-:Y:S02]  /*0d50*/  IMAD R4, R2, c[0x0][0x198], RZ ;  /* 0x0000660002047a24 */ /* 0x000fe400078e02ff */
[----:B------:R-:W-:-:S04]  /*0d60*/  IMAD.WIDE.U32 R2, R232, c[0x0][0x198], RZ ;  /* 0x00006600e8027a25 */ /* 0x000fc800078e00ff */
[----:B------:R-:W-:-:S05]  /*0d70*/  IMAD R4, R232, c[0x0][0x19c], R4 ;  /* 0x00006700e8047a24 */ /* 0x000fca00078e0204 */
[----:B------:R-:W-:Y:S01]  /*0d80*/  IADD3 R3, R3, R4, RZ ;  /* 0x0000000403037210 */ /* 0x000fe20007ffe0ff */
[----:B------:R-:W-:-:S04]  /*0d90*/  IMAD R4, R32, c[0x0][0x184], R5 ;  /* 0x0000610020047a24 */ /* 0x000fc800078e0205 */
[----:B------:R-:W-:-:S05]  /*0da0*/  IMAD.WIDE.U32 R2, R32, c[0x0][0x180], R2 ;  /* 0x0000600020027a25 */ /* 0x000fca00078e0002 */
[----:B------:R-:W-:Y:S02]  /*0db0*/  IADD3 R25, R3, R4, RZ ;  /* 0x0000000403197210 */ /* 0x000fe40007ffe0ff */
[----:B------:R-:W-:Y:S02]  /*0dc0*/  MOV R24, R2 ;  /* 0x0000000200187202 */ /* 0x000fe40000000f00 */
.L_x_252:
[----:B------:R-:W-:-:S05]  /*0dd0*/  @P2 IADD3 R4, R232, R249, RZ ;  /* 0x000000f9e8042210 */ /* 0x000fca0007ffe0ff */
[----:B------:R-:W-:-:S04]  /*0de0*/  @P2 IMAD.WIDE.U32 R2, R4, c[0x0][0x1a0], RZ ;  /* 0x0000680004022a25 */ /* 0x000fc800078e00ff */
[----:B------:R-:W-:Y:S01]  /*0df0*/  @P2 IMAD R28, R4, c[0x0][0x1a4], R3 ;  /* 0x00006900041c2a24 */ /* 0x000fe200078e0203 */
[----:B------:R-:W-:Y:S01]  /*0e00*/  @P2 MOV R27, R2 ;  /* 0x00000002001b2202 */ /* 0x000fe20000000f00 */
        /* <DEDUP_REMOVED lines=11> */
.L_x_253:
[----:B------:R-:W-:Y:S01]  /*0ec0*/  IABS R14, c[0x0][0x1c8] ;  /* 0x00007200000e7a13 */ /* 0x000fe20000000000 */
[----:B------:R-:W1:Y:S01]  /*0ed0*/  S2R R33, SR_CTAID.Z ;  /* 0x0000000000217919 */ /* 0x000e620000002700 */
[----:B------:R-:W2:Y:S01]  /*0ee0*/  LDC.U8 R15, c[0x0][0x328] ;  /* 0x0000ca00ff0f7b82 */ /* 0x000ea20000000000 */
[----:B------:R-:W-:Y:S01]  /*0ef0*/  IMAD.MOV.U32 R12, RZ, RZ, c[0x0][0x224] ;  /* 0x00008900ff0c7624 */ /* 0x000fe200078e00ff */
[----:B------:R-:W3:Y:S01]  /*0f00*/  I2F.RP R2, R14 ;  /* 0x0000000e00027306 */ /* 0x000ee20000209400 */
[C---:B------:R-:W-:Y:S01]  /*0f10*/  @P0 IMAD.WIDE.U32 R4, R0.reuse, c[0x0][0x370], RZ ;  /* 0x0000dc0000040a25 */ /* 0x040fe200078e00ff */
[----:B------:R-:W4:Y:S01]  /*0f20*/  S2R R17, SR_CTAID.X ;  /* 0x0000000000117919 */ /* 0x000f220000002500 */
[----:B------:R-:W-:Y:S02]  /*0f30*/  SHF.R.S32.HI R250, RZ, 0x1f, R242 ;  /* 0x0000001ffffa7819 */ /* 0x000fe400000114f2 */
[----:B------:R-:W-:Y:S01]  /*0f40*/  SHF.R.S32.HI R12, RZ, 0x1f, R12 ;  /* 0x0000001fff0c7819 */ /* 0x000fe2000001140c */
[----:B------:R-:W-:Y:S01]  /*0f50*/  @P0 IMAD R11, R0, c[0x0][0x374], R5 ;  /* 0x0000dd00000b0a24 */ /* 0x000fe200078e0205 */
[----:B------:R-:W-:Y:S01]  /*0f60*/  @P0 MOV R9, R4 ;  /* 0x0000000400090202 */ /* 0x000fe20000000f00 */
[----:B------:R-:W-:Y:S01]  /*0f70*/  @!P0 IMAD.WIDE.U32 R4, R32, c[0x0][0x368], RZ ;  /* 0x0000da0020048a25 */ /* 0x000fe200078e00ff */
[----:B------:R-:W5:Y:S03]  /*0f80*/  LDC.U8 R29, c[0x0][0x3d0] ;  /* 0x0000f400ff1d7b82 */ /* 0x000f660000000000 */
[----:B------:R-:W-:-:S02]  /*0f90*/  IMAD.MOV.U32 R31, RZ, RZ, c[0x0][0x22c] ;  /* 0x00008b00ff1f7624 */ /* 0x000fc400078e00ff */
[----:B------:R-:W-:Y:S01]  /*0fa0*/  @!P0 IMAD.MOV.U32 R9, RZ, RZ, R4 ;  /* 0x000000ffff098224 */ /* 0x000fe200078e0004 */
[----:B---3--:R-:W3:Y:S01]  /*0fb0*/  MUFU.RCP R2, R2 ;  /* 0x0000000200027308 */ /* 0x008ee20000001000 */
[----:B------:R-:W-:Y:S01]  /*0fc0*/  IMAD.WIDE R20, R31, c[0x0][0x1c0], RZ ;  /* 0x000070001f147a25 */ /* 0x000fe200078e02ff */
[----:B-1----:R-:W-:Y:S02]  /*0fd0*/  IABS R7, R33 ;  /* 0x0000002100077213 */ /* 0x002fe40000000000 */
[----:B------:R-:W-:Y:S02]  /*0fe0*/  LOP3.LUT R8, R33, c[0x0][0x1c8], RZ, 0x3c, !PT ;  /* 0x0000720021087a12 */ /* 0x000fe400078e3cff */
[----:B--2---:R-:W-:Y:S02]  /*0ff0*/  ISETP.NE.AND P2, PT, R15, RZ, PT ;  /* 0x000000ff0f00720c */ /* 0x004fe40003f45270 */
[----:B------:R-:W-:Y:S02]  /*1000*/  ISETP.GE.AND P3, PT, R8, RZ, PT ;  /* 0x000000ff0800720c */ /* 0x000fe40003f66270 */
[----:B------:R-:W-:-:S02]  /*1010*/  SHF.L.U64.HI R8, R32, 0x7, R18 ;  /* 0x0000000720087819 */ /* 0x000fc40000010212 */
[----:B------:R-:W-:Y:S02]  /*1020*/  SHF.R.S32.HI R34, RZ, 0x1f, R33 ;  /* 0x0000001fff227819 */ /* 0x000fe40000011421 */
[----:B---3--:R-:W-:Y:S02]  /*1030*/  IADD3 R2, R2, 0xffffffe, RZ ;  /* 0x0ffffffe02027810 */ /* 0x008fe40007ffe0ff */
[----:B------:R-:W-:Y:S02]  /*1040*/  SEL R8, R8, RZ, P1 ;  /* 0x000000ff08087207 */ /* 0x000fe40000800000 */
[----:B------:R-:W1:Y:S02]  /*1050*/  F2I.FTZ.U32.TRUNC.NTZ R3, R2 ;  /* 0x0000000200037305 */ /* 0x000e64000021f000 */
[----:B-1----:R-:W-:-:S05]  /*1060*/  IADD3 R2, RZ, -R3, RZ ;  /* 0x80000003ff027210 */ /* 0x002fca0007ffe0ff */
[----:B------:R-:W-:Y:S02]  /*1070*/  IMAD R6, R2, R14, RZ ;  /* 0x0000000e02067224 */ /* 0x000fe400078e02ff */
[----:B------:R-:W-:-:S04]  /*1080*/  IMAD.MOV.U32 R2, RZ, RZ, RZ ;  /* 0x000000ffff027224 */ /* 0x000fc800078e00ff */
[----:B------:R-:W-:-:S04]  /*1090*/  IMAD.HI.U32 R2, R3, R6, R2 ;  /* 0x0000000603027227 */ /* 0x000fc800078e0002 */
[----:B------:R-:W-:Y:S02]  /*10a0*/  @!P0 IMAD R6, R18, c[0x0][0x368], RZ ;  /* 0x0000da0012068a24 */ /* 0x000fe400078e02ff */
[----:B------:R-:W-:-:S04]  /*10b0*/  IMAD.HI.U32 R2, R2, R7, RZ ;  /* 0x0000000702027227 */ /* 0x000fc800078e00ff */
[----:B------:R-:W-:Y:S01]  /*10c0*/  @!P0 IMAD R6, R32, c[0x0][0x36c], R6 ;  /* 0x0000db0020068a24 */ /* 0x000fe200078e0206 */
[----:B------:R-:W-:-:S04]  /*10d0*/  IADD3 R3, -R2, RZ, RZ ;  /* 0x000000ff02037210 */ /* 0x000fc80007ffe1ff */
[----:B------:R-:W-:Y:S01]  /*10e0*/  @!P0 IADD3 R11, R5, R6, RZ ;  /* 0x00000006050b8210 */ /* 0x000fe20007ffe0ff */
[----:B------:R-:W-:Y:S02]  /*10f0*/  IMAD R3, R14, R3, R7 ;  /* 0x000000030e037224 */ /* 0x000fe400078e0207 */
[----:B------:R-:W-:Y:S02]  /*1100*/  IMAD R7, R12, R32, RZ ;  /* 0x000000200c077224 */ /* 0x000fe400078e02ff */
[----:B------:R-:W-:Y:S01]  /*1110*/  IMAD.WIDE.U32 R12, R32, c[0x0][0x224], RZ ;  /* 0x00008900200c7a25 */ /* 0x000fe200078e00ff */
[----:B------:R-:W-:-:S03]  /*1120*/  ISETP.GT.U32.AND P4, PT, R14, R3, PT ;  /* 0x000000030e00720c */ /* 0x000fc60003f84070 */
[----:B------:R-:W-:Y:S02]  /*1130*/  IMAD R5, R18, c[0x0][0x224], R7 ;  /* 0x0000890012057a24 */ /* 0x000fe400078e0207 */
[----:B------:R-:W-:Y:S02]  /*1140*/  IMAD.SHL.U32 R6, R32, 0x80, RZ ;  /* 0x0000008020067824 */ /* 0x000fe400078e00ff */
[-C--:B------:R-:W-:Y:S01]  /*1150*/  IMAD R7, R21, R12.reuse, RZ ;  /* 0x0000000c15077224 */ /* 0x080fe200078e02ff */
[----:B------:R-:W-:Y:S01]  /*1160*/  IADD3 R4, R13, R5, RZ ;  /* 0x000000050d047210 */ /* 0x000fe20007ffe0ff */
[----:B------:R-:W-:Y:S01]  /*1170*/  IMAD.WIDE.U32 R12, R20, R12, RZ ;  /* 0x0000000c140c7225 */ /* 0x000fe200078e00ff */
[----:B------:R-:W-:-:S03]  /*1180*/  SEL R6, R6, RZ, P1 ;  /* 0x000000ff06067207 */ /* 0x000fc60000800000 */
[----:B------:R-:W-:Y:S01]  /*1190*/  @!P4 IADD3 R3, R3, -R14, RZ ;  /* 0x8000000e0303c210 */ /* 0x000fe20007ffe0ff */
[----:B------:R-:W-:Y:S01]  /*11a0*/  IMAD R7, R20, R4, R7 ;  /* 0x0000000414077224 */ /* 0x000fe200078e0207 */
[----:B------:R-:W-:Y:S01]  /*11b0*/  IADD3 R6, P1, R10, R6, RZ ;  /* 0x000000060a067210 */ /* 0x000fe20007f3e0ff */
[----:B------:R-:W-:Y:S01]  /*11c0*/  IMAD.WIDE.U32 R4, R20, R0, RZ ;  /* 0x0000000014047225 */ /* 0x000fe200078e00ff */
[----:B------:R-:W-:Y:S02]  /*11d0*/  ISETP.GE.U32.AND P5, PT, R3, R14, PT ;  /* 0x0000000e0300720c */ /* 0x000fe40003fa6070 */
[----:B------:R-:W-:Y:S01]  /*11e0*/  @!P4 IADD3 R2, R2, 0x1, RZ ;  /* 0x000000010202c810 */ /* 0x000fe20007ffe0ff */
[----:B------:R-:W-:Y:S01]  /*11f0*/  IMAD.X R8, R16, 0x1, R8, P1 ;  /* 0x0000000110087824 */ /* 0x000fe200008e0608 */
[----:B------:R-:W-:Y:S01]  /*1200*/  ISETP.NE.AND P4, PT, RZ, c[0x0][0x1c8], PT ;  /* 0x00007200ff007a0c */ /* 0x000fe20003f85270 */
[C---:B------:R-:W-:Y:S01]  /*1210*/  IMAD R14, R21.reuse, R6, RZ ;  /* 0x00000006150e7224 */ /* 0x040fe200078e02ff */
[----:B------:R-:W-:Y:S01]  /*1220*/  SEL R18, R12, R4, !P0 ;  /* 0x000000040c127207 */ /* 0x000fe20004000000 */
[----:B------:R-:W-:Y:S01]  /*1230*/  IMAD R3, R21, R0, RZ ;  /* 0x0000000015037224 */ /* 0x000fe200078e02ff */
[----:B------:R-:W-:Y:S01]  /*1240*/  IADD3 R15, R13, R7, RZ ;  /* 0x000000070d0f7210 */ /* 0x000fe20007ffe0ff */
[----:B------:R-:W-:Y:S01]  /*1250*/  @P2 IMAD R4, R32, c[0x0][0x214], RZ ;  /* 0x0000850020042a24 */ /* 0x000fe200078e02ff */
[----:B-----5:R-:W-:Y:S01]  /*1260*/  ISETP.NE.AND P1, PT, R29, RZ, PT ;  /* 0x000000ff1d00720c */ /* 0x020fe20003f25270 */
[----:B------:R-:W-:Y:S01]  /*1270*/  IMAD.WIDE.U32 R6, R20, R6, RZ ;  /* 0x0000000614067225 */ /* 0x000fe200078e00ff */
[----:B------:R-:W-:-:S02]  /*1280*/  @P0 IADD3 R15, R5, R3, RZ ;  /* 0x00000003050f0210 */ /* 0x000fc40007ffe0ff */
[----:B------:R-:W-:Y:S01]  /*1290*/  @P5 IADD3 R2, R2, 0x1, RZ ;  /* 0x0000000102025810 */ /* 0x000fe20007ffe0ff */
[----:B------:R-:W-:Y:S01]  /*12a0*/  IMAD R8, R20, R8, R14 ;  /* 0x0000000814087224 */ /* 0x000fe200078e020e */
[----:B------:R-:W-:Y:S01]  /*12b0*/  @P2 SEL R4, R4, R0, !P0 ;  /* 0x0000000004042207 */ /* 0x000fe20004000000 */
[----:B----4-:R-:W-:-:S03]  /*12c0*/  IMAD.WIDE.U32 R20, R17, c[0x0][0x3d8], RZ ;  /* 0x0000f60011147a25 */ /* 0x010fc600078e00ff */
[----:B------:R-:W-:Y:S01]  /*12d0*/  IADD3 R13, R7, R8, RZ ;  /* 0x00000008070d7210 */ /* 0x000fe20007ffe0ff */
[----:B------:R-:W-:Y:S01]  /*12e0*/  IMAD.MOV.U32 R12, RZ, RZ, R2 ;  /* 0x000000ffff0c7224 */ /* 0x000fe200078e0002 */
[----:B------:R-:W-:Y:S01]  /*12f0*/  SEL R20, R20, RZ, P1 ;  /* 0x000000ff14147207 */ /* 0x000fe20000800000 */
[----:B------:R-:W-:Y:S02]  /*1300*/  IMAD R3, R17, c[0x0][0x3dc], R21 ;  /* 0x0000f70011037a24 */ /* 0x000fe400078e0215 */
[C---:B------:R-:W-:Y:S01]  /*1310*/  IMAD R29, R33.reuse, c[0x0][0x22c], RZ ;  /* 0x00008b00211d7a24 */ /* 0x040fe200078e02ff */
[----:B------:R-:W-:Y:S01]  /*1320*/  @!P3 IADD3 R12, -R12, RZ, RZ ;  /* 0x000000ff0c0cb210 */ /* 0x000fe20007ffe1ff */
[----:B------:R-:W-:Y:S01]  /*1330*/  @!P2 IMAD R5, R32, c[0x0][0x1c0], R33 ;  /* 0x000070002005aa24 */ /* 0x000fe200078e0221 */
[----:B------:R-:W-:Y:S01]  /*1340*/  @!P4 LOP3.LUT R12, RZ, c[0x0][0x1c8], RZ, 0x33, !PT ;  /* 0x00007200ff0cca12 */ /* 0x000fe200078e33ff */
[----:B------:R-:W-:Y:S01]  /*1350*/  @P2 IMAD R14, R33, c[0x0][0x234], R4 ;  /* 0x00008d00210e2a24 */ /* 0x000fe200078e0204 */
[----:B------:R-:W-:Y:S01]  /*1360*/  SHF.R.S32.HI R30, RZ, 0x1f, R29 ;  /* 0x0000001fff1e7819 */ /* 0x000fe2000001141d */
[----:B------:R-:W-:Y:S01]  /*1370*/  @!P2 IMAD R14, R5, c[0x0][0x214], RZ ;  /* 0x00008500050eaa24 */ /* 0x000fe200078e02ff */
[----:B------:R-:W-:-:S02]  /*1380*/  SEL R17, R3, RZ, P1 ;  /* 0x000000ff03117207 */ /* 0x000fc40000800000 */
[----:B------:R-:W-:Y:S01]  /*1390*/  SHF.R.S32.HI R21, RZ, 0x1f, R12 ;  /* 0x0000001fff157819 */ /* 0x000fe2000001140c */
[----:B------:R-:W-:Y:S05]  /*13a0*/  @!P2 BRA `(.L_x_254) ;  /* 0x000000700000a947 */ /* 0x000fea0003800000 */
[C---:B------:R-:W-:Y:S01]  /*13b0*/  @!P0 IMAD R0, R32.reuse, c[0x0][0x224], RZ ;  /* 0x0000890020008a24 */ /* 0x040fe200078e02ff */
[----:B------:R-:W-:Y:S02]  /*13c0*/  MOV R2, 0x80 ;  /* 0x0000008000027802 */ /* 0x000fe40000000f00 */
[----:B------:R-:W-:Y:S02]  /*13d0*/  MOV R8, c[0x0][0x210] ;  /* 0x0000840000087a02 */ /* 0x000fe40000000f00 */
[----:B------:R-:W-:-:S03]  /*13e0*/  LEA R0, R32, R0, 0x7 ;  /* 0x0000000020007211 */ /* 0x000fc600078e38ff */
[----:B------:R-:W-:-:S04]  /*13f0*/  IMAD R8, R2, R8, c[0x0][0x234] ;  /* 0x00008d0002087624 */ /* 0x000fc800078e0208 */
[----:B------:R-:W-:Y:S01]  /*1400*/  IMAD R8, R8, R33, R0 ;  /* 0x0000002108087224 */ /* 0x000fe200078e0200 */
[----:B------:R-:W-:Y:S05]  /*1410*/  BRA `(.L_x_255) ;  /* 0x0000002000007947 */ /* 0x000fea0003800000 */
.L_x_254:
[----:B------:R-:W-:-:S04]  /*1420*/  IMAD R8, R32, c[0x0][0x1c0], R33 ;  /* 0x0000700020087a24 */ /* 0x000fc800078e0221 */
[----:B------:R-:W-:Y:S02]  /*1430*/  IMAD R8, R8, c[0x0][0x224], RZ ;  /* 0x0000890008087a24 */ /* 0x000fe400078e02ff */
.L_x_255:
[----:B------:R-:W2:Y:S01]  /*1440*/  LDL R37, [R1+0x8] ;  /* 0x0000080001257983 */ /* 0x000ea20000100800 */
[----:B------:R-:W-:Y:S01]  /*1450*/  IADD3 R2, P0, R200, R9, RZ ;  /* 0x00000009c8027210 */ /* 0x000fe20007f1e0ff */
[----:B------:R-:W-:Y:S01]  /*1460*/  IMAD R7, R31, c[0x0][0x1c0], RZ ;  /* 0x000070001f077a24 */ /* 0x000fe200078e02ff */
[----:B------:R-:W-:Y:S01]  /*1470*/  SHF.R.S32.HI R201, RZ, 0x1f, R200 ;  /* 0x0000001fffc97819 */ /* 0x000fe200000114c8 */
[----:B------:R-:W1:Y:S01]  /*1480*/  S2R R35, SR_TID.X ;  /* 0x0000000000237919 */ /* 0x000e620000002100 */
[----:B------:R-:W-:Y:S01]  /*1490*/  IMAD R0, R16, c[0x0][0x370], RZ ;  /* 0x0000dc0010007a24 */ /* 0x000fe200078e02ff */
[----:B------:R-:W-:Y:S01]  /*14a0*/  IADD3 R4, P3, R233, R10, RZ ;  /* 0x0000000ae9047210 */ /* 0x000fe20007f7e0ff */
[----:B------:R-:W-:Y:S01]  /*14b0*/  IMAD.SHL.U32 R5, R7, 0x40, RZ ;  /* 0x0000004007057824 */ /* 0x000fe200078e00ff */
[----:B------:R-:W3:Y:S01]  /*14c0*/  S2R R36, SR_TID.X ;  /* 0x0000000000247919 */ /* 0x000ee20000002100 */
[----:B------:R-:W-:Y:S01]  /*14d0*/  IMAD.X R3, R201, 0x1, R11, P0 ;  /* 0x00000001c9037824 */ /* 0x000fe200000e060b */
[----:B------:R-:W-:Y:S01]  /*14e0*/  SHF.R.S32.HI R32, RZ, 0x1f, R233 ;  /* 0x0000001fff207819 */ /* 0x000fe200000114e9 */
[----:B------:R-:W-:Y:S01]  /*14f0*/  IMAD R0, R10, c[0x0][0x374], R0 ;  /* 0x0000dd000a007a24 */ /* 0x000fe200078e0200 */
[----:B------:R-:W-:Y:S01]  /*1500*/  IADD3 R6, P2, P0, R6, R5, R29 ;  /* 0x0000000506067210 */ /* 0x000fe2000785e01d */
[C---:B------:R-:W-:Y:S01]  /*1510*/  IMAD.WIDE.U32 R2, R10.reuse, c[0x0][0x370], R2 ;  /* 0x0000dc000a027a25 */ /* 0x040fe200078e0002 */
[----:B------:R-:W-:Y:S01]  /*1520*/  SHF.R.S32.HI R5, RZ, 0x1f, R5 ;  /* 0x0000001fff057819 */ /* 0x000fe20000011405 */
[----:B------:R-:W-:Y:S02]  /*1530*/  BSSY B1, `(.L_x_251) ;  /* 0x00006d2000017945 */ /* 0x000fe40003800000 */
[----:B------:R-:W-:Y:S01]  /*1540*/  IMAD.IADD R14, R10, 0x1, R14 ;  /* 0x000000010a0e7824 */ /* 0x000fe200078e020e */
[----:B------:R-:W-:Y:S01]  /*1550*/  IADD3 R3, R3, R0, RZ ;  /* 0x0000000003037210 */ /* 0x000fe20007ffe0ff */
[----:B------:R-:W-:Y:S01]  /*1560*/  IMAD.X R0, R32, 0x1, R16, P3 ;  /* 0x0000000120007824 */ /* 0x000fe200018e0610 */
[----:B------:R-:W-:Y:S01]  /*1570*/  IADD3.X R9, R13, R5, R30, P2, P0 ;  /* 0x000000050d097210 */ /* 0x000fe200017e041e */
[----:B------:R-:W-:Y:S01]  /*1580*/  IMAD R13, R34, c[0x0][0x378], RZ ;  /* 0x0000de00220d7a24 */ /* 0x000fe200078e02ff */
[----:B------:R-:W-:Y:S01]  /*1590*/  IADD3 R6, P2, P0, R20, R6, R18 ;  /* 0x0000000614067210 */ /* 0x000fe2000785e012 */
[----:B------:R-:W-:Y:S01]  /*15a0*/  IMAD R5, R0, c[0x0][0x190], RZ ;  /* 0x0000640000057a24 */ /* 0x000fe200078e02ff */
[----:B------:R-:W-:Y:S01]  /*15b0*/  ISETP.GE.AND P3, PT, R19, 0x1, PT ;  /* 0x000000011300780c */ /* 0x000fe20003f66270 */
[----:B------:R-:W-:Y:S01]  /*15c0*/  IMAD.WIDE.U32 R2, R33, c[0x0][0x378], R2 ;  /* 0x0000de0021027a25 */ /* 0x000fe200078e0002 */
[----:B------:R-:W-:-:S02]  /*15d0*/  IADD3.X R9, R17, R9, R15, P2, P0 ;  /* 0x0000000911097210 */ /* 0x000fc400017e040f */
[----:B-1----:R-:W-:Y:S01]  /*15e0*/  SHF.R.S32.HI R35, RZ, 0x1f, R35 ;  /* 0x0000001fff237819 */ /* 0x002fe20000011423 */
[C---:B------:R-:W-:Y:S01]  /*15f0*/  IMAD R11, R4.reuse, c[0x0][0x194], R5 ;  /* 0x00006500040b7a24 */ /* 0x040fe200078e0205 */
[----:B------:R-:W-:Y:S01]  /*1600*/  MOV R15, 0x4 ;  /* 0x00000004000f7802 */ /* 0x000fe20000000f00 */
[----:B------:R-:W-:Y:S01]  /*1610*/  IMAD.WIDE.U32 R4, R4, c[0x0][0x190], R200 ;  /* 0x0000640004047a25 */ /* 0x000fe200078e00c8 */
[----:B---3--:R-:W-:-:S03]  /*1620*/  LEA.HI R35, R35, R36, RZ, 0x5 ;  /* 0x0000002423237211 */ /* 0x008fc600078f28ff */
[----:B------:R-:W-:Y:S01]  /*1630*/  IMAD.IADD R16, R10, 0x1, R8 ;  /* 0x000000010a107824 */ /* 0x000fe200078e0208 */
[----:B------:R-:W-:Y:S02]  /*1640*/  SHF.R.S32.HI R35, RZ, 0x5, R35 ;  /* 0x00000005ff237819 */ /* 0x000fe40000011423 */
[----:B------:R-:W-:Y:S01]  /*1650*/  IADD3 R4, P2, R26, R4, RZ ;  /* 0x000000041a047210 */ /* 0x000fe20007f5e0ff */
[----:B------:R-:W-:Y:S01]  /*1660*/  IMAD.WIDE R16, R16, R15, c[0x0][0x3c8] ;  /* 0x0000f20010107625 */ /* 0x000fe200078e020f */
[----:B------:R-:W-:Y:S02]  /*1670*/  LEA.HI.SX32 R10, R23, 0xffffffff, 0x1a ;  /* 0xffffffff170a7811 */ /* 0x000fe400078fd2ff */
[----:B------:R-:W-:Y:S01]  /*1680*/  IADD3.X R5, R22, R5, R11, P2, !PT ;  /* 0x0000000516057210 */ /* 0x000fe200017fe40b */
[----:B------:R-:W-:-:S04]  /*1690*/  IMAD.WIDE R14, R14, R15, c[0x0][0x200] ;  /* 0x000080000e0e7625 */ /* 0x000fc800078e020f */
[----:B------:R-:W-:-:S05]  /*16a0*/  IMAD.WIDE.U32 R4, R33, c[0x0][0x1a8], R4 ;  /* 0x00006a0021047a25 */ /* 0x000fca00078e0004 */
[----:B------:R-:W-:Y:S01]  /*16b0*/  LEA R8, P2, R4, c[0x0][0x160], 0x1 ;  /* 0x0000580004087a11 */ /* 0x000fe200078408ff */
[----:B--2---:R-:W-:Y:S02]  /*16c0*/  IMAD R0, R35, R7, R37 ;  /* 0x0000000723007224 */ /* 0x004fe400078e0225 */
[----:B------:R-:W-:-:S03]  /*16d0*/  IMAD R7, R33, c[0x0][0x37c], R13 ;  /* 0x0000df0021077a24 */ /* 0x000fc600078e020d */
[----:B------:R-:W-:Y:S02]  /*16e0*/  IADD3 R6, P0, R0, R6, RZ ;  /* 0x0000000600067210 */ /* 0x000fe40007f1e0ff */
[----:B------:R-:W-:Y:S01]  /*16f0*/  IADD3 R3, R3, R7, RZ ;  /* 0x0000000703037210 */ /* 0x000fe20007ffe0ff */
[----:B------:R-:W-:Y:S01]  /*1700*/  IMAD R7, R34, c[0x0][0x1a8], RZ ;  /* 0x00006a0022077a24 */ /* 0x000fe200078e02ff */
[----:B------:R-:W-:Y:S01]  /*1710*/  LEA.HI.X.SX32 R9, R0, R9, 0x1, P0 ;  /* 0x0000000900097211 */ /* 0x000fe200000f0eff */
[----:B------:R-:W-:Y:S01]  /*1720*/  IMAD R0, R32, c[0x0][0x370], RZ ;  /* 0x0000dc0020007a24 */ /* 0x000fe200078e02ff */
[C---:B------:R-:W-:Y:S01]  /*1730*/  LEA R188, P0, R6.reuse, c[0x0][0x350], 0x2 ;  /* 0x0000d40006bc7a11 */ /* 0x040fe200078010ff */
[----:B------:R-:W-:Y:S02]  /*1740*/  IMAD R7, R33, c[0x0][0x1ac], R7 ;  /* 0x00006b0021077a24 */ /* 0x000fe400078e0207 */
[C---:B------:R-:W-:Y:S01]  /*1750*/  IMAD R0, R233.reuse, c[0x0][0x374], R0 ;  /* 0x0000dd00e9007a24 */ /* 0x040fe200078e0200 */
[----:B------:R-:W-:Y:S01]  /*1760*/  LEA.HI.X R189, R6, c[0x0][0x354], R9, 0x2, P0 ;  /* 0x0000d50006bd7a11 */ /* 0x000fe200000f1409 */
[----:B------:R-:W-:-:S04]  /*1770*/  IMAD.WIDE.U32 R2, R233, c[0x0][0x370], R2 ;  /* 0x0000dc00e9027a25 */ /* 0x000fc800078e0002 */
[----:B------:R-:W-:Y:S01]  /*1780*/  IMAD.IADD R13, R5, 0x1, R7 ;  /* 0x00000001050d7824 */ /* 0x000fe200078e0207 */
[----:B------:R-:W-:Y:S02]  /*1790*/  IADD3 R0, R3, R0, RZ ;  /* 0x0000000003007210 */ /* 0x000fe40007ffe0ff */
[----:B------:R-:W-:Y:S02]  /*17a0*/  LEA R6, P0, R2, c[0x0][0x330], 0x1 ;  /* 0x0000cc0002067a11 */ /* 0x000fe400078008ff */
[----:B------:R-:W-:Y:S02]  /*17b0*/  LEA.HI.X R9, R4, c[0x0][0x164], R13, 0x1, P2 ;  /* 0x0000590004097a11 */ /* 0x000fe400010f0c0d */
[----:B------:R-:W-:Y:S01]  /*17c0*/  LEA.HI.X R7, R2, c[0x0][0x334], R0, 0x1, P0 ;  /* 0x0000cd0002077a11 */ /* 0x000fe200000f0c00 */
[----:B------:R-:W-:Y:S05]  /*17d0*/  @!P3 BRA `(.L_x_256) ;  /* 0x000062700000b947 */ /* 0x000fea0003800000 */
[----:B------:R-:W-:Y:S01]  /*17e0*/  @P1 BAR.SYNC.DEFER_BLOCKING 0x0 ;  /* 0x0000000000001b1d */ /* 0x000fe20000010000 */
[----:B------:R-:W-:Y:S01]  /*17f0*/  IMAD.MOV.U32 R199, RZ, RZ, R10 ;  /* 0x000000ffffc77224 */ /* 0x000fe200078e000a */
[----:B------:R-:W-:Y:S01]  /*1800*/  MOV R213, R16 ;  /* 0x0000001000d57202 */ /* 0x000fe20000000f00 */
[----:B------:R-:W-:Y:S01]  /*1810*/  IMAD.MOV.U32 R212, RZ, RZ, R17 ;  /* 0x000000ffffd47224 */ /* 0x000fe200078e0011 */
[----:B------:R-:W-:Y:S01]  /*1820*/  MOV R209, R14 ;  /* 0x0000000e00d17202 */ /* 0x000fe20000000f00 */
[C---:B------:R-:W-:Y:S01]  /*1830*/  IMAD R10, R199.reuse, -0x40, R19 ;  /* 0xffffffc0c70a7824 */ /* 0x040fe200078e0213 */
[----:B------:R-:W-:Y:S01]  /*1840*/  LEA.HI R11, R199, R199, RZ, 0x1 ;  /* 0x000000c7c70b7211 */ /* 0x000fe200078f08ff */
[----:B------:R-:W-:Y:S01]  /*1850*/  BSSY B0, `(.L_x_257) ;  /* 0x0000021000007945 */ /* 0x000fe20003800000 */
[----:B------:R-:W-:Y:S01]  /*1860*/  IMAD.MOV.U32 R208, RZ, RZ, R15 ;  /* 0x000000ffffd07224 */ /* 0x000fe200078e000f */
[----:B------:R-:W-:Y:S01]  /*1870*/  MOV R196, R8 ;  /* 0x0000000800c47202 */ /* 0x000fe20000000f00 */
[----:B------:R-:W-:Y:S01]  /*1880*/  IMAD.MOV.U32 R197, RZ, RZ, R9 ;  /* 0x000000ffffc57224 */ /* 0x000fe200078e0009 */
[----:B------:R-:W-:Y:S01]  /*1890*/  ISETP.GE.AND P5, PT, R233, R10, PT ;  /* 0x0000000ae900720c */ /* 0x000fe20003fa6270 */
[----:B------:R-:W-:Y:S01]  /*18a0*/  IMAD.MOV.U32 R195, RZ, RZ, R7 ;  /* 0x000000ffffc37224 */ /* 0x000fe200078e0007 */
[----:B------:R-:W-:-:S02]  /*18b0*/  LOP3.LUT R11, R11, 0xfffffffe, RZ, 0xc0, !PT ;  /* 0xfffffffe0b0b7812 */ /* 0x000fc400078ec0ff */
[----:B------:R-:W-:-:S03]  /*18c0*/  MOV R194, R6 ;  /* 0x0000000600c27202 */ /* 0x000fc60000000f00 */
[----:B------:R-:W-:-:S05]  /*18d0*/  IMAD.IADD R11, R199, 0x1, -R11 ;  /* 0x00000001c70b7824 */ /* 0x000fca00078e0a0b */
[----:B------:R-:W-:Y:S01]  /*18e0*/  ISETP.NE.AND P3, PT, R11, 0x1, PT ;  /* 0x000000010b00780c */ /* 0x000fe20003f65270 */
[----:B------:R1:W-:Y:S04]  /*18f0*/  @P5 STS.128 [R191+0xc000], RZ ;  /* 0x00c000ffbf005388 */ /* 0x0003e80000000c00 */
[----:B------:R1:W-:Y:S04]  /*1900*/  @P5 STS.128 [R191+0xe000], RZ ;  /* 0x00e000ffbf005388 */ /* 0x0003e80000000c00 */
[----:B------:R1:W-:Y:S01]  /*1910*/  @P5 STS.128 [R191+0x10000], RZ ;  /* 0x010000ffbf005388 */ /* 0x0003e20000000c00 */
[----:B------:R-:W-:Y:S05]  /*1920*/  @P5 BRA `(.L_x_258) ;  /* 0x0000013000005947 */ /* 0x000fea0003800000 */
[----:B------:R-:W-:Y:S02]  /*1930*/  ISETP.GE.AND P2, PT, R200, c[0x0][0x220], PT ;  /* 0x00008800c8007a0c */ /* 0x000fe40003f46270 */
[----:B------:R-:W-:-:S02]  /*1940*/  ISETP.GE.AND P1, PT, R210, c[0x0][0x220], PT ;  /* 0x00008800d2007a0c */ /* 0x000fc40003f26270 */
[----:B------:R-:W-:-:S09]  /*1950*/  ISETP.GE.AND P0, PT, R211, c[0x0][0x220], PT ;  /* 0x00008800d3007a0c */ /* 0x000fd20003f06270 */
        /* <DEDUP_REMOVED lines=16> */
.L_x_258:
[----:B------:R-:W-:Y:S05]  /*1a60*/  BSYNC B0 ;  /* 0x0000000000007941 */ /* 0x000fea0003800000 */
.L_x_257:
[----:B------:R-:W-:Y:S01]  /*1a70*/  IADD3 R14, R233, 0x20, RZ ;  /* 0x00000020e90e7810 */ /* 0x000fe20007ffe0ff */
[----:B------:R-:W-:Y:S01]  /*1a80*/  BSSY B0, `(.L_x_259) ;  /* 0x0000026000007945 */ /* 0x000fe20003800000 */
[----:B------:R-:W-:-:S02]  /*1a90*/  IMAD.MOV.U32 R185, RZ, RZ, 0x20 ;  /* 0x00000020ffb97424 */ /* 0x000fc400078e00ff */
[----:B------:R-:W-:-:S13]  /*1aa0*/  ISETP.GE.AND P4, PT, R14, R10, PT ;  /* 0x0000000a0e00720c */ /* 0x000fda0003f86270 */
[----:B------:R4:W-:Y:S04]  /*1ab0*/  @P4 STS.128 [R191+0xd000], RZ ;  /* 0x00d000ffbf004388 */ /* 0x0009e80000000c00 */
[----:B------:R4:W-:Y:S04]  /*1ac0*/  @P4 STS.128 [R191+0xf000], RZ ;  /* 0x00f000ffbf004388 */ /* 0x0009e80000000c00 */
[----:B------:R4:W-:Y:S01]  /*1ad0*/  @P4 STS.128 [R191+0x11000], RZ ;  /* 0x011000ffbf004388 */ /* 0x0009e20000000c00 */
[----:B------:R-:W-:Y:S05]  /*1ae0*/  @P4 BRA `(.L_x_260) ;  /* 0x000001f000004947 */ /* 0x000fea0003800000 */
[----:B------:R-:W-:Y:S01]  /*1af0*/  ISETP.GE.AND P2, PT, R200, c[0x0][0x220], PT ;  /* 0x00008800c8007a0c */ /* 0x000fe20003f46270 */
[----:B------:R-:W-:Y:S01]  /*1b00*/  IMAD.WIDE.U32 R6, R185, c[0x0][0x370], RZ ;  /* 0x0000dc00b9067a25 */ /* 0x000fe200078e00ff */
[----:B------:R-:W-:-:S03]  /*1b10*/  ISETP.GE.AND P1, PT, R210, c[0x0][0x220], PT ;  /* 0x00008800d2007a0c */ /* 0x000fc60003f26270 */
[----:B------:R-:W-:Y:S01]  /*1b20*/  IMAD R9, R185, c[0x0][0x374], RZ ;  /* 0x0000dd00b9097a24 */ /* 0x000fe200078e02ff */
[----:B------:R-:W-:-:S04]  /*1b30*/  IADD3 R2, P6, R2, R6, RZ ;  /* 0x0000000602027210 */ /* 0x000fc80007fde0ff */
[----:B------:R-:W-:-:S03]  /*1b40*/  IADD3.X R0, R0, R7, R9, P6, !PT ;  /* 0x0000000700007210 */ /* 0x000fc600037fe409 */
[----:B------:R-:W-:Y:S01]  /*1b50*/  @!P2 IMAD.MOV.U32 R3, RZ, RZ, c[0x0][0x370] ;  /* 0x0000dc00ff03a624 */ /* 0x000fe200078e00ff */
[----:B------:R1:W-:Y:S01]  /*1b60*/  @P2 STS.128 [R191+0xd000], RZ ;  /* 0x00d000ffbf002388 */ /* 0x0003e20000000c00 */
[----:B------:R-:W-:-:S03]  /*1b70*/  @!P2 IMAD.MOV.U32 R6, RZ, RZ, c[0x0][0x374] ;  /* 0x0000dd00ff06a624 */ /* 0x000fc600078e00ff */
[----:B------:R-:W-:-:S04]  /*1b80*/  @!P2 LEA R8, P0, R3, R194, 0x6 ;  /* 0x000000c20308a211 */ /* 0x000fc800078030ff */
[----:B------:R-:W-:Y:S02]  /*1b90*/  @!P2 LEA.HI.X R9, R3, R195, R6, 0x6, P0 ;  /* 0x000000c30309a211 */ /* 0x000fe400000f3406 */
[----:B------:R-:W-:Y:S02]  /*1ba0*/  ISETP.GE.AND P0, PT, R211, c[0x0][0x220], PT ;  /* 0x00008800d3007a0c */ /* 0x000fe40003f06270 */
        /* <DEDUP_REMOVED lines=19> */
.L_x_260:
[----:B------:R-:W-:Y:S05]  /*1ce0*/  BSYNC B0 ;  /* 0x0000000000007941 */ /* 0x000fea0003800000 */
.L_x_259:
[----:B------:R-:W5:Y:S01]  /*1cf0*/  LDL R2, [R1+0x4] ;  /* 0x0000040001027983 */ /* 0x000f620000100800 */
[----:B------:R-:W-:Y:S01]  /*1d00*/  BSSY B0, `(.L_x_261) ;  /* 0x000002e000007945 */ /* 0x000fe20003800000 */
[----:B-----5:R-:W-:-:S04]  /*1d10*/  IADD3 R0, R2, 0x3000, RZ ;  /* 0x0000300002007810 */ /* 0x020fc80007ffe0ff */
[----:B------:R-:W-:-:S05]  /*1d20*/  SEL R0, R0, R2, !P3 ;  /* 0x0000000200007207 */ /* 0x000fca0005800000 */
[----:B------:R-:W-:Y:S01]  /*1d30*/  IMAD.SHL.U32 R190, R0, 0x2, RZ ;  /* 0x0000000200be7824 */ /* 0x000fe200078e00ff */
[----:B------:R-:W-:Y:S05]  /*1d40*/  @!P5 BRA `(.L_x_262) ;  /* 0x000000d00000d947 */ /* 0x000fea0003800000 */
[----:B------:R1:W-:Y:S04]  /*1d50*/  STS [R190], RZ ;  /* 0x000000ffbe007388 */ /* 0x0003e80000000800 */
[----:B------:R1:W-:Y:S04]  /*1d60*/  STS [R190+0x4], RZ ;  /* 0x000004ffbe007388 */ /* 0x0003e80000000800 */
        /* <DEDUP_REMOVED lines=9> */
[----:B------:R1:W-:Y:S01]  /*1e00*/  STS [R190+0x400c], RZ ;  /* 0x00400cffbe007388 */ /* 0x0003e20000000800 */
[----:B------:R-:W-:Y:S05]  /*1e10*/  BRA `(.L_x_263) ;  /* 0x000001c000007947 */ /* 0x000fea0003800000 */
.L_x_262:
[----:B------:R-:W-:Y:S02]  /*1e20*/  ISETP.GE.AND P2, PT, R200, c[0x0][0x220], PT ;  /* 0x00008800c8007a0c */ /* 0x000fe40003f46270 */
[----:B------:R-:W-:-:S02]  /*1e30*/  ISETP.GE.AND P1, PT, R210, c[0x0][0x220], PT ;  /* 0x00008800d2007a0c */ /* 0x000fc40003f26270 */
[----:B------:R-:W-:-:S09]  /*1e40*/  ISETP.GE.AND P0, PT, R211, c[0x0][0x220], PT ;  /* 0x00008800d3007a0c */ /* 0x000fd20003f06270 */
[----:B------:R1:W-:Y:S04]  /*1e50*/  @P2 STS [R190], RZ ;  /* 0x000000ffbe002388 */ /* 0x0003e80000000800 */
[----:B------:R1:W-:Y:S04]  /*1e60*/  @P2 STS [R190+0x4], RZ ;  /* 0x000004ffbe002388 */ /* 0x0003e80000000800 */
[----:B------:R1:W-:Y:S04]  /*1e70*/  @P2 STS [R190+0x8], RZ ;  /* 0x000008ffbe002388 */ /* 0x0003e80000000800 */
[----:B------:R1:W-:Y:S04]  /*1e80*/  @P2 STS [R190+0xc], RZ ;  /* 0x00000cffbe002388 */ /* 0x0003e80000000800 */
[----:B------:R-:W-:Y:S01]  /*1e90*/  @!PT LDS RZ, [RZ] ;  /* 0x00000000fffff984 */ /* 0x000fe20000000800 */
[----:B------:R-:W-:Y:S01]  /*1ea0*/  @!PT LDS RZ, [RZ] ;  /* 0x00000000fffff984 */ /* 0x000fe20000000800 */
[----:B------:R-:W-:Y:S01]  /*1eb0*/  @!PT LDS RZ, [RZ] ;  /* 0x00000000fffff984 */ /* 0x000fe20000000800 */
[----:B------:R1:W-:Y:S04]  /*1ec0*/  @!P2 LDGSTS.E.BYPASS.LTC128B.128 [R190], [R196.64] ;  /* 0x00000000c4beafae */ /* 0x0003e8000b901d46 */
[----:B------:R1:W-:Y:S04]  /*1ed0*/  @P1 STS [R190+0x2000], RZ ;  /* 0x002000ffbe001388 */ /* 0x0003e80000000800 */
[----:B------:R1:W-:Y:S04]  /*1ee0*/  @P1 STS [R190+0x2004], RZ ;  /* 0x002004ffbe001388 */ /* 0x0003e80000000800 */
[----:B------:R1:W-:Y:S04]  /*1ef0*/  @P1 STS [R190+0x2008], RZ ;  /* 0x002008ffbe001388 */ /* 0x0003e80000000800 */
[----:B------:R1:W-:Y:S04]  /*1f00*/  @P1 STS [R190+0x200c], RZ ;  /* 0x00200cffbe001388 */ /* 0x0003e80000000800 */
[----:B------:R-:W-:Y:S01]  /*1f10*/  @!PT LDS RZ, [RZ] ;  /* 0x00000000fffff984 */ /* 0x000fe20000000800 */
[----:B------:R-:W-:Y:S01]  /*1f20*/  @!PT LDS RZ, [RZ] ;  /* 0x00000000fffff984 */ /* 0x000fe20000000800 */
[----:B------:R-:W-:Y:S01]  /*1f30*/  @!PT LDS RZ, [RZ] ;  /* 0x00000000fffff984 */ /* 0x000fe20000000800 */
[----:B------:R1:W-:Y:S04]  /*1f40*/  @!P1 LDGSTS.E.BYPASS.LTC128B.128 [R190+0x2000], [R196.64+0x80] ;  /* 0x02000080c4be9fae */ /* 0x0003e8000b901d46 */
[----:B------:R1:W-:Y:S04]  /*1f50*/  @P0 STS [R190+0x4000], RZ ;  /* 0x004000ffbe000388 */ /* 0x0003e80000000800 */
[----:B------:R1:W-:Y:S04]  /*1f60*/  @P0 STS [R190+0x4004], RZ ;  /* 0x004004ffbe000388 */ /* 0x0003e80000000800 */
[----:B------:R1:W-:Y:S04]  /*1f70*/  @P0 STS [R190+0x4008], RZ ;  /* 0x004008ffbe000388 */ /* 0x0003e80000000800 */
[----:B------:R1:W-:Y:S01]  /*1f80*/  @P0 STS [R190+0x400c], RZ ;  /* 0x00400cffbe000388 */ /* 0x0003e20000000800 */
[----:B------:R-:W-:Y:S05]  /*1f90*/  @P0 BRA `(.L_x_263) ;  /* 0x0000004000000947 */ /* 0x000fea0003800000 */
[----:B------:R-:W-:Y:S01]  /*1fa0*/  @!PT LDS RZ, [RZ] ;  /* 0x00000000fffff984 */ /* 0x000fe20000000800 */
[----:B------:R-:W-:Y:S01]  /*1fb0*/  @!PT LDS RZ, [RZ] ;  /* 0x00000000fffff984 */ /* 0x000fe20000000800 */
[----:B------:R-:W-:Y:S01]  /*1fc0*/  @!PT LDS RZ, [RZ] ;  /* 0x00000000fffff984 */ /* 0x000fe20000000800 */
[----:B------:R1:W-:Y:S02]  /*1fd0*/  LDGSTS.E.BYPASS.LTC128B.128 [R190+0x4000], [R196.64+0x100] ;  /* 0x04000100c4be7fae */ /* 0x0003e4000b901d46 */
.L_x_263:
[----:B------:R-:W-:Y:S05]  /*1fe0*/  BSYNC B0 ;  /* 0x0000000000007941 */ /* 0x000fea0003800000 */
.L_x_261:
[----:B------:R-:W-:Y:S01]  /*1ff0*/  BSSY B0, `(.L_x_264) ;  /* 0x0000037000007945 */ /* 0x000fe20003800000 */
[----:B------:R-:W-:-:S02]  /*2000*/  IMAD R2, R185, c[0x0][0x194], RZ ;  /* 0x00006500b9027a24 */ /* 0x000fc400078e02ff */
[----:B-1----:R-:W-:Y:S01]  /*2010*/  IMAD.WIDE.U32 R6, R185, c[0x0][0x190], RZ ;  /* 0x00006400b9067a25 */ /* 0x002fe200078e00ff */
[----:B------:R-:W-:Y:S05]  /*2020*/  @!P4 BRA `(.L_x_265) ;  /* 0x000000d00000c947 */ /* 0x000fea0003800000 */
        /* <DEDUP_REMOVED lines=13> */
.L_x_265:
[----:B------:R-:W-:Y:S02]  /*2100*/  ISETP.GE.AND P2, PT, R200, c[0x0][0x220], PT ;  /* 0x00008800c8007a0c */ /* 0x000fe40003f46270 */
[----:B------:R-:W-:-:S02]  /*2110*/  ISETP.GE.AND P1, PT, R210, c[0x0][0x220], PT ;  /* 0x00008800d2007a0c */ /* 0x000fc40003f26270 */
[----:B------:R-:W-:-:S04]  /*2120*/  IADD3 R0, P0, R4, R6, RZ ;  /* 0x0000000604007210 */ /* 0x000fc80007f1e0ff */
[----:B------:R-:W-:Y:S02]  /*2130*/  IADD3.X R6, R13, R7, R2, P0, !PT ;  /* 0x000000070d067210 */ /* 0x000fe400007fe402 */
[----:B------:R-:W-:-:S03]  /*2140*/  ISETP.GE.AND P0, PT, R211, c[0x0][0x220], PT ;  /* 0x00008800d3007a0c */ /* 0x000fc60003f06270 */
[----:B------:R-:W-:Y:S01]  /*2150*/  @!P2 IMAD.MOV.U32 R5, RZ, RZ, c[0x0][0x190] ;  /* 0x00006400ff05a624 */ /* 0x000fe200078e00ff */
[----:B------:R1:W-:Y:S01]  /*2160*/  @P2 STS [R190+0x1000], RZ ;  /* 0x001000ffbe002388 */ /* 0x0003e20000000800 */
[----:B------:R-:W-:Y:S01]  /*2170*/  @!P2 IMAD.MOV.U32 R7, RZ, RZ, c[0x0][0x194] ;  /* 0x00006500ff07a624 */ /* 0x000fe200078e00ff */
[C---:B------:R-:W-:Y:S02]  /*2180*/  @!P1 LEA R2, P4, R0.reuse, c[0x0][0x160], 0x1 ;  /* 0x0000580000029a11 */ /* 0x040fe400078808ff */
[C---:B------:R-:W-:Y:S01]  /*2190*/  @!P2 LEA R4, P5, R5.reuse, R196, 0x6 ;  /* 0x000000c40504a211 */ /* 0x040fe200078a30ff */
[----:B------:R1:W-:Y:S01]  /*21a0*/  @P2 STS [R190+0x1004], RZ ;  /* 0x001004ffbe002388 */ /* 0x0003e20000000800 */
[----:B------:R-:W-:Y:S02]  /*21b0*/  @!P1 LEA.HI.X R3, R0, c[0x0][0x164], R6, 0x1, P4 ;  /* 0x0000590000039a11 */ /* 0x000fe400020f0c06 */
[----:B------:R-:W-:Y:S01]  /*21c0*/  @!P2 LEA.HI.X R5, R5, R197, R7, 0x6, P5 ;  /* 0x000000c50505a211 */ /* 0x000fe200028f3407 */
[----:B------:R1:W-:Y:S04]  /*21d0*/  @P2 STS [R190+0x1008], RZ ;  /* 0x001008ffbe002388 */ /* 0x0003e80000000800 */
[----:B------:R1:W-:Y:S04]  /*21e0*/  @P2 STS [R190+0x100c], RZ ;  /* 0x00100cffbe002388 */ /* 0x0003e80000000800 */
[----:B------:R-:W-:Y:S01]  /*21f0*/  @!PT LDS RZ, [RZ] ;  /* 0x00000000fffff984 */ /* 0x000fe20000000800 */
[----:B------:R-:W-:Y:S01]  /*2200*/  @!PT LDS RZ, [RZ] ;  /* 0x00000000fffff984 */ /* 0x000fe20000000800 */
[----:B------:R-:W-:Y:S01]  /*2210*/  @!PT LDS RZ, [RZ] ;  /* 0x00000000fffff984 */ /* 0x000fe20000000800 */
[----:B------:R1:W-:Y:S04]  /*2220*/  @!P2 LDGSTS.E.BYPASS.LTC128B.128 [R190+0x1000], [R4.64] ;  /* 0x0100000004beafae */ /* 0x0003e8000b901d46 */
        /* <DEDUP_REMOVED lines=13> */
[----:B-1----:R-:W-:-:S04]  /*2300*/  LEA R2, P0, R0, c[0x0][0x160], 0x1 ;  /* 0x0000580000027a11 */ /* 0x002fc800078008ff */
[----:B------:R-:W-:-:S05]  /*2310*/  LEA.HI.X R3, R0, c[0x0][0x164], R6, 0x1, P0 ;  /* 0x0000590000037a11 */ /* 0x000fca00000f0c06 */
[----:B------:R-:W-:Y:S01]  /*2320*/  @!PT LDS RZ, [RZ] ;  /* 0x00000000fffff984 */ /* 0x000fe20000000800 */
[----:B------:R-:W-:Y:S01]  /*2330*/  @!PT LDS RZ, [RZ] ;  /* 0x00000000fffff984 */ /* 0x000fe20000000800 */
[----:B------:R-:W-:Y:S01]  /*2340*/  @!PT LDS RZ, [RZ] ;  /* 0x00000000fffff984 */ /* 0x000fe20000000800 */
[----:B------:R1:W-:Y:S04]  /*2350*/  LDGSTS.E.BYPASS.LTC128B.128 [R190+0x5000], [R2.64+0x100] ;  /* 0x0500010002be7fae */ /* 0x0003e8000b901d46 */
.L_x_266:
[----:B------:R-:W-:Y:S05]  /*2360*/  BSYNC B0 ;  /* 0x0000000000007941 */ /* 0x000fea0003800000 */
.L_x_264:
[----:B-12---:R-:W2:Y:S04]  /*2370*/  LDL R2, [R1] ;  /* 0x0000000001027983 */ /* 0x006ea80000100800 */
[----:B---3--:R-:W3:Y:S01]  /*2380*/  LDL R3, [R1+0x10] ;  /* 0x0000100001037983 */ /* 0x008ee20000100800 */
[----:B------:R-:W-:-:S05]  /*2390*/  IMAD R11, R234, -0x40, R193 ;  /* 0xffffffc0ea0b7824 */ /* 0x000fca00078e02c1 */
[----:B------:R-:W-:Y:S01]  /*23a0*/  ISETP.GE.AND P6, PT, R233, R11, PT ;  /* 0x0000000be900720c */ /* 0x000fe20003fc6270 */
[----:B------:R-:W-:Y:S01]  /*23b0*/  IMAD.MOV.U32 R202, RZ, RZ, 0x7f800000 ;  /* 0x7f800000ffca7424 */ /* 0x000fe200078e00ff */
[----:B------:R-:W-:-:S11]  /*23c0*/  MOV R203, 0x7f800000 ;  /* 0x7f80000000cb7802 */ /* 0x000fd60000000f00 */
[----:B------:R1:W-:Y:S04]  /*23d0*/  @P6 STS.128 [R191+0x12000], RZ ;  /* 0x012000ffbf006388 */ /* 0x0003e80000000c00 */
[----:B------:R1:W-:Y:S04]  /*23e0*/  @P6 STS.128 [R191+0x14000], RZ ;  /* 0x014000ffbf006388 */ /* 0x0003e80000000c00 */
[----:B------:R1:W-:Y:S01]  /*23f0*/  @P6 STS.128 [R191+0x16000], RZ ;  /* 0x016000ffbf006388 */ /* 0x0003e20000000c00 */
[----:B------:R-:W-:Y:S01]  /*2400*/  BSSY B0, `(.L_x_267) ;  /* 0x0000033000007945 */ /* 0x000fe20003800000 */
[----:B--2---:R-:W-:Y:S01]  /*2410*/  SHF.R.S32.HI R0, RZ, 0x1f, R2 ;  /* 0x0000001fff007819 */ /* 0x004fe20000011402 */
[C---:B------:R-:W-:Y:S01]  /*2420*/  IMAD.SHL.U32 R230, R2.reuse, 0x4, RZ ;  /* 0x0000000402e67824 */ /* 0x040fe200078e00ff */
[----:B------:R-:W-:-:S02]  /*2430*/  ISETP.GE.AND P2, PT, R2, R10, PT ;  /* 0x0000000a0200720c */ /* 0x000fc40003f46270 */
[----:B---3--:R-:W-:Y:S02]  /*2440*/  ISETP.GE.AND P1, PT, R3, R10, PT ;  /* 0x0000000a0300720c */ /* 0x008fe40003f26270 */
[----:B------:R-:W-:Y:S02]  /*2450*/  SHF.L.U64.HI R229, R2, 0x2, R0 ;  /* 0x0000000202e57819 */ /* 0x000fe40000010200 */
[----:B------:R-:W-:-:S04]  /*2460*/  IADD3 R2, P0, R230, R209, RZ ;  /* 0x000000d1e6027210 */ /* 0x000fc80007f1e0ff */
[----:B------:R-:W-:Y:S01]  /*2470*/  IADD3.X R3, R229, R208, RZ, P0, !PT ;  /* 0x000000d0e5037210 */ /* 0x000fe200007fe4ff */
[----:B------:R-:W-:-:S04]  /*2480*/  IMAD R0, R250, c[0x0][0x198], RZ ;  /* 0x00006600fa007a24 */ /* 0x000fc800078e02ff */
[----:B------:R2:W5:Y:S04]  /*2490*/  @!P2 LDG.E R202, [R2.64] ;  /* 0x0000000602caa981 */ /* 0x000568000c1e1900 */
[----:B------:R2:W5:Y:S01]  /*24a0*/  @!P1 LDG.E R203, [R2.64+0x20] ;  /* 0x0000200602cb9981 */ /* 0x000562000c1e1900 */
[C---:B------:R-:W-:Y:S02]  /*24b0*/  IMAD R0, R242.reuse, c[0x0][0x19c], R0 ;  /* 0x00006700f2007a24 */ /* 0x040fe400078e0200 */
[----:B--2---:R-:W-:-:S05]  /*24c0*/  IMAD.WIDE.U32 R2, R242, c[0x0][0x198], R200 ;  /* 0x00006600f2027a25 */ /* 0x004fca00078e00c8 */
[----:B------:R-:W-:-:S04]  /*24d0*/  IADD3 R4, P0, R24, R2, RZ ;  /* 0x0000000218047210 */ /* 0x000fc80007f1e0ff */
[----:B------:R-:W-:Y:S01]  /*24e0*/  IADD3.X R5, R25, R3, R0, P0, !PT ;  /* 0x0000000319057210 */ /* 0x000fe200007fe400 */
[----:B------:R-:W-:-:S04]  /*24f0*/  IMAD R0, R21, c[0x0][0x1b0], RZ ;  /* 0x00006c0015007a24 */ /* 0x000fc800078e02ff */
[C---:B------:R-:W-:Y:S02]  /*2500*/  IMAD R0, R12.reuse, c[0x0][0x1b4], R0 ;  /* 0x00006d000c007a24 */ /* 0x040fe400078e0200 */
[----:B------:R-:W-:-:S04]  /*2510*/  IMAD.WIDE.U32 R4, R12, c[0x0][0x1b0], R4 ;  /* 0x00006c000c047a25 */ /* 0x000fc800078e0004 */
[----:B------:R-:W-:Y:S01]  /*2520*/  IMAD.IADD R10, R5, 0x1, R0 ;  /* 0x00000001050a7824 */ /* 0x000fe200078e0200 */
[----:B------:R-:W-:Y:S05]  /*2530*/  @P6 BRA `(.L_x_268) ;  /* 0x000001f000006947 */ /* 0x000fea0003800000 */
[----:B-1----:R-:W-:Y:S01]  /*2540*/  ISETP.GE.AND P4, PT, R200, c[0x0][0x220], PT ;  /* 0x00008800c8007a0c */ /* 0x002fe20003f86270 */
[----:B------:R-:W-:Y:S01]  /*2550*/  IMAD R0, R32, c[0x0][0x198], RZ ;  /* 0x0000660020007a24 */ /* 0x000fe200078e02ff */
[----:B------:R-:W-:Y:S01]  /*2560*/  ISETP.GE.AND P2, PT, R210, c[0x0][0x220], PT ;  /* 0x00008800d2007a0c */ /* 0x000fe20003f46270 */
[----:B------:R-:W-:Y:S01]  /*2570*/  IMAD.MOV.U32 R2, RZ, RZ, R4 ;  /* 0x000000ffff027224 */ /* 0x000fe200078e0004 */
[----:B------:R-:W-:Y:S01]  /*2580*/  ISETP.GE.AND P0, PT, R211, c[0x0][0x220], PT ;  /* 0x00008800d3007a0c */ /* 0x000fe20003f06270 */
[----:B------:R-:W-:Y:S02]  /*2590*/  IMAD.MOV.U32 R3, RZ, RZ, R10 ;  /* 0x000000ffff037224 */ /* 0x000fe400078e000a */
[C---:B------:R-:W-:Y:S02]  /*25a0*/  IMAD R0, R233.reuse, c[0x0][0x19c], R0 ;  /* 0x00006700e9007a24 */ /* 0x040fe400078e0200 */
[----:B------:R-:W-:-:S04]  /*25b0*/  IMAD.WIDE.U32 R2, R233, c[0x0][0x198], R2 ;  /* 0x00006600e9027a25 */ /* 0x000fc800078e0002 */
[----:B------:R-:W-:Y:S01]  /*25c0*/  IMAD.IADD R0, R3, 0x1, R0 ;  /* 0x0000000103007824 */ /* 0x000fe200078e0200 */
[C---:B------:R-:W-:Y:S01]  /*25d0*/  @!P4 LEA R8, P5, R2.reuse, c[0x0][0x168], 0x1 ;  /* 0x00005a000208ca11 */ /* 0x040fe200078a08ff */
[----:B------:R1:W-:Y:S01]  /*25e0*/  @P4 STS.128 [R191+0x12000], RZ ;  /* 0x012000ffbf004388 */ /* 0x0003e20000000c00 */
        /* <DEDUP_REMOVED lines=20> */
.L_x_268:
[----:B-1----:R-:W-:Y:S05]  /*2730*/  BSYNC B0 ;  /* 0x0000000000007941 */ /* 0x002fea0003800000 */
.L_x_267:
[----:B------:R-:W-:Y:S01]  /*2740*/  ISETP.GE.AND P5, PT, R14, R11, PT ;  /* 0x0000000b0e00720c */ /* 0x000fe20003fa6270 */
[----:B------:R-:W-:-:S12]  /*2750*/  BSSY B0, `(.L_x_269) ;  /* 0x0000025000007945 */ /* 0x000fd80003800000 */
[----:B------:R1:W-:Y:S04]  /*2760*/  @P5 STS.128 [R191+0x13000], RZ ;  /* 0x013000ffbf005388 */ /* 0x0003e80000000c00 */
[----:B------:R1:W-:Y:S04]  /*2770*/  @P5 STS.128 [R191+0x15000], RZ ;  /* 0x015000ffbf005388 */ /* 0x0003e80000000c00 */
[----:B------:R1:W-:Y:S01]  /*2780*/  @P5 STS.128 [R191+0x17000], RZ ;  /* 0x017000ffbf005388 */ /* 0x0003e20000000c00 */
[----:B------:R-:W-:Y:S05]  /*2790*/  @P5 BRA `(.L_x_270) ;  /* 0x0000020000005947 */ /* 0x000fea0003800000 */
[----:B------:R-:W-:Y:S01]  /*27a0*/  IADD3 R0, P0, R233, 0x20, RZ ;  /* 0x00000020e9007810 */ /* 0x000fe20007f1e0ff */
        /* <DEDUP_REMOVED lines=8> */
[----:B------:R-:W-:Y:S01]  /*2830*/  @!P4 LEA R4, P1, R6, c[0x0][0x168], 0x1 ;  /* 0x00005a000604ca11 */ /* 0x000fe200078208ff */
[----:B------:R2:W-:Y:S02]  /*2840*/  @P4 STS.128 [R191+0x13000], RZ ;  /* 0x013000ffbf004388 */ /* 0x0005e40000000c00 */
[----:B------:R-:W-:-:S05]  /*2850*/  IMAD.IADD R0, R7, 0x1, R0 ;  /* 0x0000000107007824 */ /* 0x000fca00078e0200 */
[C---:B------:R-:W-:Y:S02]  /*2860*/  @!P4 LEA.HI.X R5, R6.reuse, c[0x0][0x16c], R0, 0x1, P1 ;  /* 0x00005b000605ca11 */ /* 0x040fe400008f0c00 */
[----:B------:R-:W-:-:S03]  /*2870*/  @!P2 LEA R2, P1, R6, c[0x0][0x168], 0x1 ;  /* 0x00005a000602aa11 */ /* 0x000fc600078208ff */
[----:B------:R-:W-:Y:S01]  /*2880*/  @!PT LDS RZ, [RZ] ;  /* 0x00000000fffff984 */ /* 0x000fe20000000800 */
[----:B------:R-:W-:Y:S01]  /*2890*/  @!PT LDS RZ, [RZ] ;  /* 0x00000000fffff984 */ /* 0x000fe20000000800 */
[----:B------:R-:W-:Y:S01]  /*28a0*/  @!PT LDS RZ, [RZ] ;  /* 0x00000000fffff984 */ /* 0x000fe20000000800 */
[----:B------:R2:W-:Y:S01]  /*28b0*/  @!P4 LDGSTS.E.BYPASS.LTC128B.128 [R191+0x13000], [R4.64] ;  /* 0x1300000004bfcfae */ /* 0x0005e2000b901d46 */
[----:B------:R-:W-:-:S03]  /*28c0*/  @!P2 LEA.HI.X R3, R6, c[0x0][0x16c], R0, 0x1, P1 ;  /* 0x00005b000603aa11 */ /* 0x000fc600008f0c00 */
[----:B------:R2:W-:Y:S04]  /*28d0*/  @P2 STS.128 [R191+0x15000], RZ ;  /* 0x015000ffbf002388 */ /* 0x0005e80000000c00 */
        /* <DEDUP_REMOVED lines=12> */
.L_x_270:
[----:B------:R-:W-:Y:S05]  /*29a0*/  BSYNC B0 ;  /* 0x0000000000007941 */ /* 0x000fea0003800000 */
.L_x_269:
[----:B------:R3:W-:Y:S01]  /*29b0*/  @P6 STS.128 [R191+0x18000], RZ ;  /* 0x018000ffbf006388 */ /* 0x0007e20000000c00 */
[----:B--2---:R-:W-:Y:S01]  /*29c0*/  IMAD.WIDE.U32 R2, R242, c[0x0][0x1a0], R200 ;  /* 0x00006800f2027a25 */ /* 0x004fe200078e00c8 */
[----:B------:R-:W-:Y:S02]  /*29d0*/  BSSY B0, `(.L_x_271) ;  /* 0x000002b000007945 */ /* 0x000fe40003800000 */
[----:B------:R3:W-:Y:S01]  /*29e0*/  @P6 STS.128 [R191+0x1a000], RZ ;  /* 0x01a000ffbf006388 */ /* 0x0007e20000000c00 */
[----:B------:R-:W-:Y:S01]  /*29f0*/  IMAD R0, R250, c[0x0][0x1a0], RZ ;  /* 0x00006800fa007a24 */ /* 0x000fe200078e02ff */
[----:B------:R-:W-:Y:S02]  /*2a00*/  IADD3 R4, P0, R27, R2, RZ ;  /* 0x000000021b047210 */ /* 0x000fe40007f1e0ff */
[----:B------:R3:W-:Y:S01]  /*2a10*/  @P6 STS.128 [R191+0x1c000], RZ ;  /* 0x01c000ffbf006388 */ /* 0x0007e20000000c00 */
[----:B------:R-:W-:-:S05]  /*2a20*/  IMAD R0, R242, c[0x0][0x1a4], R0 ;  /* 0x00006900f2007a24 */ /* 0x000fca00078e0200 */
[----:B------:R-:W-:Y:S01]  /*2a30*/  IADD3.X R5, R28, R3, R0, P0, !PT ;  /* 0x000000031c057210 */ /* 0x000fe200007fe400 */
[----:B------:R-:W-:-:S04]  /*2a40*/  IMAD R0, R21, c[0x0][0x1b8], RZ ;  /* 0x00006e0015007a24 */ /* 0x000fc800078e02ff */
[C---:B------:R-:W-:Y:S02]  /*2a50*/  IMAD R0, R12.reuse, c[0x0][0x1bc], R0 ;  /* 0x00006f000c007a24 */ /* 0x040fe400078e0200 */
[----:B------:R-:W-:-:S05]  /*2a60*/  IMAD.WIDE.U32 R4, R12, c[0x0][0x1b8], R4 ;  /* 0x00006e000c047a25 */ /* 0x000fca00078e0004 */
[----:B------:R-:W-:Y:S01]  /*2a70*/  IADD3 R10, R5, R0, RZ ;  /* 0x00000000050a7210 */ /* 0x000fe20007ffe0ff */
[----:B------:R-:W-:Y:S05]  /*2a80*/  @P6 BRA `(.L_x_272) ;  /* 0x000001f000006947 */ /* 0x000fea0003800000 */
[----:B------:R-:W-:Y:S01]  /*2a90*/  ISETP.GE.AND P4, PT, R200, c[0x0][0x220], PT ;  /* 0x00008800c8007a0c */ /* 0x000fe20003f86270 */
        /* <DEDUP_REMOVED lines=30> */
.L_x_272:
[----:B------:R-:W-:Y:S05]  /*2c80*/  BSYNC B0 ;  /* 0x0000000000007941 */ /* 0x000fea0003800000 */
.L_x_271:
[----:B------:R1:W-:Y:S01]  /*2c90*/  @P5 STS.128 [R191+0x19000], RZ ;  /* 0x019000ffbf005388 */ /* 0x0003e20000000c00 */
[----:B------:R-:W-:Y:S03]  /*2ca0*/  BSSY B0, `(.L_x_273) ;  /* 0x0000024000007945 */ /* 0x000fe60003800000 */
        /* <DEDUP_REMOVED lines=9> */
[----:B--2---:R-:W-:-:S04]  /*2d40*/  IMAD.WIDE.U32 R6, R0, c[0x0][0x1a0], R4 ;  /* 0x0000680000067a25 */ /* 0x004fc800078e0004 */
[----:B------:R-:W-:-:S04]  /*2d50*/  IMAD R2, R2, c[0x0][0x1a0], RZ ;  /* 0x0000680002027a24 */ /* 0x000fc800078e02ff */
[----:B------:R-:W-:Y:S01]  /*2d60*/  IMAD R0, R0, c[0x0][0x1a4], R2 ;  /* 0x0000690000007a24 */ /* 0x000fe200078e0202 */
[C---:B------:R-:W-:Y:S01]  /*2d70*/  @!P4 LEA R4, P5, R6.reuse, c[0x0][0x170], 0x1 ;  /* 0x00005c000604ca11 */ /* 0x040fe200078a08ff */
[----:B------:R2:W-:Y:S01]  /*2d80*/  @P4 STS.128 [R191+0x19000], RZ ;  /* 0x019000ffbf004388 */ /* 0x0005e20000000c00 */
[----:B------:R-:W-:Y:S01]  /*2d90*/  @!P2 LEA R2, P1, R6, c[0x0][0x170], 0x1 ;  /* 0x00005c000602aa11 */ /* 0x000fe200078208ff */
[----:B------:R-:W-:-:S05]  /*2da0*/  IMAD.IADD R0, R7, 0x1, R0 ;  /* 0x0000000107007824 */ /* 0x000fca00078e0200 */
        /* <DEDUP_REMOVED lines=19> */
.L_x_274:
[----:B------:R-:W-:Y:S05]  /*2ee0*/  BSYNC B0 ;  /* 0x0000000000007941 */ /* 0x000fea0003800000 */
.L_x_273:
[----:B--2---:R-:W2:Y:S01]  /*2ef0*/  LDL R2, [R1+0xc] ;  /* 0x00000c0001027983 */ /* 0x004ea20000100800 */
[----:B------:R-:W-:Y:S01]  /*2f00*/  IADD3 R0, R242, 0x40, RZ ;  /* 0x00000040f2007810 */ /* 0x000fe20007ffe0ff */
[----:B------:R-:W-:Y:S01]  /*2f10*/  IMAD.MOV.U32 R180, RZ, RZ, 0x40 ;  /* 0x00000040ffb47424 */ /* 0x000fe200078e00ff */
[----:B------:R-:W-:Y:S01]  /*2f20*/  SHF.L.U32 R176, R187, 0x1, RZ ;  /* 0x00000001bbb07819 */ /* 0x000fe200000006ff */
[----:B------:R-:W0:Y:S01]  /*2f30*/  LDGDEPBAR ;  /* 0x00000000000079af */ /* 0x000e220000000000 */
[----:B------:R-:W-:Y:S01]  /*2f40*/  IMAD.MOV.U32 R192, RZ, RZ, R190 ;  /* 0x000000ffffc07224 */ /* 0x000fe200078e00be */
        /* <DEDUP_REMOVED lines=48> */
[----:B--2---:R-:W-:-:S02]  /*3250*/  R2P PR, R2, 0x6 ;  /* 0x0000000602007804 */ /* 0x004fc40000000000 */
[----:B------:R-:W-:Y:S02]  /*3260*/  ISETP.GE.AND P0, PT, R0, R193, PT ;  /* 0x000000c10000720c */ /* 0x000fe40003f06270 */
[----:B------:R-:W-:Y:S02]  /*3270*/  IADD3 R0, R186, 0x3000, RZ ;  /* 0x00003000ba007810 */ /* 0x000fe40007ffe0ff */
[----:B------:R-:W-:Y:S02]  /*3280*/  IADD3 R2, R187, 0x3000, RZ ;  /* 0x00003000bb027810 */ /* 0x000fe40007ffe0ff */
[----:B------:R-:W-:Y:S02]  /*3290*/  SEL R0, R0, R186, !P3 ;  /* 0x000000ba00007207 */ /* 0x000fe40005800000 */
[----:B------:R-:W-:Y:S02]  /*32a0*/  SEL R2, R2, R187, !P3 ;  /* 0x000000bb02027207 */ /* 0x000fe40005800000 */
[----:B------:R-:W-:Y:S01]  /*32b0*/  SEL R185, R185, 0xffffffe0, !P1 ;  /* 0xffffffe0b9b97807 */ /* 0x000fe20004800000 */
[----:B------:R-:W-:Y:S01]  /*32c0*/  IMAD.SHL.U32 R168, R0, 0x2, RZ ;  /* 0x0000000200a87824 */ /* 0x000fe200078e00ff */
[----:B------:R-:W-:Y:S01]  /*32d0*/  SHF.L.U32 R175, R2, 0x1, RZ ;  /* 0x0000000102af7819 */ /* 0x000fe200000006ff */
[----:B------:R-:W-:Y:S01]  /*32e0*/  IMAD.MOV.U32 R0, RZ, RZ, c[0x0][0x22c] ;  /* 0x00008b00ff007624 */ /* 0x000fe200078e00ff */
[----:B------:R-:W-:Y:S01]  /*32f0*/  SEL R180, R180, 0xffffffc0, !P2 ;  /* 0xffffffc0b4b47807 */ /* 0x000fe20005000000 */
[----:B------:R-:W-:Y:S01]  /*3300*/  IMAD.IADD R182, R181, 0x1, R185 ;  /* 0x00000001b5b67824 */ /* 0x000fe200078e02b9 */
[----:B------:R-:W-:Y:S01]  /*3310*/  IADD3 R177, R185, R176, RZ ;  /* 0x000000b0b9b17210 */ /* 0x000fe20007ffe0ff */
[----:B------:R-:W-:-:S02]  /*3320*/  IMAD R0, R0, c[0x0][0x1c0], RZ ;  /* 0x0000700000007a24 */ /* 0x000fc400078e02ff */
[----:B------:R-:W-:Y:S01]  /*3330*/  IMAD.IADD R183, R181, 0x1, R180 ;  /* 0x00000001b5b77824 */ /* 0x000fe200078e02b4 */
[----:B------:R-:W-:Y:S01]  /*3340*/  IADD3 R178, R180, R177, RZ ;  /* 0x000000b1b4b27210 */ /* 0x000fe20007ffe0ff */
[C---:B------:R-:W-:Y:S01]  /*3350*/  IMAD.SHL.U32 R231, R0.reuse, 0x10, RZ ;  /* 0x0000001000e77824 */ /* 0x040fe200078e00ff */
[C---:B------:R-:W-:Y:S01]  /*3360*/  LEA R252, -R0.reuse, RZ, 0x6 ;  /* 0x000000ff00fc7211 */ /* 0x040fe200078e31ff */
[----:B------:R-:W-:Y:S02]  /*3370*/  IMAD.SHL.U32 R198, R0, 0x8, RZ ;  /* 0x0000000800c67824 */ /* 0x000fe400078e00ff */
[C---:B------:R-:W-:Y:S01]  /*3380*/  IMAD.IADD R179, R180.reuse, 0x1, R176 ;  /* 0x00000001b4b37824 */ /* 0x040fe200078e02b0 */
[C---:B------:R-:W-:Y:S01]  /*3390*/  IADD3 R245, R231.reuse, 0x80, RZ ;  /* 0x00000080e7f57810 */ /* 0x040fe20007ffe0ff */
[----:B------:R-:W-:Y:S01]  /*33a0*/  IMAD.IADD R184, R180, 0x1, R182 ;  /* 0x00000001b4b87824 */ /* 0x000fe200078e02b6 */
[C---:B------:R-:W-:Y:S01]  /*33b0*/  IADD3 R248, R231.reuse, 0x20, RZ ;  /* 0x00000020e7f87810 */ /* 0x040fe20007ffe0ff */
[----:B------:R-:W-:Y:S01]  /*33c0*/  IMAD R251, R0, 0x38, RZ ;  /* 0x0000003800fb7824 */ /* 0x000fe200078e02ff */
[C---:B------:R-:W-:Y:S01]  /*33d0*/  IADD3 R244, R231.reuse, 0xa0, RZ ;  /* 0x000000a0e7f47810 */ /* 0x040fe20007ffe0ff */
[C---:B------:R-:W-:Y:S01]  /*33e0*/  IMAD.IADD R238, R198.reuse, 0x1, R245 ;  /* 0x00000001c6ee7824 */ /* 0x040fe200078e02f5 */
[C---:B------:R-:W-:Y:S01]  /*33f0*/  IADD3 R247, R231.reuse, 0x40, RZ ;  /* 0x00000040e7f77810 */ /* 0x040fe20007ffe0ff */
[C---:B------:R-:W-:Y:S01]  /*3400*/  IMAD.IADD R241, R198.reuse, 0x1, R248 ;  /* 0x00000001c6f17824 */ /* 0x040fe200078e02f8 */
[----:B------:R-:W-:Y:S01]  /*3410*/  IADD3 R246, R231, 0x60, RZ ;  /* 0x00000060e7f67810 */ /* 0x000fe20007ffe0ff */
[C---:B------:R-:W-:Y:S01]  /*3420*/  IMAD.IADD R237, R198.reuse, 0x1, R244 ;  /* 0x00000001c6ed7824 */ /* 0x040fe200078e02f4 */
[C---:B------:R-:W-:Y:S01]  /*3430*/  IADD3 R3, R198.reuse, R238, RZ ;  /* 0x000000eec6037210 */ /* 0x040fe20007ffe0ff */
[C---:B------:R-:W-:Y:S01]  /*3440*/  IMAD.IADD R240, R198.reuse, 0x1, R247 ;  /* 0x00000001c6f07824 */ /* 0x040fe200078e02f7 */
[C---:B------:R-:W-:Y:S01]  /*3450*/  IADD3 R239, R198.reuse, R246, RZ ;  /* 0x000000f6c6ef7210 */ /* 0x040fe20007ffe0ff */
[C---:B------:R-:W-:Y:S01]  /*3460*/  IMAD.IADD R2, R198.reuse, 0x1, R237 ;  /* 0x00000001c6027824 */ /* 0x040fe200078e02ed */
[C---:B------:R-:W-:Y:S01]  /*3470*/  IADD3 R6, R198.reuse, R241, RZ ;  /* 0x000000f1c6067210 */ /* 0x040fe20007ffe0ff */
[----:B------:R-:W-:-:S02]  /*3480*/  IMAD.IADD R5, R198, 0x1, R240 ;  /* 0x00000001c6057824 */ /* 0x000fc400078e02f0 */
[C---:B------:R-:W-:Y:S01]  /*3490*/  IMAD.IADD R4, R198.reuse, 0x1, R239 ;  /* 0x00000001c6047824 */ /* 0x040fe200078e02ef */
[C---:B------:R-:W-:Y:S01]  /*34a0*/  IADD3 R215, R198.reuse, R2, RZ ;  /* 0x00000002c6d77210 */ /* 0x040fe20007ffe0ff */
[C---:B------:R-:W-:Y:S01]  /*34b0*/  IMAD.IADD R217, R198.reuse, 0x1, R3 ;  /* 0x00000001c6d97824 */ /* 0x040fe200078e0203 */
[C---:B------:R-:W-:Y:S01]  /*34c0*/  IADD3 R221, R198.reuse, R5, RZ ;  /* 0x00000005c6dd7210 */ /* 0x040fe20007ffe0ff */
[C---:B------:R-:W-:Y:S02]  /*34d0*/  IMAD.IADD R223, R198.reuse, 0x1, R6 ;  /* 0x00000001c6df7824 */ /* 0x040fe400078e0206 */
        /* <DEDUP_REMOVED lines=9> */
[C---:B------:R-:W-:Y:S01]  /*3570*/  IMAD.IADD R225, R198.reuse, 0x1, R216 ;  /* 0x00000001c6e17824 */ /* 0x040fe200078e02d8 */
[----:B------:R-:W-:Y:S02]  /*3580*/  IADD3 R224, R198, R214, RZ ;  /* 0x000000d6c6e07210 */ /* 0x000fe40007ffe0ff */
.L_x_277:
[----:B------:R-:W0:Y:S01]  /*3590*/  LDGDEPBAR ;  /* 0x00000000000079af */ /* 0x000e220000000000 */
[C---:B------:R-:W-:Y:S02]  /*35a0*/  IADD3 R0, R175.reuse, R185, RZ ;  /* 0x000000b9af007210 */ /* 0x040fe40007ffe0ff */
[-C--:B------:R-:W-:Y:S02]  /*35b0*/  IADD3 R2, R175, R180.reuse, RZ ;  /* 0x000000b4af027210 */ /* 0x080fe40007ffe0ff */
[----:B------:R-:W-:Y:S02]  /*35c0*/  IADD3 R3, R0, R180, RZ ;  /* 0x000000b400037210 */ /* 0x000fe40007ffe0ff */
[C---:B-----5:R-:W-:Y:S02]  /*35d0*/  FSETP.NEU.FTZ.AND P1, PT, R202.reuse, -INF , PT ;  /* 0xff800000ca00780b */ /* 0x060fe40003f3d000 */
[----:B------:R-:W-:Y:S01]  /*35e0*/  ISETP.GE.AND P6, PT, R199, 0x1, PT ;  /* 0x00000001c700780c */ /* 0x000fe20003fc6270 */
[----:B------:R-:W-:Y:S04]  /*35f0*/  DEPBAR.LE SB0, 0x0 ;  /* 0x000080000000791a */ /* 0x000fe80000000000 */
[----:B------:R-:W-:Y:S06]  /*3600*/  BAR.SYNC.DEFER_BLOCKING 0x0 ;  /* 0x0000000000007b1d */ /* 0x000fec0000010000 */
[----:B------:R-:W-:Y:S05]  /*3610*/  LDSM.16.M88.4 R16, [R175] ;  /* 0x00000000af10783b */ /* 0x000fea0000000200 */
[----:B------:R-:W2:Y:S05]  /*3620*/  LDSM.16.M88.4 R8, [R169+0x12000] ;  /* 0x01200000a908783b */ /* 0x000eaa0000000200 */
[----:B------:R-:W1:Y:S05]  /*3630*/  LDSM.16.M88.4 R68, [R169+0x12800] ;  /* 0x01280000a944783b */ /* 0x000e6a0000000200 */
[----:B------:R-:W-:Y:S05]  /*3640*/  LDSM.16.M88.4 R72, [R0] ;  /* 0x000000000048783b */ /* 0x000fea0000000200 */
[----:B------:R-:W3:Y:S05]  /*3650*/  LDSM.16.M88.4 R76, [R170+0x12000] ;  /* 0x01200000aa4c783b */ /* 0x000eea0000000200 */
[----:B------:R-:W4:Y:S05]  /*3660*/  LDSM.16.M88.4 R80, [R170+0x12800] ;  /* 0x01280000aa50783b */ /* 0x000f2a0000000200 */
[----:B------:R-:W-:Y:S05]  /*3670*/  LDSM.16.M88.4 R84, [R2] ;  /* 0x000000000254783b */ /* 0x000fea0000000200 */
[----:B------:R-:W3:Y:S05]  /*3680*/  LDSM.16.M88.4 R88, [R172+0x12000] ;  /* 0x01200000ac58783b */ /* 0x000eea0000000200 */
[----:B------:R-:W-:Y:S01]  /*3690*/  LDSM.16.M88.4 R92, [R171+0x12000] ;  /* 0x01200000ab5c783b */ /* 0x000fe20000000200 */
[C---:B--2---:R-:W-:Y:S04]  /*36a0*/  HMMA.16816.F32.BF16 R4, R16.reuse, R8, RZ ;  /* 0x000000081004723c */ /* 0x044fe800000418ff */
[----:B------:R-:W-:Y:S04]  /*36b0*/  LDSM.16.M88.4 R96, [R170+0x16000] ;  /* 0x01600000aa60783b */ /* 0x000fe80000000200 */
[C---:B------:R-:W-:Y:S08]  /*36c0*/  HMMA.16816.F32.BF16 R8, R16.reuse, R10, RZ ;  /* 0x0000000a1008723c */ /* 0x040ff000000418ff */
[C---:B-1----:R-:W-:Y:S08]  /*36d0*/  HMMA.16816.F32.BF16 R12, R16.reuse, R68, RZ ;  /* 0x00000044100c723c */ /* 0x042ff000000418ff */
[----:B------:R-:W-:Y:S01]  /*36e0*/  HMMA.16816.F32.BF16 R16, R16, R70, RZ ;  /* 0x000000461010723c */ /* 0x000fe200000418ff */
[----:B------:R-:W1:Y:S07]  /*36f0*/  LDSM.16.M88.4 R68, [R172+0x12800] ;  /* 0x01280000ac44783b */ /* 0x000e6e0000000200 */
[C---:B---3--:R-:W-:Y:S08]  /*3700*/  HMMA.16816.F32.BF16 R4, R72.reuse, R76, R4 ;  /* 0x0000004c4804723c */ /* 0x048ff00000041804 */
[C---:B------:R-:W-:Y:S01]  /*3710*/  HMMA.16816.F32.BF16 R8, R72.reuse, R78, R8 ;  /* 0x0000004e4808723c */ /* 0x040fe20000041808 */
[----:B------:R-:W2:Y:S07]  /*3720*/  LDSM.16.M88.4 R76, [R3] ;  /* 0x00000000034c783b */ /* 0x000eae0000000200 */
[C---:B----4-:R-:W-:Y:S08]  /*3730*/  HMMA.16816.F32.BF16 R12, R72.reuse, R80, R12 ;  /* 0x00000050480c723c */ /* 0x050ff0000004180c */
[----:B------:R-:W-:Y:S01]  /*3740*/  HMMA.16816.F32.BF16 R16, R72, R82, R16 ;  /* 0x000000524810723c */ /* 0x000fe20000041810 */
[----:B------:R-:W3:Y:S05]  /*3750*/  LDSM.16.M88.4 R72, [R171+0x12800] ;  /* 0x01280000ab48783b */ /* 0x000eea0000000200 */
[----:B------:R-:W-:Y:S02]  /*3760*/  LDSM.16.M88.4 R80, [R175+0x2000] ;  /* 0x00200000af50783b */ /* 0x000fe40000000200 */
[C---:B------:R-:W-:Y:S08]  /*3770*/  HMMA.16816.F32.BF16 R4, R84.reuse, R88, R4 ;  /* 0x000000585404723c */ /* 0x040ff00000041804 */
[C---:B------:R-:W-:Y:S01]  /*3780*/  HMMA.16816.F32.BF16 R8, R84.reuse, R90, R8 ;  /* 0x0000005a5408723c */ /* 0x040fe20000041808 */
[----:B------:R-:W4:Y:S07]  /*3790*/  LDSM.16.M88.4 R88, [R169+0x14000] ;  /* 0x01400000a958783b */ /* 0x000f2e0000000200 */
[C---:B-1----:R-:W-:Y:S08]  /*37a0*/  HMMA.16816.F32.BF16 R12, R84.reuse, R68, R12 ;  /* 0x00000044540c723c */ /* 0x042ff0000004180c */
[----:B------:R-:W-:Y:S01]  /*37b0*/  HMMA.16816.F32.BF16 R16, R84, R70, R16 ;  /* 0x000000465410723c */ /* 0x000fe20000041810 */
[----:B------:R-:W1:Y:S05]  /*37c0*/  LDSM.16.M88.4 R68, [R169+0x14800] ;  /* 0x01480000a944783b */ /* 0x000e6a0000000200 */
[----:B------:R-:W-:Y:S02]  /*37d0*/  LDSM.16.M88.4 R84, [R0+0x2000] ;  /* 0x002000000054783b */ /* 0x000fe40000000200 */
[C---:B--2---:R-:W-:Y:S08]  /*37e0*/  HMMA.16816.F32.BF16 R4, R76.reuse, R92, R4 ;  /* 0x0000005c4c04723c */ /* 0x044ff00000041804 */
[C---:B------:R-:W-:Y:S01]  /*37f0*/  HMMA.16816.F32.BF16 R8, R76.reuse, R94, R8 ;  /* 0x0000005e4c08723c */ /* 0x040fe20000041808 */
[----:B------:R-:W2:Y:S07]  /*3800*/  LDSM.16.M88.4 R92, [R170+0x14000] ;  /* 0x01400000aa5c783b */ /* 0x000eae0000000200 */
[C---:B---3--:R-:W-:Y:S08]  /*3810*/  HMMA.16816.F32.BF16 R12, R76.reuse, R72, R12 ;  /* 0x000000484c0c723c */ /* 0x048ff0000004180c */
[----:B------:R-:W-:Y:S01]  /*3820*/  HMMA.16816.F32.BF16 R16, R76, R74, R16 ;  /* 0x0000004a4c10723c */ /* 0x000fe20000041810 */
[----:B------:R-:W3:Y:S05]  /*3830*/  LDSM.16.M88.4 R72, [R170+0x14800] ;  /* 0x01480000aa48783b */ /* 0x000eea0000000200 */
[----:B------:R-:W-:Y:S02]  /*3840*/  LDSM.16.M88.4 R76, [R2+0x2000] ;  /* 0x00200000024c783b */ /* 0x000fe40000000200 */
[C---:B----4-:R-:W-:Y:S08]  /*3850*/  HMMA.16816.F32.BF16 R4, R80.reuse, R88, R4 ;  /* 0x000000585004723c */ /* 0x050ff00000041804 */
        /* <DEDUP_REMOVED lines=19> */
[----:B------:R-:W1:Y:S02]  /*3990*/  LDSM.16.M88.4 R76, [R0+0x4000] ;  /* 0x00400000004c783b */ /* 0x000e640000000200 */
[C---:B--2---:R-:W-:Y:S08]  /*39a0*/  HMMA.16816.F32.BF16 R4, R80.reuse, R92, R4 ;  /* 0x0000005c5004723c */ /* 0x044ff00000041804 */
[C---:B------:R-:W-:Y:S01]  /*39b0*/  HMMA.16816.F32.BF16 R8, R80.reuse, R94, R8 ;  /* 0x0000005e5008723c */ /* 0x040fe20000041808 */
[----:B------:R-:W-:Y:S07]  /*39c0*/  LDSM.16.M88.4 R92, [R172+0x16000] ;  /* 0x01600000ac5c783b */ /* 0x000fee0000000200 */
[C---:B---3--:R-:W-:Y:S08]  /*39d0*/  HMMA.16816.F32.BF16 R12, R80.reuse, R72, R12 ;  /* 0x00000048500c723c */ /* 0x048ff0000004180c */
[----:B------:R-:W-:Y:S01]  /*39e0*/  HMMA.16816.F32.BF16 R16, R80, R74, R16 ;  /* 0x0000004a5010723c */ /* 0x000fe20000041810 */
[----:B------:R-:W2:Y:S05]  /*39f0*/  LDSM.16.M88.4 R72, [R170+0x16800] ;  /* 0x01680000aa48783b */ /* 0x000eaa0000000200 */
[----:B------:R3:W2:Y:S02]  /*3a00*/  LDSM.16.M88.4 R80, [R2+0x4000] ;  /* 0x004000000250783b */ /* 0x0006a40000000200 */
[C---:B----4-:R-:W-:Y:S08]  /*3a10*/  HMMA.16816.F32.BF16 R4, R84.reuse, R88, R4 ;  /* 0x000000585404723c */ /* 0x050ff00000041804 */
[C---:B------:R-:W-:Y:S01]  /*3a20*/  HMMA.16816.F32.BF16 R8, R84.reuse, R90, R8 ;  /* 0x0000005a5408723c */ /* 0x040fe20000041808 */
[----:B------:R-:W-:Y:S07]  /*3a30*/  LDSM.16.M88.4 R88, [R171+0x16000] ;  /* 0x01600000ab58783b */ /* 0x000fee0000000200 */
[C---:B-1----:R-:W-:Y:S04]  /*3a40*/  HMMA.16816.F32.BF16 R12, R84.reuse, R68, R12 ;  /* 0x00000044540c723c */ /* 0x042fe8000004180c */
[----:B---3--:R-:W-:Y:S04]  /*3a50*/  FMUL.FTZ R2, R202, 1.4426950216293334961 ;  /* 0x3fb8aa3bca027820 */ /* 0x008fe80000410000 */
[----:B------:R-:W-:Y:S01]  /*3a60*/  HMMA.16816.F32.BF16 R16, R84, R70, R16 ;  /* 0x000000465410723c */ /* 0x000fe20000041810 */
[----:B------:R-:W1:Y:S03]  /*3a70*/  LDSM.16.M88.4 R68, [R172+0x16800] ;  /* 0x01680000ac44783b */ /* 0x000e660000000200 */
[----:B------:R-:W-:Y:S02]  /*3a80*/  FSEL R2, R2, RZ, P1 ;  /* 0x000000ff02027208 */ /* 0x000fe40000800000 */
[----:B------:R3:W4:Y:S01]  /*3a90*/  LDSM.16.M88.4 R84, [R3+0x4000] ;  /* 0x004000000354783b */ /* 0x0007220000000200 */
[----:B------:R-:W-:Y:S01]  /*3aa0*/  FSETP.NEU.FTZ.AND P1, PT, R203, -INF , PT ;  /* 0xff800000cb00780b */ /* 0x000fe20003f3d000 */
[C---:B------:R-:W-:Y:S08]  /*3ab0*/  HMMA.16816.F32.BF16 R4, R76.reuse, R96, R4 ;  /* 0x000000604c04723c */ /* 0x040ff00000041804 */
[C---:B------:R-:W-:Y:S08]  /*3ac0*/  HMMA.16816.F32.BF16 R8, R76.reuse, R98, R8 ;  /* 0x000000624c08723c */ /* 0x040ff00000041808 */
[C---:B--2---:R-:W-:Y:S04]  /*3ad0*/  HMMA.16816.F32.BF16 R12, R76.reuse, R72, R12 ;  /* 0x000000484c0c723c */ /* 0x044fe8000004180c */
[----:B---3--:R-:W-:Y:S04]  /*3ae0*/  @P0 LEA R3, R234, R243, 0x6 ;  /* 0x000000f3ea030211 */ /* 0x008fe800078e30ff */
[----:B------:R-:W-:Y:S03]  /*3af0*/  HMMA.16816.F32.BF16 R16, R76, R74, R16 ;  /* 0x0000004a4c10723c */ /* 0x000fe60000041810 */
[CC--:B------:R-:W-:Y:S02]  /*3b00*/  @P0 ISETP.GE.AND P2, PT, R3.reuse, R193.reuse, PT ;  /* 0x000000c10300020c */ /* 0x0c0fe40003f46270 */
[----:B------:R-:W-:Y:S03]  /*3b10*/  @P0 IADD3 R0, R3, 0x1, RZ ;  /* 0x0000000103000810 */ /* 0x000fe60007ffe0ff */
[C---:B------:R-:W-:Y:S05]  /*3b20*/  HMMA.16816.F32.BF16 R4, R80.reuse, R92, R4 ;  /* 0x0000005c5004723c */ /* 0x040fea0000041804 */
[-C--:B------:R-:W-:Y:S01]  /*3b30*/  @P0 ISETP.GE.AND P3, PT, R0, R193.reuse, PT ;  /* 0x000000c10000020c */ /* 0x080fe20003f66270 */
[----:B------:R-:W-:Y:S02]  /*3b40*/  FMUL.FTZ R0, R203, 1.4426950216293334961 ;  /* 0x3fb8aa3bcb007820 */ /* 0x000fe40000410000 */
[C---:B------:R-:W-:Y:S04]  /*3b50*/  HMMA.16816.F32.BF16 R8, R80.reuse, R94, R8 ;  /* 0x0000005e5008723c */ /* 0x040fe80000041808 */
[----:B------:R-:W-:Y:S04]  /*3b60*/  FSEL R0, R0, RZ, P1 ;  /* 0x000000ff00007208 */ /* 0x000fe80000800000 */
[C---:B-1----:R-:W-:Y:S08]  /*3b70*/  HMMA.16816.F32.BF16 R12, R80.reuse, R68, R12 ;  /* 0x00000044500c723c */ /* 0x042ff0000004180c */
[----:B------:R-:W-:Y:S01]  /*3b80*/  HMMA.16816.F32.BF16 R16, R80, R70, R16 ;  /* 0x000000465010723c */ /* 0x000fe20000041810 */
[----:B------:R-:W1:Y:S07]  /*3b90*/  LDSM.16.M88.4 R68, [R171+0x16800] ;  /* 0x01680000ab44783b */ /* 0x000e6e0000000200 */
[C---:B----4-:R-:W-:Y:S08]  /*3ba0*/  HMMA.16816.F32.BF16 R4, R84.reuse, R88, R4 ;  /* 0x000000585404723c */ /* 0x050ff00000041804 */
[C---:B------:R-:W-:Y:S11]  /*3bb0*/  HMMA.16816.F32.BF16 R8, R84.reuse, R90, R8 ;  /* 0x0000005a5408723c */ /* 0x040ff60000041808 */
[----:B------:R-:W-:Y:S05]  /*3bc0*/  @!UPT UIADD3 URZ, URZ, URZ, URZ ;  /* 0x0000003f3f3ff290 */ /* 0x000fea000fffe03f */
[----:B------:R-:W-:Y:S02]  /*3bd0*/  @P0 FSEL R4, R4, -INF , !P2 ;  /* 0xff80000004040808 */ /* 0x000fe40005000000 */
[----:B------:R-:W-:Y:S02]  /*3be0*/  @P0 FSEL R6, R6, -INF , !P2 ;  /* 0xff80000006060808 */ /* 0x000fe40005000000 */
[----:B------:R-:W-:Y:S01]  /*3bf0*/  @P0 FSEL R5, R5, -INF , !P3 ;  /* 0xff80000005050808 */ /* 0x000fe20005800000 */
[----:B------:R-:W-:Y:S01]  /*3c00*/  FFMA.FTZ R4, R4, c[0x0][0x23c], -R2 ;  /* 0x00008f0004047a23 */ /* 0x000fe20000010802 */
[----:B------:R-:W-:Y:S01]  /*3c10*/  @P0 FSEL R7, R7, -INF , !P3 ;  /* 0xff80000007070808 */ /* 0x000fe20005800000 */
[----:B------:R-:W-:Y:S01]  /*3c20*/  FFMA.FTZ R6, R6, c[0x0][0x23c], -R0 ;  /* 0x00008f0006067a23 */ /* 0x000fe20000010800 */
[C---:B-1----:R-:W-:Y:S01]  /*3c30*/  HMMA.16816.F32.BF16 R12, R84.reuse, R68, R12 ;  /* 0x00000044540c723c */ /* 0x042fe2000004180c */
[----:B------:R1:W-:Y:S02]  /*3c40*/  MUFU.EX2 R99, R4 ;  /* 0x0000000400637308 */ /* 0x0003e40000000800 */
[----:B------:R-:W-:Y:S02]  /*3c50*/  FFMA.FTZ R5, R5, c[0x0][0x23c], -R2 ;  /* 0x00008f0005057a23 */ /* 0x000fe40000010802 */
[----:B------:R-:W-:Y:S03]  /*3c60*/  FFMA.FTZ R7, R7, c[0x0][0x23c], -R0 ;  /* 0x00008f0007077a23 */ /* 0x000fe60000010800 */
[----:B------:R-:W-:Y:S03]  /*3c70*/  HMMA.16816.F32.BF16 R16, R84, R70, R16 ;  /* 0x000000465410723c */ /* 0x000fe60000041810 */
[----:B------:R-:W-:Y:S10]  /*3c80*/  MUFU.EX2 R149, R6 ;  /* 0x0000000600957308 */ /* 0x000ff40000000800 */
[----:B------:R-:W2:Y:S01]  /*3c90*/  MUFU.EX2 R98, R5 ;  /* 0x0000000500627308 */ /* 0x000ea20000000800 */
[C---:B-1----:R-:W-:Y:S04]  /*3ca0*/  @P0 IADD3 R4, R3.reuse, 0x8, RZ ;  /* 0x0000000803040810 */ /* 0x042fe80007ffe0ff */
[-C--:B------:R-:W-:Y:S02]  /*3cb0*/  @P0 ISETP.GE.AND P1, PT, R4, R193.reuse, PT ;  /* 0x000000c10400020c */ /* 0x080fe40003f26270 */
[C---:B------:R-:W-:Y:S03]  /*3cc0*/  @P0 IADD3 R4, R3.reuse, 0x9, RZ ;  /* 0x0000000903040810 */ /* 0x040fe60007ffe0ff */
[----:B------:R-:W-:Y:S01]  /*3cd0*/  MUFU.EX2 R148, R7 ;  /* 0x0000000700947308 */ /* 0x000fe20000000800 */
[----:B------:R-:W-:Y:S02]  /*3ce0*/  @P0 FSEL R8, R8, -INF , !P1 ;  /* 0xff80000008080808 */ /* 0x000fe40004800000 */
[-C--:B------:R-:W-:Y:S02]  /*3cf0*/  @P0 ISETP.GE.AND P2, PT, R4, R193.reuse, PT ;  /* 0x000000c10400020c */ /* 0x080fe40003f46270 */
[C---:B------:R-:W-:Y:S01]  /*3d00*/  @P0 IADD3 R4, R3.reuse, 0x10, RZ ;  /* 0x0000001003040810 */ /* 0x040fe20007ffe0ff */
[----:B------:R-:W-:Y:S01]  /*3d10*/  FFMA.FTZ R8, R8, c[0x0][0x23c], -R2 ;  /* 0x00008f0008087a23 */ /* 0x000fe20000010802 */
[----:B------:R-:W-:Y:S02]  /*3d20*/  @P0 FSEL R10, R10, -INF , !P1 ;  /* 0xff8000000a0a0808 */ /* 0x000fe40004800000 */
[-C--:B------:R-:W-:Y:S01]  /*3d30*/  @P0 ISETP.GE.AND P1, PT, R4, R193.reuse, PT ;  /* 0x000000c10400020c */ /* 0x080fe20003f26270 */
[----:B------:R-:W-:Y:S01]  /*3d40*/  MUFU.EX2 R95, R8 ;  /* 0x00000008005f7308 */ /* 0x000fe20000000800 */
[----:B------:R-:W-:Y:S01]  /*3d50*/  @P0 IADD3 R4, R3, 0x11, RZ ;  /* 0x0000001103040810 */ /* 0x000fe20007ffe0ff */
[----:B------:R-:W-:Y:S01]  /*3d60*/  FFMA.FTZ R10, R10, c[0x0][0x23c], -R0 ;  /* 0x00008f000a0a7a23 */ /* 0x000fe20000010800 */
[----:B------:R-:W-:Y:S02]  /*3d70*/  @P0 FSEL R9, R9, -INF , !P2 ;  /* 0xff80000009090808 */ /* 0x000fe40005000000 */
[----:B------:R-:W-:Y:S02]  /*3d80*/  @P0 FSEL R11, R11, -INF , !P2 ;  /* 0xff8000000b0b0808 */ /* 0x000fe40005000000 */
[-C--:B------:R-:W-:Y:S01]  /*3d90*/  @P0 ISETP.GE.AND P2, PT, R4, R193.reuse, PT ;  /* 0x000000c10400020c */ /* 0x080fe20003f46270 */
[----:B------:R-:W-:Y:S01]  /*3da0*/  FFMA.FTZ R9, R9, c[0x0][0x23c], -R2 ;  /* 0x00008f0009097a23 */ /* 0x000fe20000010802 */
[----:B------:R-:W-:Y:S01]  /*3db0*/  @P0 IADD3 R4, R3, 0x18, RZ ;  /* 0x0000001803040810 */ /* 0x000fe20007ffe0ff */
[----:B------:R-:W-:Y:S01]  /*3dc0*/  FFMA.FTZ R11, R11, c[0x0][0x23c], -R0 ;  /* 0x00008f000b0b7a23 */ /* 0x000fe20000010800 */
[----:B------:R-:W-:Y:S01]  /*3dd0*/  @P0 IADD3 R3, R3, 0x19, RZ ;  /* 0x0000001903030810 */ /* 0x000fe20007ffe0ff */
[----:B------:R-:W-:Y:S01]  /*3de0*/  MUFU.EX2 R94, R9 ;  /* 0x00000009005e7308 */ /* 0x000fe20000000800 */
[----:B------:R-:W-:Y:S02]  /*3df0*/  @P0 FSEL R12, R12, -INF , !P1 ;  /* 0xff8000000c0c0808 */ /* 0x000fe40004800000 */
[----:B------:R-:W-:Y:S02]  /*3e00*/  @P0 FSEL R13, R13, -INF , !P2 ;  /* 0xff8000000d0d0808 */ /* 0x000fe40005000000 */
[----:B------:R-:W-:Y:S01]  /*3e10*/  @P0 FSEL R14, R14, -INF , !P1 ;  /* 0xff8000000e0e0808 */ /* 0x000fe20004800000 */
[--C-:B------:R-:W-:Y:S01]  /*3e20*/  FFMA.FTZ R12, R12, c[0x0][0x23c], -R2.reuse ;  /* 0x00008f000c0c7a23 */ /* 0x100fe20000010802 */
[-C--:B------:R-:W-:Y:S01]  /*3e30*/  @P0 ISETP.GE.AND P1, PT, R4, R193.reuse, PT ;  /* 0x000000c10400020c */ /* 0x080fe20003f26270 */
[----:B------:R-:W-:Y:S01]  /*3e40*/  FFMA.FTZ R13, R13, c[0x0][0x23c], -R2 ;  /* 0x00008f000d0d7a23 */ /* 0x000fe20000010802 */
[----:B------:R-:W-:Y:S01]  /*3e50*/  @P0 FSEL R15, R15, -INF , !P2 ;  /* 0xff8000000f0f0808 */ /* 0x000fe20005000000 */
[--C-:B------:R-:W-:Y:S01]  /*3e60*/  FFMA.FTZ R14, R14, c[0x0][0x23c], -R0.reuse ;  /* 0x00008f000e0e7a23 */ /* 0x100fe20000010800 */
[----:B------:R-:W-:Y:S01]  /*3e70*/  @P0 ISETP.GE.AND P2, PT, R3, R193, PT ;  /* 0x000000c10300020c */ /* 0x000fe20003f46270 */
[----:B------:R-:W-:Y:S01]  /*3e80*/  MUFU.EX2 R97, R10 ;  /* 0x0000000a00617308 */ /* 0x000fe20000000800 */
[----:B------:R-:W-:Y:S01]  /*3e90*/  @P0 FSEL R16, R16, -INF , !P1 ;  /* 0xff80000010100808 */ /* 0x000fe20004800000 */
[----:B------:R-:W-:Y:S01]  /*3ea0*/  FFMA.FTZ R15, R15, c[0x0][0x23c], -R0 ;  /* 0x00008f000f0f7a23 */ /* 0x000fe20000010800 */
[----:B------:R-:W-:Y:S02]  /*3eb0*/  @P0 FSEL R17, R17, -INF , !P2 ;  /* 0xff80000011110808 */ /* 0x000fe40005000000 */
[----:B------:R-:W-:Y:S01]  /*3ec0*/  @P0 FSEL R19, R19, -INF , !P2 ;  /* 0xff80000013130808 */ /* 0x000fe20005000000 */
[--C-:B------:R-:W-:Y:S01]  /*3ed0*/  FFMA.FTZ R16, R16, c[0x0][0x23c], -R2.reuse ;  /* 0x00008f0010107a23 */ /* 0x100fe20000010802 */
[----:B------:R-:W-:Y:S01]  /*3ee0*/  @P0 FSEL R18, R18, -INF , !P1 ;  /* 0xff80000012120808 */ /* 0x000fe20004800000 */
[----:B------:R-:W-:Y:S01]  /*3ef0*/  FFMA.FTZ R2, R17, c[0x0][0x23c], -R2 ;  /* 0x00008f0011027a23 */ /* 0x000fe20000010802 */
[----:B--2---:R-:W-:Y:S01]  /*3f00*/  F2FP.BF16.PACK_AB R3, R98, R99 ;  /* 0x000000636203723e */ /* 0x004fe200000010ff */
[----:B------:R-:W1:Y:S01]  /*3f10*/  MUFU.EX2 R96, R11 ;  /* 0x0000000b00607308 */ /* 0x000e620000000800 */
[----:B------:R-:W-:Y:S01]  /*3f20*/  IADD3 R84, P1, R230, R213, RZ ;  /* 0x000000d5e6547210 */ /* 0x000fe20007f3e0ff */
[--C-:B------:R-:W-:Y:S02]  /*3f30*/  FFMA.FTZ R18, R18, c[0x0][0x23c], -R0.reuse ;  /* 0x00008f0012127a23 */ /* 0x100fe40000010800 */
[----:B------:R-:W-:Y:S01]  /*3f40*/  FFMA.FTZ R0, R19, c[0x0][0x23c], -R0 ;  /* 0x00008f0013007a23 */ /* 0x000fe20000010800 */
[----:B------:R2:W-:Y:S01]  /*3f50*/  STS [R204+0x20000], R3 ;  /* 0x02000003cc007388 */ /* 0x0005e20000000800 */
[----:B------:R-:W-:Y:S02]  /*3f60*/  IADD3.X R85, R229, R212, RZ, P1, !PT ;  /* 0x000000d4e5557210 */ /* 0x000fe40000ffe4ff */
[C---:B------:R-:W-:Y:S02]  /*3f70*/  LEA R188, P1, R252.reuse, R188, 0x2 ;  /* 0x000000bcfcbc7211 */ /* 0x040fe400078210ff */
[----:B------:R3:W-:Y:S02]  /*3f80*/  MUFU.EX2 R86, R2 ;  /* 0x0000000200567308 */ /* 0x0007e40000000800 */
[----:B------:R-:W-:Y:S08]  /*3f90*/  LEA.HI.X.SX32 R189, R252, R189, 0x2, P1 ;  /* 0x000000bdfcbd7211 */ /* 0x000ff000008f16ff */
[----:B------:R4:W-:Y:S01]  /*3fa0*/  MUFU.EX2 R89, R0 ;  /* 0x0000000000597308 */ /* 0x0009e20000000800 */
[----:B-1----:R-:W-:Y:S09]  /*3fb0*/  F2FP.BF16.PACK_AB R5, R96, R97 ;  /* 0x000000616005723e */ /* 0x002ff200000010ff */
[----:B------:R-:W-:Y:S01]  /*3fc0*/  MUFU.EX2 R92, R12 ;  /* 0x0000000c005c7308 */ /* 0x000fe20000000800 */
[----:B---3--:R-:W-:Y:S05]  /*3fd0*/  F2FP.BF16.PACK_AB R2, R148, R149 ;  /* 0x000000959402723e */ /* 0x008fea00000010ff */
[----:B------:R1:W-:Y:S04]  /*3fe0*/  STS [R204+0x20400], R2 ;  /* 0x02040002cc007388 */ /* 0x0003e80000000800 */
[----:B------:R-:W3:Y:S01]  /*3ff0*/  MUFU.EX2 R88, R13 ;  /* 0x0000000d00587308 */ /* 0x000ee20000000800 */
[----:B----4-:R-:W-:Y:S01]  /*4000*/  F2FP.BF16.PACK_AB R0, R94, R95 ;  /* 0x0000005f5e00723e */ /* 0x010fe200000010ff */
[----:B------:R-:W-:Y:S08]  /*4010*/  STS [R207+0x20400], R5 ;  /* 0x02040005cf007388 */ /* 0x000ff00000000800 */
[----:B------:R-:W-:Y:S01]  /*4020*/  MUFU.EX2 R93, R14 ;  /* 0x0000000e005d7308 */ /* 0x000fe20000000800 */
[----:B------:R4:W-:Y:S09]  /*4030*/  STS [R207+0x20000], R0 ;  /* 0x02000000cf007388 */ /* 0x0009f20000000800 */
[----:B------:R-:W2:Y:S01]  /*4040*/  MUFU.EX2 R91, R15 ;  /* 0x0000000f005b7308 */ /* 0x000ea20000000800 */
[----:B---3--:R-:W-:Y:S05]  /*4050*/  F2FP.BF16.PACK_AB R4, R88, R92 ;  /* 0x0000005c5804723e */ /* 0x008fea00000010ff */
[----:B------:R-:W-:Y:S04]  /*4060*/  STS [R205+0x20000], R4 ;  /* 0x02000004cd007388 */ /* 0x000fe80000000800 */
[----:B------:R-:W1:Y:S10]  /*4070*/  MUFU.EX2 R87, R16 ;  /* 0x0000001000577308 */ /* 0x000e740000000800 */
[----:B------:R-:W4:Y:S01]  /*4080*/  MUFU.EX2 R90, R18 ;  /* 0x00000012005a7308 */ /* 0x000f220000000800 */
[----:B--2---:R-:W-:Y:S05]  /*4090*/  F2FP.BF16.PACK_AB R3, R91, R93 ;  /* 0x0000005d5b03723e */ /* 0x004fea00000010ff */
[----:B------:R-:W-:Y:S01]  /*40a0*/  STS [R205+0x20400], R3 ;  /* 0x02040003cd007388 */ /* 0x000fe20000000800 */
[----:B-1----:R-:W-:Y:S05]  /*40b0*/  F2FP.BF16.PACK_AB R2, R86, R87 ;  /* 0x000000575602723e */ /* 0x002fea00000010ff */
[----:B------:R1:W-:Y:S01]  /*40c0*/  STS [R206+0x20000], R2 ;  /* 0x02000002ce007388 */ /* 0x0003e20000000800 */
[----:B----4-:R-:W-:Y:S05]  /*40d0*/  F2FP.BF16.PACK_AB R0, R89, R90 ;  /* 0x0000005a5900723e */ /* 0x010fea00000010ff */
[----:B------:R2:W-:Y:S05]  /*40e0*/  STS [R206+0x20400], R0 ;  /* 0x02040000ce007388 */ /* 0x0005ea0000000800 */
[----:B------:R-:W-:Y:S05]  /*40f0*/  LDSM.16.M88.4 R16, [R176+0xc000] ;  /* 0x00c00000b010783b */ /* 0x000fea0000000200 */
[----:B------:R-:W3:Y:S05]  /*4100*/  LDSM.16.M88.4 R8, [R169+0x18000] ;  /* 0x01800000a908783b */ /* 0x000eea0000000200 */
[----:B------:R-:W3:Y:S05]  /*4110*/  LDSM.16.M88.4 R68, [R169+0x18800] ;  /* 0x01880000a944783b */ /* 0x000eea0000000200 */
[----:B------:R-:W-:Y:S05]  /*4120*/  LDSM.16.M88.4 R72, [R177+0xc000] ;  /* 0x00c00000b148783b */ /* 0x000fea0000000200 */
[----:B------:R-:W3:Y:S05]  /*4130*/  LDSM.16.M88.4 R76, [R170+0x18000] ;  /* 0x01800000aa4c783b */ /* 0x000eea0000000200 */
[----:B-1----:R-:W4:Y:S05]  /*4140*/  LDG.E R2, [R84.64] ;  /* 0x0000000654027981 */ /* 0x002f2a000c1e1900 */
[----:B------:R-:W1:Y:S05]  /*4150*/  LDSM.16.M88.4 R80, [R170+0x18800] ;  /* 0x01880000aa50783b */ /* 0x000e6a0000000200 */
[----:B--2---:R-:W2:Y:S01]  /*4160*/  LDG.E R0, [R84.64+0x20] ;  /* 0x0000200654007981 */ /* 0x004ea2000c1e1900 */
[C---:B---3--:R-:W-:Y:S08]  /*4170*/  HMMA.16816.F32.BF16 R4, R16.reuse, R8, RZ ;  /* 0x000000081004723c */ /* 0x048ff000000418ff */
[C---:B------:R-:W-:Y:S08]  /*4180*/  HMMA.16816.F32.BF16 R8, R16.reuse, R10, RZ ;  /* 0x0000000a1008723c */ /* 0x040ff000000418ff */
[C---:B------:R-:W-:Y:S08]  /*4190*/  HMMA.16816.F32.BF16 R12, R16.reuse, R68, RZ ;  /* 0x00000044100c723c */ /* 0x040ff000000418ff */
[----:B------:R-:W-:Y:S01]  /*41a0*/  HMMA.16816.F32.BF16 R16, R16, R70, RZ ;  /* 0x000000461010723c */ /* 0x000fe200000418ff */
[----:B------:R-:W-:Y:S07]  /*41b0*/  LDSM.16.M88.4 R68, [R179+0xc000] ;  /* 0x00c00000b344783b */ /* 0x000fee0000000200 */
[C---:B------:R-:W-:Y:S08]  /*41c0*/  HMMA.16816.F32.BF16 R4, R72.reuse, R76, R4 ;  /* 0x0000004c4804723c */ /* 0x040ff00000041804 */
[C---:B------:R-:W-:Y:S01]  /*41d0*/  HMMA.16816.F32.BF16 R8, R72.reuse, R78, R8 ;  /* 0x0000004e4808723c */ /* 0x040fe20000041808 */
[----:B------:R-:W3:Y:S07]  /*41e0*/  LDSM.16.M88.4 R76, [R172+0x18000] ;  /* 0x01800000ac4c783b */ /* 0x000eee0000000200 */
[C---:B-1----:R-:W-:Y:S08]  /*41f0*/  HMMA.16816.F32.BF16 R12, R72.reuse, R80, R12 ;  /* 0x00000050480c723c */ /* 0x042ff0000004180c */
[----:B------:R-:W-:Y:S01]  /*4200*/  HMMA.16816.F32.BF16 R16, R72, R82, R16 ;  /* 0x000000524810723c */ /* 0x000fe20000041810 */
[----:B------:R-:W1:Y:S05]  /*4210*/  LDSM.16.M88.4 R72, [R172+0x18800] ;  /* 0x01880000ac48783b */ /* 0x000e6a0000000200 */
[----:B------:R-:W-:Y:S02]  /*4220*/  LDSM.16.M88.4 R80, [R171+0x18000] ;  /* 0x01800000ab50783b */ /* 0x000fe40000000200 */
[C---:B---3--:R-:W-:Y:S08]  /*4230*/  HMMA.16816.F32.BF16 R4, R68.reuse, R76, R4 ;  /* 0x0000004c4404723c */ /* 0x048ff00000041804 */
        /* <DEDUP_REMOVED lines=22> */
[----:B------:R-:W-:Y:S07]  /*43a0*/  LDSM.16.M88.4 R80, [R171+0x1c000] ;  /* 0x01c00000ab50783b */ /* 0x000fee0000000200 */
[C---:B-1----:R-:W-:Y:S08]  /*43b0*/  HMMA.16816.F32.BF16 R12, R76.reuse, R68, R12 ;  /* 0x000000444c0c723c */ /* 0x042ff0000004180c */
[----:B------:R-:W-:Y:S01]  /*43c0*/  HMMA.16816.F32.BF16 R16, R76, R70, R16 ;  /* 0x000000464c10723c */ /* 0x000fe20000041810 */
[----:B------:R-:W1:Y:S05]  /*43d0*/  LDSM.16.M88.4 R68, [R172+0x1a000] ;  /* 0x01a00000ac44783b */ /* 0x000e6a0000000200 */
[----:B------:R-:W3:Y:S02]  /*43e0*/  LDSM.16.M88.4 R76, [R172+0x1a800] ;  /* 0x01a80000ac4c783b */ /* 0x000ee40000000200 */
[C---:B-1----:R-:W-:Y:S08]  /*43f0*/  HMMA.16816.F32.BF16 R4, R72.reuse, R68, R4 ;  /* 0x000000444804723c */ /* 0x042ff00000041804 */
[C---:B------:R-:W-:Y:S01]  /*4400*/  HMMA.16816.F32.BF16 R8, R72.reuse, R70, R8 ;  /* 0x000000464808723c */ /* 0x040fe20000041808 */
[----:B------:R-:W-:Y:S07]  /*4410*/  LDSM.16.M88.4 R68, [R178+0xe000] ;  /* 0x00e00000b244783b */ /* 0x000fee0000000200 */
[C---:B---3--:R-:W-:Y:S08]  /*4420*/  HMMA.16816.F32.BF16 R12, R72.reuse, R76, R12 ;  /* 0x0000004c480c723c */ /* 0x048ff0000004180c */
        /* <DEDUP_REMOVED lines=26> */
[----:B------:R-:W1:Y:S07]  /*45d0*/  LDSM.16.M88.4 R72, [R178+0x10000] ;  /* 0x01000000b248783b */ /* 0x000e6e0000000200 */
[C---:B---3--:R-:W-:Y:S08]  /*45e0*/  HMMA.16816.F32.BF16 R12, R68.reuse, R76, R12 ;  /* 0x0000004c440c723c */ /* 0x048ff0000004180c */
[----:B------:R-:W-:Y:S01]  /*45f0*/  HMMA.16816.F32.BF16 R16, R68, R78, R16 ;  /* 0x0000004e4410723c */ /* 0x000fe20000041810 */
[----:B------:R-:W3:Y:S07]  /*4600*/  LDSM.16.M88.4 R68, [R171+0x1c800] ;  /* 0x01c80000ab44783b */ /* 0x000eee0000000200 */
[C---:B-1----:R-:W-:Y:S08]  /*4610*/  HMMA.16816.F32.BF16 R4, R72.reuse, R80, R4 ;  /* 0x000000504804723c */ /* 0x042ff00000041804 */
[C---:B------:R-:W-:Y:S08]  /*4620*/  HMMA.16816.F32.BF16 R8, R72.reuse, R82, R8 ;  /* 0x000000524808723c */ /* 0x040ff00000041808 */
[C---:B---3--:R-:W-:Y:S08]  /*4630*/  HMMA.16816.F32.BF16 R12, R72.reuse, R68, R12 ;  /* 0x00000044480c723c */ /* 0x048ff0000004180c */
[C---:B----4-:R-:W-:Y:S01]  /*4640*/  FADD.FTZ R4, -R2.reuse, R4 ;  /* 0x0000000402047221 */ /* 0x050fe20000010100 */
[----:B------:R-:W-:Y:S03]  /*4650*/  HMMA.16816.F32.BF16 R16, R72, R70, R16 ;  /* 0x000000464810723c */ /* 0x000fe60000041810 */
[----:B------:R-:W-:Y:S02]  /*4660*/  FADD.FTZ R5, -R2, R5 ;  /* 0x0000000502057221 */ /* 0x000fe40000010100 */
[----:B--2---:R-:W-:Y:S02]  /*4670*/  FADD.FTZ R6, -R0, R6 ;  /* 0x0000000600067221 */ /* 0x004fe40000010100 */
[C---:B------:R-:W-:Y:S02]  /*4680*/  FADD.FTZ R8, -R2.reuse, R8 ;  /* 0x0000000802087221 */ /* 0x040fe40000010100 */
[----:B------:R-:W-:Y:S03]  /*4690*/  FADD.FTZ R9, -R2, R9 ;  /* 0x0000000902097221 */ /* 0x000fe60000010100 */
[C---:B------:R-:W-:Y:S02]  /*46a0*/  FADD.FTZ R7, -R0.reuse, R7 ;  /* 0x0000000700077221 */ /* 0x040fe40000010100 */
[----:B------:R-:W-:Y:S02]  /*46b0*/  FADD.FTZ R10, -R0, R10 ;  /* 0x0000000a000a7221 */ /* 0x000fe40000010100 */
[C---:B------:R-:W-:Y:S02]  /*46c0*/  FADD.FTZ R12, -R2.reuse, R12 ;  /* 0x0000000c020c7221 */ /* 0x040fe40000010100 */
[----:B------:R-:W-:Y:S02]  /*46d0*/  FADD.FTZ R13, -R2, R13 ;  /* 0x0000000d020d7221 */ /* 0x000fe40000010100 */
[----:B------:R-:W-:Y:S02]  /*46e0*/  FMUL.FTZ R71, R92, R12 ;  /* 0x0000000c5c477220 */ /* 0x000fe40000410000 */
[----:B------:R-:W-:Y:S02]  /*46f0*/  FMUL.FTZ R70, R88, R13 ;  /* 0x0000000d58467220 */ /* 0x000fe40000410000 */
[C---:B------:R-:W-:Y:S02]  /*4700*/  FADD.FTZ R16, -R2.reuse, R16 ;  /* 0x0000001002107221 */ /* 0x040fe40000010100 */
[----:B------:R-:W-:Y:S02]  /*4710*/  FADD.FTZ R17, -R2, R17 ;  /* 0x0000001102117221 */ /* 0x000fe40000010100 */
[C---:B------:R-:W-:Y:S02]  /*4720*/  FADD.FTZ R11, -R0.reuse, R11 ;  /* 0x0000000b000b7221 */ /* 0x040fe40000010100 */
[C---:B------:R-:W-:Y:S02]  /*4730*/  FADD.FTZ R13, -R0.reuse, R14 ;  /* 0x0000000e000d7221 */ /* 0x040fe40000010100 */
[C---:B------:R-:W-:Y:S02]  /*4740*/  FADD.FTZ R12, -R0.reuse, R15 ;  /* 0x0000000f000c7221 */ /* 0x040fe40000010100 */
[C---:B------:R-:W-:Y:S02]  /*4750*/  FADD.FTZ R15, -R0.reuse, R18 ;  /* 0x00000012000f7221 */ /* 0x040fe40000010100 */
[----:B------:R-:W-:Y:S02]  /*4760*/  FADD.FTZ R14, -R0, R19 ;  /* 0x00000013000e7221 */ /* 0x000fe40000010100 */
[----:B------:R-:W-:Y:S02]  /*4770*/  FMUL.FTZ R73, R99, R4 ;  /* 0x0000000463497220 */ /* 0x000fe40000410000 */
        /* <DEDUP_REMOVED lines=12> */
[----:B------:R-:W-:Y:S01]  /*4840*/  FMUL.FTZ R14, R89, R14 ;  /* 0x0000000e590e7220 */ /* 0x000fe20000410000 */
[----:B------:R-:W-:-:S05]  /*4850*/  @!P6 BRA `(.L_x_275) ;  /* 0x000004b00000e947 */ /* 0x000fca0003800000 */
[----:B------:R-:W-:Y:S01]  /*4860*/  ISETP.GE.AND P4, PT, R200, c[0x0][0x220], PT ;  /* 0x00008800c8007a0c */ /* 0x000fe20003f86270 */
[----:B------:R-:W-:Y:S01]  /*4870*/  IMAD.MOV.U32 R11, RZ, RZ, c[0x0][0x190] ;  /* 0x00006400ff0b7624 */ /* 0x000fe200078e00ff */
[----:B------:R-:W-:Y:S01]  /*4880*/  ISETP.GE.AND P3, PT, R210, c[0x0][0x220], PT ;  /* 0x00008800d2007a0c */ /* 0x000fe20003f66270 */
[----:B------:R-:W-:Y:S01]  /*4890*/  IMAD.MOV.U32 R18, RZ, RZ, c[0x0][0x194] ;  /* 0x00006500ff127624 */ /* 0x000fe200078e00ff */
[----:B------:R-:W-:Y:S01]  /*48a0*/  ISETP.GE.AND P2, PT, R211, c[0x0][0x220], PT ;  /* 0x00008800d3007a0c */ /* 0x000fe20003f46270 */
[----:B------:R-:W-:Y:S01]  /*48b0*/  IMAD.U32 R3, R11, -0x40, RZ ;  /* 0xffffffc00b037824 */ /* 0x000fe200078e00ff */
[----:B------:R-:W-:Y:S04]  /*48c0*/  LOP3.LUT R4, R199, 0x1, RZ, 0xc0, !PT ;  /* 0x00000001c7047812 */ /* 0x000fe800078ec0ff */
[-C--:B------:R-:W-:Y:S02]  /*48d0*/  LEA R2, P1, R3, R196.reuse, 0x1 ;  /* 0x000000c403027211 */ /* 0x080fe400078208ff */
[----:B------:R-:W-:Y:S02]  /*48e0*/  SHF.R.S32.HI R5, RZ, 0x1f, R3 ;  /* 0x0000001fff057819 */ /* 0x000fe40000011403 */
[----:B------:R-:W-:Y:S02]  /*48f0*/  LEA R0, P5, R11, R3, 0x5 ;  /* 0x000000030b007211 */ /* 0x000fe400078a28ff */
[----:B------:R-:W-:Y:S02]  /*4900*/  LEA.HI.X.SX32 R3, R3, R197, 0x1, P1 ;  /* 0x000000c503037211 */ /* 0x000fe400008f0eff */
[----:B------:R-:W-:Y:S01]  /*4910*/  ISETP.NE.U32.AND P1, PT, R4, 0x1, PT ;  /* 0x000000010400780c */ /* 0x000fe20003f25070 */
[----:B------:R-:W-:Y:S01]  /*4920*/  IMAD.MOV.U32 R4, RZ, RZ, -0x6000 ;  /* 0xffffa000ff047424 */ /* 0x000fe200078e00ff */
[C---:B------:R-:W-:Y:S02]  /*4930*/  LEA.HI.X R5, R11.reuse, R5, R18, 0x5, P5 ;  /* 0x000000050b057211 */ /* 0x040fe400028f2c12 */
[----:B------:R-:W-:Y:S02]  /*4940*/  @!P3 LEA R8, P5, R0, R196, 0x1 ;  /* 0x000000c40008b211 */ /* 0x000fe400078a08ff */
[----:B------:R-:W-:Y:S02]  /*4950*/  SEL R4, R4, 0x6000, !P1 ;  /* 0x0000600004047807 */ /* 0x000fe40004800000 */
[--C-:B------:R-:W-:Y:S02]  /*4960*/  @!P3 LEA.HI.X R9, R0, R197, R5.reuse, 0x1, P5 ;  /* 0x000000c50009b211 */ /* 0x100fe400028f0c05 */
[C---:B------:R-:W-:Y:S01]  /*4970*/  @!P4 LEA R10, P5, R11.reuse, R2, 0x6 ;  /* 0x000000020b0ac211 */ /* 0x040fe200078a30ff */
[--C-:B------:R-:W-:Y:S01]  /*4980*/  IMAD.IADD R190, R190, 0x1, R4.reuse ;  /* 0x00000001bebe7824 */ /* 0x100fe200078e0204 */
[----:B------:R-:W-:Y:S01]  /*4990*/  @!P2 LEA R6, P1, R0, R196, 0x1 ;  /* 0x000000c40006a211 */ /* 0x000fe200078208ff */
[----:B------:R-:W-:Y:S01]  /*49a0*/  IMAD.IADD R192, R192, 0x1, R4 ;  /* 0x00000001c0c07824 */ /* 0x000fe200078e0204 */
[----:B------:R-:W-:Y:S01]  /*49b0*/  @!P4 LEA.HI.X R11, R11, R3, R18, 0x6, P5 ;  /* 0x000000030b0bc211 */ /* 0x000fe200028f3412 */
[----:B------:R-:W-:Y:S01]  /*49c0*/  IMAD.IADD R175, R175, 0x1, R4 ;  /* 0x00000001afaf7824 */ /* 0x000fe200078e0204 */
[----:B------:R1:W-:Y:S01]  /*49d0*/  @P4 STS [R190], RZ ;  /* 0x000000ffbe004388 */ /* 0x0003e20000000800 */
[----:B------:R-:W-:Y:S01]  /*49e0*/  @!P2 LEA.HI.X R7, R0, R197, R5, 0x1, P1 ;  /* 0x000000c50007a211 */ /* 0x000fe200008f0c05 */
[----:B------:R-:W-:Y:S02]  /*49f0*/  IMAD.MOV.U32 R196, RZ, RZ, R2 ;  /* 0x000000ffffc47224 */ /* 0x000fe400078e0002 */
[----:B------:R1:W-:Y:S01]  /*4a00*/  @P4 STS [R190+0x4], RZ ;  /* 0x000004ffbe004388 */ /* 0x0003e20000000800 */
[----:B------:R-:W-:Y:S03]  /*4a10*/  IMAD.MOV.U32 R197, RZ, RZ, R3 ;  /* 0x000000ffffc57224 */ /* 0x000fe600078e0003 */
        /* <DEDUP_REMOVED lines=46> */
[----:B------:R-:W0:Y:S02]  /*4d00*/  LDGDEPBAR ;  /* 0x00000000000079af */ /* 0x000e240000000000 */
.L_x_275:
[----:B-1----:R-:W-:Y:S02]  /*4d10*/  F2FP.BF16.PACK_AB R6, R72, R73 ;  /* 0x000000494806723e */ /* 0x002fe400000010ff */
[----:B------:R-:W-:Y:S02]  /*4d20*/  F2FP.BF16.PACK_AB R5, R16, R17 ;  /* 0x000000111005723e */ /* 0x000fe400000010ff */
[----:B------:R-:W-:Y:S01]  /*4d30*/  F2FP.BF16.PACK_AB R4, R76, R77 ;  /* 0x0000004d4c04723e */ /* 0x000fe200000010ff */
[----:B------:R-:W-:Y:S01]  /*4d40*/  STS [R204+0x1e000], R6 ;  /* 0x01e00006cc007388 */ /* 0x000fe20000000800 */
[----:B------:R-:W-:Y:S02]  /*4d50*/  F2FP.BF16.PACK_AB R3, R68, R69 ;  /* 0x000000454403723e */ /* 0x000fe400000010ff */
[----:B------:R-:W-:Y:S02]  /*4d60*/  F2FP.BF16.PACK_AB R2, R70, R71 ;  /* 0x000000474602723e */ /* 0x000fe400000010ff */
[----:B------:R-:W-:Y:S01]  /*4d70*/  STS [R204+0x1e400], R5 ;  /* 0x01e40005cc007388 */ /* 0x000fe20000000800 */
[----:B------:R-:W-:Y:S02]  /*4d80*/  F2FP.BF16.PACK_AB R0, R12, R13 ;  /* 0x0000000d0c00723e */ /* 0x000fe400000010ff */
[----:B------:R-:W-:Y:S02]  /*4d90*/  F2FP.BF16.PACK_AB R8, R74, R75 ;  /* 0x0000004b4a08723e */ /* 0x000fe400000010ff */
[----:B------:R-:W-:Y:S01]  /*4da0*/  STS [R207+0x1e000], R4 ;  /* 0x01e00004cf007388 */ /* 0x000fe20000000800 */
[----:B------:R-:W-:Y:S04]  /*4db0*/  F2FP.BF16.PACK_AB R7, R14, R15 ;  /* 0x0000000f0e07723e */ /* 0x000fe800000010ff */
[----:B------:R-:W-:Y:S05]  /*4dc0*/  STS [R207+0x1e400], R3 ;  /* 0x01e40003cf007388 */ /* 0x000fea0000000800 */
[----:B------:R-:W-:Y:S05]  /*4dd0*/  STS [R205+0x1e000], R2 ;  /* 0x01e00002cd007388 */ /* 0x000fea0000000800 */
[----:B------:R1:W-:Y:S05]  /*4de0*/  STS [R205+0x1e400], R0 ;  /* 0x01e40000cd007388 */ /* 0x0003ea0000000800 */
[----:B------:R-:W-:Y:S05]  /*4df0*/  STS [R206+0x1e000], R8 ;  /* 0x01e00008ce007388 */ /* 0x000fea0000000800 */
[----:B------:R-:W-:Y:S05]  /*4e00*/  STS [R206+0x1e400], R7 ;  /* 0x01e40007ce007388 */ /* 0x000fea0000000800 */
[----:B------:R-:W-:Y:S01]  /*4e10*/  BAR.SYNC.DEFER_BLOCKING 0x0 ;  /* 0x0000000000007b1d */ /* 0x000fe20000010000 */
[----:B-1----:R-:W-:Y:S05]  /*4e20*/  IMAD.SHL.U32 R0, R186, 0x2, RZ ;  /* 0x00000002ba007824 */ /* 0x002fea00078e00ff */
[----:B------:R-:W-:Y:S05]  /*4e30*/  LDSM.16.MT88.4 R4, [R174+0x20000] ;  /* 0x02000000ae04783b */ /* 0x000fea0000004200 */
[----:B------:R-:W1:Y:S05]  /*4e40*/  LDSM.16.MT88.4 R8, [R0+0xc000] ;  /* 0x00c000000008783b */ /* 0x000e6a0000004200 */
[----:B------:R-:W2:Y:S05]  /*4e50*/  LDSM.16.MT88.4 R12, [R173+0x20000] ;  /* 0x02000000ad0c783b */ /* 0x000eaa0000004200 */
[----:B------:R-:W3:Y:S05]  /*4e60*/  LDSM.16.MT88.4 R16, [R0+0xe000] ;  /* 0x00e000000010783b */ /* 0x000eea0000004200 */
[----:B------:R-:W4:Y:S05]  /*4e70*/  LDSM.16.MT88.4 R68, [R0+0x10000] ;  /* 0x010000000044783b */ /* 0x000f2a0000004200 */
[----:B------:R-:W-:Y:S05]  /*4e80*/  LDSM.16.MT88.4 R72, [R174+0x20800] ;  /* 0x02080000ae48783b */ /* 0x000fea0000004200 */
[----:B------:R-:W5:Y:S05]  /*4e90*/  LDSM.16.MT88.4 R76, [R0+0xc800] ;  /* 0x00c80000004c783b */ /* 0x000f6a0000004200 */
[----:B------:R-:W3:Y:S05]  /*4ea0*/  LDSM.16.MT88.4 R80, [R173+0x20800] ;  /* 0x02080000ad50783b */ /* 0x000eea0000004200 */
[----:B------:R-:W4:Y:S01]  /*4eb0*/  LDSM.16.MT88.4 R84, [R0+0xe800] ;  /* 0x00e800000054783b */ /* 0x000f220000004200 */
[-C--:B-1----:R-:W-:Y:S04]  /*4ec0*/  HMMA.16816.F32.BF16 R20, R4, R8.reuse, R20 ;  /* 0x000000080414723c */ /* 0x082fe80000041814 */
[----:B------:R-:W-:Y:S04]  /*4ed0*/  LDSM.16.MT88.4 R88, [R173+0x21800] ;  /* 0x02180000ad58783b */ /* 0x000fe80000004200 */
[C---:B--2---:R-:W-:Y:S08]  /*4ee0*/  HMMA.16816.F32.BF16 R24, R12.reuse, R8, R24 ;  /* 0x000000080c18723c */ /* 0x044ff00000041818 */
[-C--:B------:R-:W-:Y:S08]  /*4ef0*/  HMMA.16816.F32.BF16 R28, R12, R10.reuse, R28 ;  /* 0x0000000a0c1c723c */ /* 0x080ff0000004181c */
[C---:B------:R-:W-:Y:S01]  /*4f00*/  HMMA.16816.F32.BF16 R32, R4.reuse, R10, R32 ;  /* 0x0000000a0420723c */ /* 0x040fe20000041820 */
[----:B------:R-:W1:Y:S07]  /*4f10*/  LDSM.16.MT88.4 R8, [R0+0x10800] ;  /* 0x010800000008783b */ /* 0x000e6e0000004200 */
[-C--:B---3--:R-:W-:Y:S08]  /*4f20*/  HMMA.16816.F32.BF16 R36, R4, R16.reuse, R36 ;  /* 0x000000100424723c */ /* 0x088ff00000041824 */
[C---:B------:R-:W-:Y:S08]  /*4f30*/  HMMA.16816.F32.BF16 R40, R12.reuse, R16, R40 ;  /* 0x000000100c28723c */ /* 0x040ff00000041828 */
[-C--:B------:R-:W-:Y:S08]  /*4f40*/  HMMA.16816.F32.BF16 R44, R12, R18.reuse, R44 ;  /* 0x000000120c2c723c */ /* 0x080ff0000004182c */
[C---:B------:R-:W-:Y:S01]  /*4f50*/  HMMA.16816.F32.BF16 R48, R4.reuse, R18, R48 ;  /* 0x000000120430723c */ /* 0x040fe20000041830 */
[----:B------:R-:W-:Y:S07]  /*4f60*/  LDSM.16.MT88.4 R16, [R173+0x21000] ;  /* 0x02100000ad10783b */ /* 0x000fee0000004200 */
[-C--:B----4-:R-:W-:Y:S08]  /*4f70*/  HMMA.16816.F32.BF16 R52, R4, R68.reuse, R52 ;  /* 0x000000440434723c */ /* 0x090ff00000041834 */
[C---:B------:R-:W-:Y:S08]  /*4f80*/  HMMA.16816.F32.BF16 R56, R12.reuse, R68, R56 ;  /* 0x000000440c38723c */ /* 0x040ff00000041838 */
[-C--:B------:R-:W-:Y:S01]  /*4f90*/  HMMA.16816.F32.BF16 R60, R12, R70.reuse, R60 ;  /* 0x000000460c3c723c */ /* 0x080fe2000004183c */
[----:B------:R-:W-:Y:S07]  /*4fa0*/  LDSM.16.MT88.4 R12, [R0+0xd000] ;  /* 0x00d00000000c783b */ /* 0x000fee0000004200 */
[----:B------:R-:W-:Y:S01]  /*4fb0*/  HMMA.16816.F32.BF16 R64, R4, R70, R64 ;  /* 0x000000460440723c */ /* 0x000fe20000041840 */
[----:B------:R-:W2:Y:S05]  /*4fc0*/  LDSM.16.MT88.4 R4, [R174+0x21000] ;  /* 0x02100000ae04783b */ /* 0x000eaa0000004200 */
[----:B------:R-:W3:Y:S02]  /*4fd0*/  LDSM.16.MT88.4 R68, [R0+0xf000] ;  /* 0x00f000000044783b */ /* 0x000ee40000004200 */
[-C--:B-----5:R-:W-:Y:S08]  /*4fe0*/  HMMA.16816.F32.BF16 R20, R72, R76.reuse, R20 ;  /* 0x0000004c4814723c */ /* 0x0a0ff00000041814 */
[C---:B------:R-:W-:Y:S08]  /*4ff0*/  HMMA.16816.F32.BF16 R24, R80.reuse, R76, R24 ;  /* 0x0000004c5018723c */ /* 0x040ff00000041818 */
[-C--:B------:R-:W-:Y:S08]  /*5000*/  HMMA.16816.F32.BF16 R28, R80, R78.reuse, R28 ;  /* 0x0000004e501c723c */ /* 0x080ff0000004181c */
[C---:B------:R-:W-:Y:S01]  /*5010*/  HMMA.16816.F32.BF16 R32, R72.reuse, R78, R32 ;  /* 0x0000004e4820723c */ /* 0x040fe20000041820 */
[----:B------:R-:W4:Y:S07]  /*5020*/  LDSM.16.MT88.4 R76, [R0+0x11000] ;  /* 0x01100000004c783b */ /* 0x000f2e0000004200 */
        /* <DEDUP_REMOVED lines=10> */
[----:B------:R-:W5:Y:S05]  /*50d0*/  LDSM.16.MT88.4 R8, [R0+0xf800] ;  /* 0x00f800000008783b */ /* 0x000f6a0000004200 */
[----:B------:R-:W1:Y:S02]  /*50e0*/  LDSM.16.MT88.4 R72, [R0+0x11800] ;  /* 0x011800000048783b */ /* 0x000e640000004200 */
[-C--:B--2---:R-:W-:Y:S03]  /*50f0*/  HMMA.16816.F32.BF16 R20, R4, R12.reuse, R20 ;  /* 0x0000000c0414723c */ /* 0x084fe60000041814 */
[----:B------:R-:W-:Y:S05]  /*5100*/  BAR.SYNC.DEFER_BLOCKING 0x0 ;  /* 0x0000000000007b1d */ /* 0x000fea0000010000 */
[C---:B------:R-:W-:Y:S08]  /*5110*/  HMMA.16816.F32.BF16 R24, R16.reuse, R12, R24 ;  /* 0x0000000c1018723c */ /* 0x040ff00000041818 */
[-C--:B------:R-:W-:Y:S08]  /*5120*/  HMMA.16816.F32.BF16 R28, R16, R14.reuse, R28 ;  /* 0x0000000e101c723c */ /* 0x080ff0000004181c */
[C---:B------:R-:W-:Y:S08]  /*5130*/  HMMA.16816.F32.BF16 R32, R4.reuse, R14, R32 ;  /* 0x0000000e0420723c */ /* 0x040ff00000041820 */
[-C--:B---3--:R-:W-:Y:S08]  /*5140*/  HMMA.16816.F32.BF16 R36, R4, R68.reuse, R36 ;  /* 0x000000440424723c */ /* 0x088ff00000041824 */
[C---:B------:R-:W-:Y:S08]  /*5150*/  HMMA.16816.F32.BF16 R40, R16.reuse, R68, R40 ;  /* 0x000000441028723c */ /* 0x040ff00000041828 */
[-C--:B------:R-:W-:Y:S08]  /*5160*/  HMMA.16816.F32.BF16 R44, R16, R70.reuse, R44 ;  /* 0x00000046102c723c */ /* 0x080ff0000004182c */
[C---:B------:R-:W-:Y:S08]  /*5170*/  HMMA.16816.F32.BF16 R48, R4.reuse, R70, R48 ;  /* 0x000000460430723c */ /* 0x040ff00000041830 */
[-C--:B----4-:R-:W-:Y:S08]  /*5180*/  HMMA.16816.F32.BF16 R52, R4, R76.reuse, R52 ;  /* 0x0000004c0434723c */ /* 0x090ff00000041834 */
[C---:B------:R-:W-:Y:S08]  /*5190*/  HMMA.16816.F32.BF16 R56, R16.reuse, R76, R56 ;  /* 0x0000004c1038723c */ /* 0x040ff00000041838 */
[-C--:B------:R-:W-:Y:S08]  /*51a0*/  HMMA.16816.F32.BF16 R60, R16, R78.reuse, R60 ;  /* 0x0000004e103c723c */ /* 0x080ff0000004183c */
[----:B------:R-:W-:Y:S08]  /*51b0*/  HMMA.16816.F32.BF16 R64, R4, R78, R64 ;  /* 0x0000004e0440723c */ /* 0x000ff00000041840 */
[-C--:B-1----:R-:W-:Y:S08]  /*51c0*/  HMMA.16816.F32.BF16 R20, R80, R84.reuse, R20 ;  /* 0x000000545014723c */ /* 0x082ff00000041814 */
[C---:B------:R-:W-:Y:S08]  /*51d0*/  HMMA.16816.F32.BF16 R24, R88.reuse, R84, R24 ;  /* 0x000000545818723c */ /* 0x040ff00000041818 */
[-C--:B------:R-:W-:Y:S08]  /*51e0*/  HMMA.16816.F32.BF16 R28, R88, R86.reuse, R28 ;  /* 0x00000056581c723c */ /* 0x080ff0000004181c */
[C---:B------:R-:W-:Y:S08]  /*51f0*/  HMMA.16816.F32.BF16 R32, R80.reuse, R86, R32 ;  /* 0x000000565020723c */ /* 0x040ff00000041820 */
[-C--:B-----5:R-:W-:Y:S08]  /*5200*/  HMMA.16816.F32.BF16 R36, R80, R8.reuse, R36 ;  /* 0x000000085024723c */ /* 0x0a0ff00000041824 */
        /* <DEDUP_REMOVED lines=8> */
[----:B------:R-:W-:Y:S01]  /*5290*/  IMAD.MOV.U32 R11, RZ, RZ, c[0x0][0x370] ;  /* 0x0000dc00ff0b7624 */ /* 0x000fe200078e00ff */
[----:B------:R-:W-:Y:S01]  /*52a0*/  ISETP.GE.AND P4, PT, R200, c[0x0][0x220], PT ;  /* 0x00008800c8007a0c */ /* 0x000fe20003f86270 */
[----:B------:R-:W-:Y:S01]  /*52b0*/  IMAD.MOV.U32 R12, RZ, RZ, c[0x0][0x374] ;  /* 0x0000dd00ff0c7624 */ /* 0x000fe200078e00ff */
[----:B------:R-:W-:Y:S01]  /*52c0*/  ISETP.GE.AND P3, PT, R210, c[0x0][0x220], PT ;  /* 0x00008800d2007a0c */ /* 0x000fe20003f66270 */
[----:B------:R-:W-:Y:S01]  /*52d0*/  IMAD.U32 R3, R11, -0x40, RZ ;  /* 0xffffffc00b037824 */ /* 0x000fe200078e00ff */
[----:B------:R-:W-:Y:S04]  /*52e0*/  ISETP.GE.AND P2, PT, R211, c[0x0][0x220], PT ;  /* 0x00008800d3007a0c */ /* 0x000fe80003f46270 */
[-C--:B------:R-:W-:Y:S02]  /*52f0*/  LEA R2, P1, R3, R194.reuse, 0x1 ;  /* 0x000000c203027211 */ /* 0x080fe400078208ff */
[----:B------:R-:W-:Y:S02]  /*5300*/  SHF.R.S32.HI R5, RZ, 0x1f, R3 ;  /* 0x0000001fff057819 */ /* 0x000fe40000011403 */
[----:B------:R-:W-:Y:S01]  /*5310*/  LEA R4, P5, R11, R3, 0x5 ;  /* 0x000000030b047211 */ /* 0x000fe200078a28ff */
[----:B------:R1:W-:Y:S01]  /*5320*/  @P4 STS.128 [R191+0xc000], RZ ;  /* 0x00c000ffbf004388 */ /* 0x0003e20000000c00 */
[----:B------:R-:W-:Y:S02]  /*5330*/  LEA.HI.X.SX32 R3, R3, R195, 0x1, P1 ;  /* 0x000000c303037211 */ /* 0x000fe400008f0eff */
[C---:B------:R-:W-:Y:S02]  /*5340*/  LEA.HI.X R5, R11.reuse, R5, R12, 0x5, P5 ;  /* 0x000000050b057211 */ /* 0x040fe400028f2c0c */
[CC--:B------:R-:W-:Y:S01]  /*5350*/  @!P3 LEA R8, P5, R4.reuse, R194.reuse, 0x1 ;  /* 0x000000c20408b211 */ /* 0x0c0fe200078a08ff */
[----:B------:R-:W-:Y:S01]  /*5360*/  @!PT LDS RZ, [RZ] ;  /* 0x00000000fffff984 */ /* 0x000fe20000000800 */
[----:B------:R-:W-:Y:S01]  /*5370*/  @!PT LDS RZ, [RZ] ;  /* 0x00000000fffff984 */ /* 0x000fe20000000800 */
[----:B------:R-:W-:Y:S01]  /*5380*/  @!PT LDS RZ, [RZ] ;  /* 0x00000000fffff984 */ /* 0x000fe20000000800 */
[----:B------:R1:W-:Y:S01]  /*5390*/  @!P4 LDGSTS.E.BYPASS.LTC128B.128 [R191+0xc000], [R2.64] ;  /* 0x0c00000002bfcfae */ /* 0x0003e2000b901d46 */
[C---:B------:R-:W-:Y:S01]  /*53a0*/  @!P2 LEA R6, P1, R4.reuse, R194, 0x1 ;  /* 0x000000c20406a211 */ /* 0x040fe200078208ff */
[----:B------:R-:W-:Y:S01]  /*53b0*/  IMAD.MOV.U32 R194, RZ, RZ, R2 ;  /* 0x000000ffffc27224 */ /* 0x000fe200078e0002 */
[CCC-:B------:R-:W-:Y:S01]  /*53c0*/  @!P3 LEA.HI.X R9, R4.reuse, R195.reuse, R5.reuse, 0x1, P5 ;  /* 0x000000c30409b211 */ /* 0x1c0fe200028f0c05 */
[----:B------:R1:W-:Y:S01]  /*53d0*/  @P3 STS.128 [R191+0xe000], RZ ;  /* 0x00e000ffbf003388 */ /* 0x0003e20000000c00 */
[C---:B------:R-:W-:Y:S02]  /*53e0*/  @!P4 LEA R10, P5, R11.reuse, R2, 0x6 ;  /* 0x000000020b0ac211 */ /* 0x040fe400078a30ff */
[----:B------:R-:W-:Y:S01]  /*53f0*/  @!P2 LEA.HI.X R7, R4, R195, R5, 0x1, P1 ;  /* 0x000000c30407a211 */ /* 0x000fe200008f0c05 */
[----:B------:R-:W-:Y:S01]  /*5400*/  @!PT LDS RZ, [RZ] ;  /* 0x00000000fffff984 */ /* 0x000fe20000000800 */
[----:B------:R-:W-:Y:S01]  /*5410*/  @!PT LDS RZ, [RZ] ;  /* 0x00000000fffff984 */ /* 0x000fe20000000800 */
[----:B------:R-:W-:Y:S01]  /*5420*/  @!PT LDS RZ, [RZ] ;  /* 0x00000000fffff984 */ /* 0x000fe20000000800 */
[----:B------:R1:W-:Y:S01]  /*5430*/  @!P3 LDGSTS.E.BYPASS.LTC128B.128 [R191+0xe000], [R2.64+0x80] ;  /* 0x0e00008002bfbfae */ /* 0x0003e2000b901d46 */
[----:B------:R-:W-:Y:S01]  /*5440*/  @!P4 LEA.HI.X R11, R11, R3, R12, 0x6, P5 ;  /* 0x000000030b0bc211 */ /* 0x000fe200028f340c */
[----:B------:R-:W-:Y:S02]  /*5450*/  IMAD.MOV.U32 R195, RZ, RZ, R3 ;  /* 0x000000ffffc37224 */ /* 0x000fe400078e0003 */
        /* <DEDUP_REMOVED lines=20> */
[----:B------:R-:W0:Y:S02]  /*55a0*/  LDGDEPBAR ;  /* 0x00000000000079af */ /* 0x000e240000000000 */
.L_x_276:
[----:B------:R-:W-:Y:S01]  /*55b0*/  LDSM.16.M88.4 R96, [R181] ;  /* 0x00000000b560783b */ /* 0x000fe20000000200 */
[CC--:B-1----:R-:W-:Y:S03]  /*55c0*/  LEA R2, P2, R198.reuse, R188.reuse, 0x2 ;  /* 0x000000bcc6027211 */ /* 0x0c2fe600078410ff */
[----:B------:R-:W1:Y:S01]  /*55d0*/  LDSM.16.MT88.4 R16, [R0+0x12000] ;  /* 0x012000000010783b */ /* 0x000e620000004200 */
[----:B------:R-:W-:Y:S03]  /*55e0*/  LEA.HI.X.SX32 R3, R198, R189, 0x2, P2 ;  /* 0x000000bdc6037211 */ /* 0x000fe600010f16ff */
[----:B------:R-:W2:Y:S04]  /*55f0*/  LDSM.16.M88.4 R92, [R181+0x1000] ;  /* 0x00100000b55c783b */ /* 0x000ea80000000200 */
[----:B------:R-:W3:Y:S04]  /*5600*/  LDSM.16.MT88.4 R80, [R0+0x14000] ;  /* 0x014000000050783b */ /* 0x000ee80000004200 */
[----:B------:R-:W4:Y:S04]  /*5610*/  LDSM.16.MT88.4 R148, [R0+0x16000] ;  /* 0x016000000094783b */ /* 0x000f280000004200 */
[----:B------:R-:W-:Y:S04]  /*5620*/  LDSM.16.M88.4 R152, [R182] ;  /* 0x00000000b698783b */ /* 0x000fe80000000200 */
[----:B------:R-:W3:Y:S04]  /*5630*/  LDSM.16.MT88.4 R156, [R0+0x12800] ;  /* 0x01280000009c783b */ /* 0x000ee80000004200 */
[----:B------:R-:W3:Y:S04]  /*5640*/  LDSM.16.M88.4 R160, [R182+0x1000] ;  /* 0x00100000b6a0783b */ /* 0x000ee80000000200 */
[----:B------:R-:W-:Y:S01]  /*5650*/  LDSM.16.MT88.4 R164, [R0+0x16800] ;  /* 0x0168000000a4783b */ /* 0x000fe20000004200 */
[-C--:B-1----:R-:W-:Y:S08]  /*5660*/  HMMA.16816.F32.BF16 R4, R96, R16.reuse, RZ ;  /* 0x000000106004723c */ /* 0x082ff000000418ff */
[C---:B--2---:R-:W-:Y:S08]  /*5670*/  HMMA.16816.F32.BF16 R8, R92.reuse, R16, RZ ;  /* 0x000000105c08723c */ /* 0x044ff000000418ff */
[-C--:B------:R-:W-:Y:S08]  /*5680*/  HMMA.16816.F32.BF16 R12, R92, R18.reuse, RZ ;  /* 0x000000125c0c723c */ /* 0x080ff000000418ff */
[C---:B------:R-:W-:Y:S08]  /*5690*/  HMMA.16816.F32.BF16 R16, R96.reuse, R18, RZ ;  /* 0x000000126010723c */ /* 0x040ff000000418ff */
[-C--:B---3--:R-:W-:Y:S08]  /*56a0*/  HMMA.16816.F32.BF16 R68, R96, R80.reuse, RZ ;  /* 0x000000506044723c */ /* 0x088ff000000418ff */
[C---:B------:R-:W-:Y:S08]  /*56b0*/  HMMA.16816.F32.BF16 R72, R92.reuse, R80, RZ ;  /* 0x000000505c48723c */ /* 0x040ff000000418ff */
[-C--:B------:R-:W-:Y:S08]  /*56c0*/  HMMA.16816.F32.BF16 R76, R92, R82.reuse, RZ ;  /* 0x000000525c4c723c */ /* 0x080ff000000418ff */
[C---:B------:R-:W-:Y:S08]  /*56d0*/  HMMA.16816.F32.BF16 R80, R96.reuse, R82, RZ ;  /* 0x000000526050723c */ /* 0x040ff000000418ff */
[-C--:B----4-:R-:W-:Y:S08]  /*56e0*/  HMMA.16816.F32.BF16 R84, R96, R148.reuse, RZ ;  /* 0x000000946054723c */ /* 0x090ff000000418ff */
[C---:B------:R-:W-:Y:S08]  /*56f0*/  HMMA.16816.F32.BF16 R88, R92.reuse, R148, RZ ;  /* 0x000000945c58723c */ /* 0x040ff000000418ff */
[-C--:B------:R-:W-:Y:S08]  /*5700*/  HMMA.16816.F32.BF16 R92, R92, R150.reuse, RZ ;  /* 0x000000965c5c723c */ /* 0x080ff000000418ff */
[----:B------:R-:W-:Y:S01]  /*5710*/  HMMA.16816.F32.BF16 R96, R96, R150, RZ ;  /* 0x000000966060723c */ /* 0x000fe200000418ff */
[----:B------:R-:W1:Y:S07]  /*5720*/  LDSM.16.MT88.4 R148, [R0+0x14800] ;  /* 0x014800000094783b */ /* 0x000e6e0000004200 */
[-C--:B------:R-:W-:Y:S08]  /*5730*/  HMMA.16816.F32.BF16 R4, R152, R156.reuse, R4 ;  /* 0x0000009c9804723c */ /* 0x080ff00000041804 */
[C---:B------:R-:W-:Y:S08]  /*5740*/  HMMA.16816.F32.BF16 R8, R160.reuse, R156, R8 ;  /* 0x0000009ca008723c */ /* 0x040ff00000041808 */
[-C--:B------:R-:W-:Y:S08]  /*5750*/  HMMA.16816.F32.BF16 R12, R160, R158.reuse, R12 ;  /* 0x0000009ea00c723c */ /* 0x080ff0000004180c */
[C---:B------:R-:W-:Y:S01]  /*5760*/  HMMA.16816.F32.BF16 R16, R152.reuse, R158, R16 ;  /* 0x0000009e9810723c */ /* 0x040fe20000041810 */
[----:B------:R-:W-:Y:S07]  /*5770*/  LDSM.16.MT88.4 R156, [R0+0x13000] ;  /* 0x01300000009c783b */ /* 0x000fee0000004200 */
[-C--:B-1----:R-:W-:Y:S08]  /*5780*/  HMMA.16816.F32.BF16 R68, R152, R148.reuse, R68 ;  /* 0x000000949844723c */ /* 0x082ff00000041844 */
[C---:B------:R-:W-:Y:S08]  /*5790*/  HMMA.16816.F32.BF16 R72, R160.reuse, R148, R72 ;  /* 0x00000094a048723c */ /* 0x040ff00000041848 */
[-C--:B------:R-:W-:Y:S08]  /*57a0*/  HMMA.16816.F32.BF16 R76, R160, R150.reuse, R76 ;  /* 0x00000096a04c723c */ /* 0x080ff0000004184c */
[C---:B------:R-:W-:Y:S01]  /*57b0*/  HMMA.16816.F32.BF16 R80, R152.reuse, R150, R80 ;  /* 0x000000969850723c */ /* 0x040fe20000041850 */
[----:B------:R-:W1:Y:S07]  /*57c0*/  LDSM.16.M88.4 R148, [R183] ;  /* 0x00000000b794783b */ /* 0x000e6e0000000200 */
[-C--:B------:R-:W-:Y:S08]  /*57d0*/  HMMA.16816.F32.BF16 R84, R152, R164.reuse, R84 ;  /* 0x000000a49854723c */ /* 0x080ff00000041854 */
[C---:B------:R-:W-:Y:S08]  /*57e0*/  HMMA.16816.F32.BF16 R88, R160.reuse, R164, R88 ;  /* 0x000000a4a058723c */ /* 0x040ff00000041858 */
[-C--:B------:R-:W-:Y:S01]  /*57f0*/  HMMA.16816.F32.BF16 R92, R160, R166.reuse, R92 ;  /* 0x000000a6a05c723c */ /* 0x080fe2000004185c */
[----:B------:R-:W2:Y:S07]  /*5800*/  LDSM.16.M88.4 R160, [R183+0x1000] ;  /* 0x00100000b7a0783b */ /* 0x000eae0000000200 */
[----:B------:R-:W-:Y:S01]  /*5810*/  HMMA.16816.F32.BF16 R96, R152, R166, R96 ;  /* 0x000000a69860723c */ /* 0x000fe20000041860 */
[----:B------:R-:W3:Y:S04]  /*5820*/  LDSM.16.MT88.4 R152, [R0+0x15000] ;  /* 0x015000000098783b */ /* 0x000ee80000004200 */
[----:B------:R-:W4:Y:S03]  /*5830*/  LDSM.16.MT88.4 R164, [R0+0x17000] ;  /* 0x0170000000a4783b */ /* 0x000f260000004200 */
[-C--:B-1----:R-:W-:Y:S08]  /*5840*/  HMMA.16816.F32.BF16 R4, R148, R156.reuse, R4 ;  /* 0x0000009c9404723c */ /* 0x082ff00000041804 */
[C---:B--2---:R-:W-:Y:S08]  /*5850*/  HMMA.16816.F32.BF16 R8, R160.reuse, R156, R8 ;  /* 0x0000009ca008723c */ /* 0x044ff00000041808 */
[-C--:B------:R-:W-:Y:S08]  /*5860*/  HMMA.16816.F32.BF16 R12, R160, R158.reuse, R12 ;  /* 0x0000009ea00c723c */ /* 0x080ff0000004180c */
[C---:B------:R-:W-:Y:S01]  /*5870*/  HMMA.16816.F32.BF16 R16, R148.reuse, R158, R16 ;  /* 0x0000009e9410723c */ /* 0x040fe20000041810 */
[----:B------:R-:W-:Y:S07]  /*5880*/  LDSM.16.MT88.4 R156, [R0+0x13800] ;  /* 0x01380000009c783b */ /* 0x000fee0000004200 */
[-C--:B---3--:R-:W-:Y:S08]  /*5890*/  HMMA.16816.F32.BF16 R68, R148, R152.reuse, R68 ;  /* 0x000000989444723c */ /* 0x088ff00000041844 */
[C---:B------:R-:W-:Y:S08]  /*58a0*/  HMMA.16816.F32.BF16 R72, R160.reuse, R152, R72 ;  /* 0x00000098a048723c */ /* 0x040ff00000041848 */
[-C--:B------:R-:W-:Y:S08]  /*58b0*/  HMMA.16816.F32.BF16 R76, R160, R154.reuse, R76 ;  /* 0x0000009aa04c723c */ /* 0x080ff0000004184c */
[C---:B------:R-:W-:Y:S01]  /*58c0*/  HMMA.16816.F32.BF16 R80, R148.reuse, R154, R80 ;  /* 0x0000009a9450723c */ /* 0x040fe20000041850 */
[----:B------:R-:W1:Y:S07]  /*58d0*/  LDSM.16.M88.4 R152, [R184] ;  /* 0x00000000b898783b */ /* 0x000e6e0000000200 */
[-C--:B----4-:R-:W-:Y:S08]  /*58e0*/  HMMA.16816.F32.BF16 R84, R148, R164.reuse, R84 ;  /* 0x000000a49454723c */ /* 0x090ff00000041854 */
[C---:B------:R-:W-:Y:S08]  /*58f0*/  HMMA.16816.F32.BF16 R88, R160.reuse, R164, R88 ;  /* 0x000000a4a058723c */ /* 0x040ff00000041858 */
[-C--:B------:R-:W-:Y:S01]  /*5900*/  HMMA.16816.F32.BF16 R92, R160, R166.reuse, R92 ;  /* 0x000000a6a05c723c */ /* 0x080fe2000004185c */
[----:B------:R-:W2:Y:S07]  /*5910*/  LDSM.16.M88.4 R160, [R184+0x1000] ;  /* 0x00100000b8a0783b */ /* 0x000eae0000000200 */
[----:B------:R-:W-:Y:S01]  /*5920*/  HMMA.16816.F32.BF16 R96, R148, R166, R96 ;  /* 0x000000a69460723c */ /* 0x000fe20000041860 */
[----:B------:R-:W3:Y:S04]  /*5930*/  LDSM.16.MT88.4 R148, [R0+0x15800] ;  /* 0x015800000094783b */ /* 0x000ee80000004200 */
[----:B------:R4:W3:Y:S03]  /*5940*/  LDSM.16.MT88.4 R164, [R0+0x17800] ;  /* 0x0178000000a4783b */ /* 0x0008e60000004200 */
[-C--:B-1----:R-:W-:Y:S01]  /*5950*/  HMMA.16816.F32.BF16 R4, R152, R156.reuse, R4 ;  /* 0x0000009c9804723c */ /* 0x082fe20000041804 */
[----:B----4-:R-:W-:Y:S04]  /*5960*/  IMAD.MOV.U32 R0, RZ, RZ, c[0x0][0x22c] ;  /* 0x00008b00ff007624 */ /* 0x010fe800078e00ff */
[----:B------:R-:W-:Y:S03]  /*5970*/  IMAD R0, R0, c[0x0][0x1c0], RZ ;  /* 0x0000700000007a24 */ /* 0x000fe600078e02ff */
[C---:B--2---:R-:W-:Y:S04]  /*5980*/  HMMA.16816.F32.BF16 R8, R160.reuse, R156, R8 ;  /* 0x0000009ca008723c */ /* 0x044fe80000041808 */
[----:B------:R-:W-:Y:S03]  /*5990*/  IMAD R0, R0, 0x30, RZ ;  /* 0x0000003000007824 */ /* 0x000fe600078e02ff */
[----:B------:R-:W-:Y:S01]  /*59a0*/  IMAD.MOV.U32 R156, RZ, RZ, c[0x0][0x22c] ;  /* 0x00008b00ff9c7624 */ /* 0x000fe200078e00ff */
[-C--:B------:R-:W-:Y:S01]  /*59b0*/  HMMA.16816.F32.BF16 R12, R160, R158.reuse, R12 ;  /* 0x0000009ea00c723c */ /* 0x080fe2000004180c */
[----:B------:R-:W-:Y:S03]  /*59c0*/  IMAD.MOV.U32 R157, RZ, RZ, c[0x0][0x22c] ;  /* 0x00008b00ff9d7624 */ /* 0x000fe600078e00ff */
[----:B------:R-:W-:Y:S02]  /*59d0*/  IMAD R156, R156, c[0x0][0x1c0], RZ ;  /* 0x000070009c9c7a24 */ /* 0x000fe400078e02ff */
[----:B------:R-:W-:Y:S02]  /*59e0*/  IMAD R157, R157, c[0x0][0x1c0], RZ ;  /* 0x000070009d9d7a24 */ /* 0x000fe400078e02ff */
[C---:B------:R-:W-:Y:S04]  /*59f0*/  HMMA.16816.F32.BF16 R16, R152.reuse, R158, R16 ;  /* 0x0000009e9810723c */ /* 0x040fe80000041810 */
[----:B------:R-:W-:Y:S02]  /*5a00*/  IMAD.SHL.U32 R156, R156, 0x20, RZ ;  /* 0x000000209c9c7824 */ /* 0x000fe400078e00ff */
[----:B------:R-:W-:Y:S02]  /*5a10*/  IMAD R157, R157, 0x28, RZ ;  /* 0x000000289d9d7824 */ /* 0x000fe400078e02ff */
[-C--:B---3--:R-:W-:Y:S01]  /*5a20*/  HMMA.16816.F32.BF16 R68, R152, R148.reuse, R68 ;  /* 0x000000949844723c */ /* 0x088fe20000041844 */
[----:B------:R-:W-:Y:S04]  /*5a30*/  IMAD.MOV.U32 R159, RZ, RZ, c[0x0][0x22c] ;  /* 0x00008b00ff9f7624 */ /* 0x000fe800078e00ff */
[----:B------:R-:W-:Y:S03]  /*5a40*/  IMAD R159, R159, c[0x0][0x1c0], RZ ;  /* 0x000070009f9f7a24 */ /* 0x000fe600078e02ff */
[C---:B------:R-:W-:Y:S04]  /*5a50*/  HMMA.16816.F32.BF16 R72, R160.reuse, R148, R72 ;  /* 0x00000094a048723c */ /* 0x040fe80000041848 */
[----:B------:R-:W-:Y:S03]  /*5a60*/  IMAD R159, R159, 0x18, RZ ;  /* 0x000000189f9f7824 */ /* 0x000fe600078e02ff */
[----:B------:R-:W-:Y:S01]  /*5a70*/  @P6 IADD3 R148, P1, R230, R209, RZ ;  /* 0x000000d1e6946210 */ /* 0x000fe20007f3e0ff */
[-C--:B------:R-:W-:Y:S04]  /*5a80*/  HMMA.16816.F32.BF16 R76, R160, R150.reuse, R76 ;  /* 0x00000096a04c723c */ /* 0x080fe8000004184c */
[----:B------:R-:W-:Y:S04]  /*5a90*/  @P6 IMAD.X R149, R229, 0x1, R208, P1 ;  /* 0x00000001e5956824 */ /* 0x000fe800008e06d0 */
[C---:B------:R-:W-:Y:S01]  /*5aa0*/  HMMA.16816.F32.BF16 R80, R152.reuse, R150, R80 ;  /* 0x000000969850723c */ /* 0x040fe20000041850 */
[----:B------:R1:W5:Y:S04]  /*5ab0*/  @P6 LDG.E R202, [R148.64+-0x100] ;  /* 0xffff000694ca6981 */ /* 0x000368000c1e1900 */
[----:B------:R1:W5:Y:S03]  /*5ac0*/  @P6 LDG.E R203, [R148.64+-0xe0] ;  /* 0xffff200694cb6981 */ /* 0x000366000c1e1900 */
[-C--:B------:R-:W-:Y:S01]  /*5ad0*/  HMMA.16816.F32.BF16 R84, R152, R164.reuse, R84 ;  /* 0x000000a49854723c */ /* 0x080fe20000041854 */
[----:B------:R2:W-:Y:S04]  /*5ae0*/  RED.E.ADD.F32.FTZ.RN.STRONG.GPU [R188.64], R4 ;  /* 0x00000004bc00798e */ /* 0x0005e8000c10e786 */
[----:B------:R3:W-:Y:S03]  /*5af0*/  RED.E.ADD.F32.FTZ.RN.STRONG.GPU [R2.64], R5 ;  /* 0x000000050200798e */ /* 0x0007e6000c10e786 */
[C---:B------:R-:W-:Y:S08]  /*5b00*/  HMMA.16816.F32.BF16 R88, R160.reuse, R164, R88 ;  /* 0x000000a4a058723c */ /* 0x040ff00000041858 */
[-C--:B------:R-:W-:Y:S04]  /*5b10*/  HMMA.16816.F32.BF16 R92, R160, R166.reuse, R92 ;  /* 0x000000a6a05c723c */ /* 0x080fe8000004185c */
[CC--:B-1----:R-:W-:Y:S04]  /*5b20*/  LEA R148, P1, R231.reuse, R188.reuse, 0x2 ;  /* 0x000000bce7947211 */ /* 0x0c2fe800078210ff */
[----:B------:R-:W-:Y:S04]  /*5b30*/  HMMA.16816.F32.BF16 R96, R152, R166, R96 ;  /* 0x000000a69860723c */ /* 0x000fe80000041860 */
[-C--:B------:R-:W-:Y:S02]  /*5b40*/  LEA.HI.X.SX32 R149, R231, R189.reuse, 0x2, P1 ;  /* 0x000000bde7957211 */ /* 0x080fe400008f16ff */
[CC--:B--2---:R-:W-:Y:S02]  /*5b50*/  LEA R4, P2, R159.reuse, R188.reuse, 0x2 ;  /* 0x000000bc9f047211 */ /* 0x0c4fe400078410ff */
[CC--:B------:R-:W-:Y:S01]  /*5b60*/  LEA R150, P1, R156.reuse, R188.reuse, 0x2 ;  /* 0x000000bc9c967211 */ /* 0x0c0fe200078210ff */
[----:B------:R1:W-:Y:S03]  /*5b70*/  RED.E.ADD.F32.FTZ.RN.STRONG.GPU [R148.64], R6 ;  /* 0x000000069400798e */ /* 0x0003e6000c10e786 */
[-C--:B---3--:R-:W-:Y:S02]  /*5b80*/  LEA.HI.X.SX32 R5, R159, R189.reuse, 0x2, P2 ;  /* 0x000000bd9f057211 */ /* 0x088fe400010f16ff */
[-C--:B------:R-:W-:Y:S03]  /*5b90*/  LEA.HI.X.SX32 R151, R156, R189.reuse, 0x2, P1 ;  /* 0x000000bd9c977211 */ /* 0x080fe600008f16ff */
[----:B------:R2:W-:Y:S04]  /*5ba0*/  RED.E.ADD.F32.FTZ.RN.STRONG.GPU [R4.64], R7 ;  /* 0x000000070400798e */ /* 0x0005e8000c10e786 */
[----:B------:R3:W-:Y:S01]  /*5bb0*/  RED.E.ADD.F32.FTZ.RN.STRONG.GPU [R150.64], R8 ;  /* 0x000000089600798e */ /* 0x0007e2000c10e786 */
[CC--:B-1----:R-:W-:Y:S02]  /*5bc0*/  LEA R148, P3, R157.reuse, R188.reuse, 0x2 ;  /* 0x000000bc9d947211 */ /* 0x0c2fe400078610ff */
[CC--:B------:R-:W-:Y:S02]  /*5bd0*/  LEA R6, P2, R0.reuse, R188.reuse, 0x2 ;  /* 0x000000bc00067211 */ /* 0x0c0fe400078410ff */
[-C--:B------:R-:W-:Y:S02]  /*5be0*/  LEA.HI.X.SX32 R149, R157, R189.reuse, 0x2, P3 ;  /* 0x000000bd9d957211 */ /* 0x080fe400018f16ff */
[CC--:B--2---:R-:W-:Y:S03]  /*5bf0*/  LEA R4, P1, R251.reuse, R188.reuse, 0x2 ;  /* 0x000000bcfb047211 */ /* 0x0c4fe600078210ff */
[----:B------:R1:W-:Y:S01]  /*5c00*/  RED.E.ADD.F32.FTZ.RN.STRONG.GPU [R148.64], R9 ;  /* 0x000000099400798e */ /* 0x0003e2000c10e786 */
[-C--:B------:R-:W-:Y:S01]  /*5c10*/  LEA.HI.X.SX32 R7, R0, R189.reuse, 0x2, P2 ;  /* 0x000000bd00077211 */ /* 0x080fe200010f16ff */
[----:B------:R-:W-:Y:S01]  /*5c20*/  IMAD.IADD R0, R198, 0x1, R241 ;  /* 0x00000001c6007824 */ /* 0x000fe200078e02f1 */
[-C--:B------:R-:W-:Y:S02]  /*5c30*/  LEA.HI.X.SX32 R5, R251, R189.reuse, 0x2, P1 ;  /* 0x000000bdfb057211 */ /* 0x080fe400008f16ff */
[CC--:B---3--:R-:W-:Y:S01]  /*5c40*/  LEA R8, P1, R248.reuse, R188.reuse, 0x2 ;  /* 0x000000bcf8087211 */ /* 0x0c8fe200078210ff */
[----:B------:R2:W-:Y:S04]  /*5c50*/  RED.E.ADD.F32.FTZ.RN.STRONG.GPU [R6.64], R10 ;  /* 0x0000000a0600798e */ /* 0x0005e8000c10e786 */
[----:B------:R3:W-:Y:S04]  /*5c60*/  RED.E.ADD.F32.FTZ.RN.STRONG.GPU [R4.64], R11 ;  /* 0x0000000b0400798e */ /* 0x0007e8000c10e786 */
[----:B------:R-:W-:Y:S04]  /*5c70*/  RED.E.ADD.F32.FTZ.RN.STRONG.GPU [R188.64+0x80], R16 ;  /* 0x00008010bc00798e */ /* 0x000fe8000c10e786 */
[----:B------:R-:W-:Y:S01]  /*5c80*/  RED.E.ADD.F32.FTZ.RN.STRONG.GPU [R2.64+0x80], R17 ;  /* 0x000080110200798e */ /* 0x000fe2000c10e786 */
[-C--:B-1----:R-:W-:Y:S05]  /*5c90*/  LEA.HI.X.SX32 R9, R248, R189.reuse, 0x2, P1 ;  /* 0x000000bdf8097211 */ /* 0x082fea00008f16ff */
[----:B------:R1:W-:Y:S01]  /*5ca0*/  RED.E.ADD.F32.FTZ.RN.STRONG.GPU [R8.64], R18 ;  /* 0x000000120800798e */ /* 0x0003e2000c10e786 */
[CC--:B--2---:R-:W-:Y:S02]  /*5cb0*/  LEA R6, P2, R241.reuse, R188.reuse, 0x2 ;  /* 0x000000bcf1067211 */ /* 0x0c4fe400078410ff */
[CC--:B------:R-:W-:Y:S02]  /*5cc0*/  LEA R10, P1, R0.reuse, R188.reuse, 0x2 ;  /* 0x000000bc000a7211 */ /* 0x0c0fe400078210ff */
[-C--:B------:R-:W-:Y:S02]  /*5cd0*/  LEA.HI.X.SX32 R7, R241, R189.reuse, 0x2, P2 ;  /* 0x000000bdf1077211 */ /* 0x080fe400010f16ff */
[-C--:B---3--:R-:W-:Y:S01]  /*5ce0*/  LEA.HI.X.SX32 R11, R0, R189.reuse, 0x2, P1 ;  /* 0x000000bd000b7211 */ /* 0x088fe200008f16ff */
[----:B------:R-:W-:Y:S01]  /*5cf0*/  IMAD.IADD R0, R198, 0x1, R240 ;  /* 0x00000001c6007824 */ /* 0x000fe200078e02f0 */
[CC--:B------:R-:W-:Y:S01]  /*5d00*/  LEA R4, P2, R222.reuse, R188.reuse, 0x2 ;  /* 0x000000bcde047211 */ /* 0x0c0fe200078410ff */
[----:B------:R2:W-:Y:S03]  /*5d10*/  RED.E.ADD.F32.FTZ.RN.STRONG.GPU [R6.64], R19 ;  /* 0x000000130600798e */ /* 0x0005e6000c10e786 */
[-C--:B------:R-:W-:Y:S01]  /*5d20*/  LEA.HI.X.SX32 R5, R222, R189.reuse, 0x2, P2 ;  /* 0x000000bdde057211 */ /* 0x080fe200010f16ff */
[----:B------:R-:W-:Y:S04]  /*5d30*/  RED.E.ADD.F32.FTZ.RN.STRONG.GPU [R10.64], R12 ;  /* 0x0000000c0a00798e */ /* 0x000fe8000c10e786 */
[----:B------:R-:W-:Y:S01]  /*5d40*/  LDSM.16.MT88.4 R16, [R168+0x2000] ;  /* 0x00200000a810783b */ /* 0x000fe20000004200 */
[CC--:B-1----:R-:W-:Y:S04]  /*5d50*/  LEA R8, P3, R223.reuse, R188.reuse, 0x2 ;  /* 0x000000bcdf087211 */ /* 0x0c2fe800078610ff */
[-C--:B------:R-:W-:Y:S05]  /*5d60*/  LEA.HI.X.SX32 R9, R223, R189.reuse, 0x2, P3 ;  /* 0x000000bddf097211 */ /* 0x080fea00018f16ff */
[----:B------:R1:W-:Y:S01]  /*5d70*/  RED.E.ADD.F32.FTZ.RN.STRONG.GPU [R8.64], R13 ;  /* 0x0000000d0800798e */ /* 0x0003e2000c10e786 */
[CC--:B--2---:R-:W-:Y:S03]  /*5d80*/  LEA R6, P1, R228.reuse, R188.reuse, 0x2 ;  /* 0x000000bce4067211 */ /* 0x0c4fe600078210ff */
[----:B------:R2:W-:Y:S01]  /*5d90*/  RED.E.ADD.F32.FTZ.RN.STRONG.GPU [R4.64], R14 ;  /* 0x0000000e0400798e */ /* 0x0005e2000c10e786 */
[-C--:B------:R-:W-:Y:S05]  /*5da0*/  LEA.HI.X.SX32 R7, R228, R189.reuse, 0x2, P1 ;  /* 0x000000bde4077211 */ /* 0x080fea00008f16ff */
[----:B------:R3:W-:Y:S04]  /*5db0*/  RED.E.ADD.F32.FTZ.RN.STRONG.GPU [R6.64], R15 ;  /* 0x0000000f0600798e */ /* 0x0007e8000c10e786 */
[----:B------:R-:W-:Y:S04]  /*5dc0*/  RED.E.ADD.F32.FTZ.RN.STRONG.GPU [R188.64+0x100], R68 ;  /* 0x00010044bc00798e */ /* 0x000fe8000c10e786 */
[----:B------:R-:W-:Y:S04]  /*5dd0*/  RED.E.ADD.F32.FTZ.RN.STRONG.GPU [R2.64+0x100], R69 ;  /* 0x000100450200798e */ /* 0x000fe8000c10e786 */
[----:B------:R-:W-:Y:S01]  /*5de0*/  LDSM.16.MT88.4 R12, [R173+0x1e000] ;  /* 0x01e00000ad0c783b */ /* 0x000fe20000004200 */
[-C--:B-1----:R-:W-:Y:S02]  /*5df0*/  LEA R8, P3, R221, R188.reuse, 0x2 ;  /* 0x000000bcdd087211 */ /* 0x082fe400078610ff */
[-C--:B--2---:R-:W-:Y:S02]  /*5e00*/  LEA R4, P1, R247, R188.reuse, 0x2 ;  /* 0x000000bcf7047211 */ /* 0x084fe400078210ff */
[-C--:B------:R-:W-:Y:S02]  /*5e10*/  LEA.HI.X.SX32 R9, R221, R189.reuse, 0x2, P3 ;  /* 0x000000bddd097211 */ /* 0x080fe400018f16ff */
[-C--:B------:R-:W-:Y:S02]  /*5e20*/  LEA.HI.X.SX32 R5, R247, R189.reuse, 0x2, P1 ;  /* 0x000000bdf7057211 */ /* 0x080fe400008f16ff */
[-C--:B---3--:R-:W-:Y:S02]  /*5e30*/  LEA R6, P2, R240, R188.reuse, 0x2 ;  /* 0x000000bcf0067211 */ /* 0x088fe400078410ff */
[-C--:B------:R-:W-:Y:S01]  /*5e40*/  LEA R10, P1, R0, R188.reuse, 0x2 ;  /* 0x000000bc000a7211 */ /* 0x080fe200078210ff */
[----:B------:R1:W-:Y:S01]  /*5e50*/  RED.E.ADD.F32.FTZ.RN.STRONG.GPU [R4.64], R70 ;  /* 0x000000460400798e */ /* 0x0003e2000c10e786 */
[-C--:B------:R-:W-:Y:S02]  /*5e60*/  LEA.HI.X.SX32 R7, R240, R189.reuse, 0x2, P2 ;  /* 0x000000bdf0077211 */ /* 0x080fe400010f16ff */
[-C--:B------:R-:W-:Y:S01]  /*5e70*/  LEA.HI.X.SX32 R11, R0, R189.reuse, 0x2, P1 ;  /* 0x000000bd000b7211 */ /* 0x080fe200008f16ff */
[----:B------:R-:W-:Y:S02]  /*5e80*/  IMAD.IADD R0, R198, 0x1, R239 ;  /* 0x00000001c6007824 */ /* 0x000fe400078e02ef */
[----:B------:R2:W-:Y:S04]  /*5e90*/  RED.E.ADD.F32.FTZ.RN.STRONG.GPU [R6.64], R71 ;  /* 0x000000470600798e */ /* 0x0005e8000c10e786 */
[----:B------:R-:W-:Y:S04]  /*5ea0*/  RED.E.ADD.F32.FTZ.RN.STRONG.GPU [R10.64], R72 ;  /* 0x000000480a00798e */ /* 0x000fe8000c10e786 */
[----:B------:R3:W-:Y:S04]  /*5eb0*/  RED.E.ADD.F32.FTZ.RN.STRONG.GPU [R8.64], R73 ;  /* 0x000000490800798e */ /* 0x0007e8000c10e786 */
[----:B------:R-:W-:Y:S01]  /*5ec0*/  LDSM.16.MT88.4 R68, [R168+0x4000] ;  /* 0x00400000a844783b */ /* 0x000fe20000004200 */
[CC--:B-1----:R-:W-:Y:S04]  /*5ed0*/  LEA R4, P2, R220.reuse, R188.reuse, 0x2 ;  /* 0x000000bcdc047211 */ /* 0x0c2fe800078410ff */
[-C--:B------:R-:W-:Y:S02]  /*5ee0*/  LEA.HI.X.SX32 R5, R220, R189.reuse, 0x2, P2 ;  /* 0x000000bddc057211 */ /* 0x080fe400010f16ff */
[CC--:B--2---:R-:W-:Y:S03]  /*5ef0*/  LEA R6, P1, R227.reuse, R188.reuse, 0x2 ;  /* 0x000000bce3067211 */ /* 0x0c4fe600078210ff */
[----:B------:R1:W-:Y:S01]  /*5f00*/  RED.E.ADD.F32.FTZ.RN.STRONG.GPU [R4.64], R74 ;  /* 0x0000004a0400798e */ /* 0x0003e2000c10e786 */
[-C--:B------:R-:W-:Y:S02]  /*5f10*/  LEA.HI.X.SX32 R7, R227, R189.reuse, 0x2, P1 ;  /* 0x000000bde3077211 */ /* 0x080fe400008f16ff */
[CC--:B---3--:R-:W-:Y:S03]  /*5f20*/  LEA R8, P3, R219.reuse, R188.reuse, 0x2 ;  /* 0x000000bcdb087211 */ /* 0x0c8fe600078610ff */
[----:B------:R2:W-:Y:S01]  /*5f30*/  RED.E.ADD.F32.FTZ.RN.STRONG.GPU [R6.64], R75 ;  /* 0x0000004b0600798e */ /* 0x0005e2000c10e786 */
[-C--:B------:R-:W-:Y:S03]  /*5f40*/  LEA.HI.X.SX32 R9, R219, R189.reuse, 0x2, P3 ;  /* 0x000000bddb097211 */ /* 0x080fe600018f16ff */
[----:B------:R-:W-:Y:S04]  /*5f50*/  RED.E.ADD.F32.FTZ.RN.STRONG.GPU [R188.64+0x180], R80 ;  /* 0x00018050bc00798e */ /* 0x000fe8000c10e786 */
[----:B------:R-:W-:Y:S04]  /*5f60*/  RED.E.ADD.F32.FTZ.RN.STRONG.GPU [R2.64+0x180], R81 ;  /* 0x000180510200798e */ /* 0x000fe8000c10e786 */
[----:B------:R-:W-:Y:S01]  /*5f70*/  LDSM.16.MT88.4 R72, [R174+0x1e800] ;  /* 0x01e80000ae48783b */ /* 0x000fe20000004200 */
[CC--:B-1----:R-:W-:Y:S04]  /*5f80*/  LEA R4, P1, R246.reuse, R188.reuse, 0x2 ;  /* 0x000000bcf6047211 */ /* 0x0c2fe800078210ff */
[-C--:B------:R-:W-:Y:S02]  /*5f90*/  LEA.HI.X.SX32 R5, R246, R189.reuse, 0x2, P1 ;  /* 0x000000bdf6057211 */ /* 0x080fe400008f16ff */
[CC--:B--2---:R-:W-:Y:S02]  /*5fa0*/  LEA R6, P2, R239.reuse, R188.reuse, 0x2 ;  /* 0x000000bcef067211 */ /* 0x0c4fe400078410ff */
[CC--:B------:R-:W-:Y:S01]  /*5fb0*/  LEA R10, P1, R0.reuse, R188.reuse, 0x2 ;  /* 0x000000bc000a7211 */ /* 0x0c0fe200078210ff */
        /* <DEDUP_REMOVED lines=21> */
[-C--:B--2---:R-:W-:Y:S02]  /*6110*/  LEA R6, P2, R238, R188.reuse, 0x2 ;  /* 0x000000bcee067211 */ /* 0x084fe400078410ff */
[-C--:B------:R-:W-:Y:S01]  /*6120*/  LEA R10, P1, R0, R188.reuse, 0x2 ;  /* 0x000000bc000a7211 */ /* 0x080fe200078210ff */
[----:B------:R1:W-:Y:S01]  /*6130*/  RED.E.ADD.F32.FTZ.RN.STRONG.GPU [R4.64], R86 ;  /* 0x000000560400798e */ /* 0x0003e2000c10e786 */
[-C--:B------:R-:W-:Y:S02]  /*6140*/  LEA.HI.X.SX32 R7, R238, R189.reuse, 0x2, P2 ;  /* 0x000000bdee077211 */ /* 0x080fe400010f16ff */
[-C--:B------:R-:W-:Y:S01]  /*6150*/  LEA.HI.X.SX32 R11, R0, R189.reuse, 0x2, P1 ;  /* 0x000000bd000b7211 */ /* 0x080fe200008f16ff */
[----:B------:R-:W-:Y:S02]  /*6160*/  IMAD.IADD R0, R198, 0x1, R237 ;  /* 0x00000001c6007824 */ /* 0x000fe400078e02ed */
[----:B------:R2:W-:Y:S04]  /*6170*/  RED.E.ADD.F32.FTZ.RN.STRONG.GPU [R6.64], R87 ;  /* 0x000000570600798e */ /* 0x0005e8000c10e786 */
[----:B------:R3:W-:Y:S04]  /*6180*/  RED.E.ADD.F32.FTZ.RN.STRONG.GPU [R10.64], R88 ;  /* 0x000000580a00798e */ /* 0x0007e8000c10e786 */
[----:B------:R4:W-:Y:S04]  /*6190*/  RED.E.ADD.F32.FTZ.RN.STRONG.GPU [R8.64], R89 ;  /* 0x000000590800798e */ /* 0x0009e8000c10e786 */
[----:B------:R-:W-:Y:S01]  /*61a0*/  LDSM.16.MT88.4 R84, [R168+0x2800] ;  /* 0x00280000a854783b */ /* 0x000fe20000004200 */
[CC--:B-1----:R-:W-:Y:S04]  /*61b0*/  LEA R4, P2, R216.reuse, R188.reuse, 0x2 ;  /* 0x000000bcd8047211 */ /* 0x0c2fe800078410ff */
[-C--:B------:R-:W-:Y:S02]  /*61c0*/  LEA.HI.X.SX32 R5, R216, R189.reuse, 0x2, P2 ;  /* 0x000000bdd8057211 */ /* 0x080fe400010f16ff */
[CC--:B--2---:R-:W-:Y:S03]  /*61d0*/  LEA R6, P1, R225.reuse, R188.reuse, 0x2 ;  /* 0x000000bce1067211 */ /* 0x0c4fe600078210ff */
[----:B------:R1:W-:Y:S01]  /*61e0*/  RED.E.ADD.F32.FTZ.RN.STRONG.GPU [R4.64], R90 ;  /* 0x0000005a0400798e */ /* 0x0003e2000c10e786 */
[-C--:B------:R-:W-:Y:S02]  /*61f0*/  LEA.HI.X.SX32 R7, R225, R189.reuse, 0x2, P1 ;  /* 0x000000bde1077211 */ /* 0x080fe400008f16ff */
[CC--:B---3--:R-:W-:Y:S02]  /*6200*/  LEA R10, P1, R237.reuse, R188.reuse, 0x2 ;  /* 0x000000bced0a7211 */ /* 0x0c8fe400078210ff */
[CC--:B----4-:R-:W-:Y:S01]  /*6210*/  LEA R8, P4, R0.reuse, R188.reuse, 0x2 ;  /* 0x000000bc00087211 */ /* 0x0d0fe200078810ff */
[----:B------:R2:W-:Y:S01]  /*6220*/  RED.E.ADD.F32.FTZ.RN.STRONG.GPU [R6.64], R91 ;  /* 0x0000005b0600798e */ /* 0x0005e2000c10e786 */
[-C--:B------:R-:W-:Y:S02]  /*6230*/  LEA.HI.X.SX32 R11, R237, R189.reuse, 0x2, P1 ;  /* 0x000000bded0b7211 */ /* 0x080fe400008f16ff */
[-C--:B------:R-:W-:Y:S01]  /*6240*/  LEA.HI.X.SX32 R9, R0, R189.reuse, 0x2, P4 ;  /* 0x000000bd00097211 */ /* 0x080fe200020f16ff */
[----:B------:R-:W-:Y:S01]  /*6250*/  RED.E.ADD.F32.FTZ.RN.STRONG.GPU [R188.64+0x280], R96 ;  /* 0x00028060bc00798e */ /* 0x000fe2000c10e786 */
[----:B------:R-:W-:Y:S03]  /*6260*/  LOP3.LUT R0, R199, 0x1, RZ, 0xc0, !PT ;  /* 0x00000001c7007812 */ /* 0x000fe600078ec0ff */
[----:B------:R3:W-:Y:S04]  /*6270*/  RED.E.ADD.F32.FTZ.RN.STRONG.GPU [R2.64+0x280], R97 ;  /* 0x000280610200798e */ /* 0x0007e8000c10e786 */
[----:B------:R-:W-:Y:S01]  /*6280*/  LDSM.16.MT88.4 R88, [R173+0x1f800] ;  /* 0x01f80000ad58783b */ /* 0x000fe20000004200 */
[CC--:B-1----:R-:W-:Y:S04]  /*6290*/  LEA R4, P2, R244.reuse, R188.reuse, 0x2 ;  /* 0x000000bcf4047211 */ /* 0x0c2fe800078410ff */
[-C--:B------:R-:W-:Y:S02]  /*62a0*/  LEA.HI.X.SX32 R5, R244, R189.reuse, 0x2, P2 ;  /* 0x000000bdf4057211 */ /* 0x080fe400010f16ff */
[CC--:B--2---:R-:W-:Y:S03]  /*62b0*/  LEA R6, P3, R215.reuse, R188.reuse, 0x2 ;  /* 0x000000bcd7067211 */ /* 0x0c4fe600078610ff */
[----:B------:R1:W-:Y:S01]  /*62c0*/  RED.E.ADD.F32.FTZ.RN.STRONG.GPU [R4.64], R98 ;  /* 0x000000620400798e */ /* 0x0003e2000c10e786 */
[-C--:B------:R-:W-:Y:S03]  /*62d0*/  LEA.HI.X.SX32 R7, R215, R189.reuse, 0x2, P3 ;  /* 0x000000bdd7077211 */ /* 0x080fe600018f16ff */
[----:B------:R-:W-:Y:S01]  /*62e0*/  RED.E.ADD.F32.FTZ.RN.STRONG.GPU [R10.64], R99 ;  /* 0x000000630a00798e */ /* 0x000fe2000c10e786 */
[CC--:B---3--:R-:W-:Y:S03]  /*62f0*/  LEA R2, P1, R224.reuse, R188.reuse, 0x2 ;  /* 0x000000bce0027211 */ /* 0x0c8fe600078210ff */
[----:B------:R-:W-:Y:S01]  /*6300*/  RED.E.ADD.F32.FTZ.RN.STRONG.GPU [R8.64], R92 ;  /* 0x0000005c0800798e */ /* 0x000fe2000c10e786 */
[-C--:B------:R-:W-:Y:S02]  /*6310*/  LEA.HI.X.SX32 R3, R224, R189.reuse, 0x2, P1 ;  /* 0x000000bde0037211 */ /* 0x080fe400008f16ff */
[----:B------:R-:W-:Y:S01]  /*6320*/  ISETP.NE.U32.AND P1, PT, R0, 0x1, PT ;  /* 0x000000010000780c */ /* 0x000fe20003f25070 */
[----:B------:R-:W-:Y:S01]  /*6330*/  RED.E.ADD.F32.FTZ.RN.STRONG.GPU [R6.64], R93 ;  /* 0x0000005d0600798e */ /* 0x000fe2000c10e786 */
[----:B------:R-:W-:Y:S03]  /*6340*/  @P6 IADD3 R0, P3, R209, -0x100, RZ ;  /* 0xffffff00d1006810 */ /* 0x000fe60007f7e0ff */
[----:B------:R-:W-:Y:S02]  /*6350*/  LDSM.16.MT88.4 R8, [R168] ;  /* 0x00000000a808783b */ /* 0x000fe40000004200 */
[----:B------:R-:W-:Y:S01]  /*6360*/  @P6 IMAD.MOV.U32 R209, RZ, RZ, R0 ;  /* 0x000000ffffd16224 */ /* 0x000fe200078e0000 */
[C---:B------:R-:W-:Y:S05]  /*6370*/  IADD3 R0, R168.reuse, -0x6000, RZ ;  /* 0xffffa000a8007810 */ /* 0x040fea0007ffe0ff */
[----:B------:R-:W-:Y:S02]  /*6380*/  @P1 IADD3 R0, R168, 0x6000, RZ ;  /* 0x00006000a8001810 */ /* 0x000fe40007ffe0ff */
[C---:B-1----:R-:W-:Y:S04]  /*6390*/  LEA R4, P2, R214.reuse, R188, 0x2 ;  /* 0x000000bcd6047211 */ /* 0x042fe800078410ff */
[----:B------:R-:W-:Y:S02]  /*63a0*/  LEA.HI.X.SX32 R5, R214, R189, 0x2, P2 ;  /* 0x000000bdd6057211 */ /* 0x000fe400010f16ff */
[----:B------:R-:W-:Y:S03]  /*63b0*/  @P6 IADD3 R213, P2, R213, -0x100, RZ ;  /* 0xffffff00d5d56810 */ /* 0x000fe60007f5e0ff */
[----:B------:R-:W-:Y:S01]  /*63c0*/  RED.E.ADD.F32.FTZ.RN.STRONG.GPU [R4.64], R94 ;  /* 0x0000005e0400798e */ /* 0x000fe2000c10e786 */
[----:B------:R-:W-:Y:S03]  /*63d0*/  @P6 IADD3.X R212, R212, -0x1, RZ, P2, !PT ;  /* 0xffffffffd4d46810 */ /* 0x000fe600017fe4ff */
[----:B------:R-:W1:Y:S04]  /*63e0*/  LDSM.16.MT88.4 R4, [R174+0x1e000] ;  /* 0x01e00000ae04783b */ /* 0x000e680000004200 */
[----:B------:R2:W-:Y:S04]  /*63f0*/  RED.E.ADD.F32.FTZ.RN.STRONG.GPU [R2.64], R95 ;  /* 0x0000005f0200798e */ /* 0x0005e8000c10e786 */
[----:B------:R-:W-:Y:S01]  /*6400*/  LDSM.16.MT88.4 R92, [R168+0x3800] ;  /* 0x00380000a85c783b */ /* 0x000fe20000004200 */
[----:B--2---:R-:W-:Y:S02]  /*6410*/  @P6 IADD3.X R2, R208, -0x1, RZ, P3, !PT ;  /* 0xffffffffd0026810 */ /* 0x004fe40001ffe4ff */
[C---:B------:R-:W-:Y:S02]  /*6420*/  ISETP.GT.AND P3, PT, R199.reuse, RZ, PT ;  /* 0x000000ffc700720c */ /* 0x040fe40003f64270 */
[----:B------:R-:W-:Y:S01]  /*6430*/  IADD3 R3, R199, -0x1, RZ ;  /* 0xffffffffc7037810 */ /* 0x000fe20007ffe0ff */
[----:B------:R-:W-:Y:S01]  /*6440*/  @P6 IMAD.MOV.U32 R208, RZ, RZ, R2 ;  /* 0x000000ffffd06224 */ /* 0x000fe200078e0002 */
[-C--:B-1----:R-:W-:Y:S05]  /*6450*/  HMMA.16816.F32.BF16 R100, R4, R8.reuse, R100 ;  /* 0x000000080464723c */ /* 0x082fea0000041864 */
[----:B------:R-:W-:Y:S03]  /*6460*/  IMAD.MOV.U32 R199, RZ, RZ, R3 ;  /* 0x000000ffffc77224 */ /* 0x000fe600078e0003 */
        /* <DEDUP_REMOVED lines=14> */
[----:B------:R-:W2:Y:S04]  /*6550*/  LDSM.16.MT88.4 R4, [R174+0x1f000] ;  /* 0x01f00000ae04783b */ /* 0x000ea80000004200 */
[----:B------:R-:W3:Y:S03]  /*6560*/  LDSM.16.MT88.4 R68, [R168+0x3000] ;  /* 0x00300000a844783b */ /* 0x000ee60000004200 */
[-C--:B------:R-:W-:Y:S08]  /*6570*/  HMMA.16816.F32.BF16 R100, R72, R76.reuse, R100 ;  /* 0x0000004c4864723c */ /* 0x080ff00000041864 */
        /* <DEDUP_REMOVED lines=14> */
[----:B------:R3:W1:Y:S07]  /*6660*/  LDSM.16.MT88.4 R8, [R168+0x5800] ;  /* 0x00580000a808783b */ /* 0x00066e0000004200 */
[-C--:B--2---:R-:W-:Y:S08]  /*6670*/  HMMA.16816.F32.BF16 R100, R4, R12.reuse, R100 ;  /* 0x0000000c0464723c */ /* 0x084ff00000041864 */
[C---:B------:R-:W-:Y:S08]  /*6680*/  HMMA.16816.F32.BF16 R104, R16.reuse, R12, R104 ;  /* 0x0000000c1068723c */ /* 0x040ff00000041868 */
[-C--:B------:R-:W-:Y:S04]  /*6690*/  HMMA.16816.F32.BF16 R108, R16, R14.reuse, R108 ;  /* 0x0000000e106c723c */ /* 0x080fe8000004186c */
[----:B---3--:R-:W-:Y:S04]  /*66a0*/  IMAD.MOV.U32 R168, RZ, RZ, R0 ;  /* 0x000000ffffa87224 */ /* 0x008fe800078e0000 */
[C---:B------:R-:W-:Y:S08]  /*66b0*/  HMMA.16816.F32.BF16 R112, R4.reuse, R14, R112 ;  /* 0x0000000e0470723c */ /* 0x040ff00000041870 */
[-C--:B------:R-:W-:Y:S08]  /*66c0*/  HMMA.16816.F32.BF16 R116, R4, R68.reuse, R116 ;  /* 0x000000440474723c */ /* 0x080ff00000041874 */
        /* <DEDUP_REMOVED lines=19> */
[----:B------:R-:W-:-:S07]  /*6800*/  @P3 BRA `(.L_x_277) ;  /* 0xffffcd8000003947 */ /* 0x000fce000383ffff */
[----:B------:R-:W-:Y:S01]  /*6810*/  BAR.SYNC.DEFER_BLOCKING 0x0 ;  /* 0x0000000000007b1d */ /* 0x000fe20000010000 */
        /* <DEDUP_REMOVED lines=26> */
[----:B------:R-:W-:Y:S01]  /*69c0*/  STS [R235], R24 ;  /* 0x00000018eb007388 */ /* 0x000fe20000000800 */
[----:B------:R-:W-:Y:S01]  /*69d0*/  FMUL.FTZ R18, R109, c[0x0][0x2e0] ;  /* 0x0000b8006d127a20 */ /* 0x000fe20000410000 */
[----:B------:R-:W-:Y:S01]  /*69e0*/  F2FP.BF16.PACK_AB R21, R21, R106 ;  /* 0x0000006a1515723e */ /* 0x000fe200000010ff */
[----:B------:R-:W-:Y:S01]  /*69f0*/  FMUL.FTZ R110, R110, c[0x0][0x2e0] ;  /* 0x0000b8006e6e7a20 */ /* 0x000fe20000410000 */
[----:B------:R-:W-:Y:S01]  /*6a00*/  STS [R235+0x400], R23 ;  /* 0x00040017eb007388 */ /* 0x000fe20000000800 */
        /* <DEDUP_REMOVED lines=65> */
[----:B------:R-:W-:-:S02]  /*6e20*/  F2FP.BF16.PACK_AB R2, R2, R140 ;  /* 0x0000008c0202723e */ /* 0x000fc400000010ff */
[----:B------:R-:W-:Y:S01]  /*6e30*/  STS [R236+0x4000], R4 ;  /* 0x00400004ec007388 */ /* 0x000fe20000000800 */
[----:B------:R-:W-:Y:S02]  /*6e40*/  F2FP.BF16.PACK_AB R36, R37, R36 ;  /* 0x000000242524723e */ /* 0x000fe400000010ff */
[----:B------:R-:W-:Y:S01]  /*6e50*/  F2FP.BF16.PACK_AB R0, R0, R142 ;  /* 0x0000008e0000723e */ /* 0x000fe200000010ff */
[----:B------:R-:W-:Y:S01]  /*6e60*/  STS [R236+0x4400], R3 ;  /* 0x00440003ec007388 */ /* 0x000fe20000000800 */
[----:B------:R-:W-:Y:S02]  /*6e70*/  F2FP.BF16.PACK_AB R38, R39, R38 ;  /* 0x000000262726723e */ /* 0x000fe400000010ff */
[----:B------:R-:W-:Y:S01]  /*6e80*/  F2FP.BF16.PACK_AB R48, R49, R48 ;  /* 0x000000303130723e */ /* 0x000fe200000010ff */
[----:B------:R-:W-:Y:S01]  /*6e90*/  STS [R235+0x5000], R6 ;  /* 0x00500006eb007388 */ /* 0x000fe20000000800 */
[----:B------:R-:W-:Y:S02]  /*6ea0*/  F2FP.BF16.PACK_AB R50, R51, R50 ;  /* 0x000000323332723e */ /* 0x000fe400000010ff */
[----:B------:R-:W-:Y:S01]  /*6eb0*/  F2FP.BF16.PACK_AB R40, R41, R40 ;  /* 0x000000282928723e */ /* 0x000fe200000010ff */
[----:B------:R-:W-:Y:S01]  /*6ec0*/  STS [R235+0x5400], R5 ;  /* 0x00540005eb007388 */ /* 0x000fe20000000800 */
[----:B------:R-:W-:-:S02]  /*6ed0*/  F2FP.BF16.PACK_AB R42, R43, R42 ;  /* 0x0000002a2b2a723e */ /* 0x000fc400000010ff */
[----:B------:R-:W-:Y:S01]  /*6ee0*/  F2FP.BF16.PACK_AB R44, R45, R44 ;  /* 0x0000002c2d2c723e */ /* 0x000fe200000010ff */
[----:B------:R-:W-:Y:S01]  /*6ef0*/  STS [R236+0x5000], R2 ;  /* 0x00500002ec007388 */ /* 0x000fe20000000800 */
[----:B------:R-:W-:Y:S02]  /*6f00*/  F2FP.BF16.PACK_AB R46, R47, R46 ;  /* 0x0000002e2f2e723e */ /* 0x000fe400000010ff */
[----:B------:R-:W-:Y:S01]  /*6f10*/  F2FP.BF16.PACK_AB R52, R53, R52 ;  /* 0x000000343534723e */ /* 0x000fe200000010ff */
[----:B------:R1:W-:Y:S01]  /*6f20*/  STS [R236+0x5400], R0 ;  /* 0x00540000ec007388 */ /* 0x0003e20000000800 */
[----:B------:R-:W-:Y:S02]  /*6f30*/  F2FP.BF16.PACK_AB R54, R55, R54 ;  /* 0x000000363736723e */ /* 0x000fe400000010ff */
[----:B------:R-:W-:Y:S01]  /*6f40*/  F2FP.BF16.PACK_AB R64, R65, R64 ;  /* 0x000000404140723e */ /* 0x000fe200000010ff */
[----:B------:R2:W-:Y:S01]  /*6f50*/  STS [R235+0x6000], R69 ;  /* 0x00600045eb007388 */ /* 0x0005e20000000800 */
[----:B------:R-:W-:-:S02]  /*6f60*/  F2FP.BF16.PACK_AB R66, R67, R66 ;  /* 0x000000424342723e */ /* 0x000fc400000010ff */
[----:B------:R-:W-:Y:S01]  /*6f70*/  F2FP.BF16.PACK_AB R56, R57, R56 ;  /* 0x000000383938723e */ /* 0x000fe200000010ff */
[----:B------:R2:W-:Y:S01]  /*6f80*/  STS [R235+0x6400], R68 ;  /* 0x00640044eb007388 */ /* 0x0005e20000000800 */
[----:B------:R-:W-:Y:S02]  /*6f90*/  F2FP.BF16.PACK_AB R58, R59, R58 ;  /* 0x0000003a3b3a723e */ /* 0x000fe400000010ff */
[----:B------:R-:W-:Y:S01]  /*6fa0*/  F2FP.BF16.PACK_AB R60, R61, R60 ;  /* 0x0000003c3d3c723e */ /* 0x000fe200000010ff */
[----:B------:R2:W-:Y:S01]  /*6fb0*/  STS [R236+0x6000], R32 ;  /* 0x00600020ec007388 */ /* 0x0005e20000000800 */
[----:B------:R-:W-:Y:S02]  /*6fc0*/  F2FP.BF16.PACK_AB R62, R63, R62 ;  /* 0x0000003e3f3e723e */ /* 0x000fe400000010ff */
[----:B------:R-:W-:Y:S01]  /*6fd0*/  ISETP.NE.AND P0, PT, R249, -0x1, PT ;  /* 0xfffffffff900780c */ /* 0x000fe20003f05270 */
[----:B------:R2:W-:Y:S04]  /*6fe0*/  STS [R236+0x6400], R34 ;  /* 0x00640022ec007388 */ /* 0x0005e80000000800 */
[----:B------:R2:W-:Y:S04]  /*6ff0*/  STS [R235+0x7000], R25 ;  /* 0x00700019eb007388 */ /* 0x0005e80000000800 */
[----:B------:R2:W-:Y:S04]  /*7000*/  STS [R235+0x7400], R26 ;  /* 0x0074001aeb007388 */ /* 0x0005e80000000800 */
[----:B------:R2:W-:Y:S01]  /*7010*/  STS [R236+0x7000], R28 ;  /* 0x0070001cec007388 */ /* 0x0005e20000000800 */
[----:B-1----:R-:W-:-:S03]  /*7020*/  @P0 IADD3 R0, R232, R249, RZ ;  /* 0x000000f9e8000210 */ /* 0x002fc60007ffe0ff */
[----:B------:R2:W-:Y:S02]  /*7030*/  STS [R236+0x7400], R30 ;  /* 0x0074001eec007388 */ /* 0x0005e40000000800 */
[C---:B------:R-:W-:Y:S02]  /*7040*/  @P0 IMAD.WIDE.U32 R2, R0.reuse, c[0x0][0x3a0], RZ ;  /* 0x0000e80000020a25 */ /* 0x040fe400078e00ff */
[----:B------:R2:W-:Y:S02]  /*7050*/  STS [R235+0x8000], R36 ;  /* 0x00800024eb007388 */ /* 0x0005e40000000800 */
[----:B------:R-:W-:Y:S01]  /*7060*/  @P0 IMAD R5, R0, c[0x0][0x3a4], R3 ;  /* 0x0000e90000050a24 */ /* 0x000fe200078e0203 */
[----:B------:R-:W-:Y:S01]  /*7070*/  @P0 MOV R4, R2 ;  /* 0x0000000200040202 */ /* 0x000fe20000000f00 */
[----:B------:R2:W-:Y:S04]  /*7080*/  STS [R235+0x8400], R38 ;  /* 0x00840026eb007388 */ /* 0x0005e80000000800 */
[----:B------:R2:W-:Y:S04]  /*7090*/  STS [R236+0x8000], R48 ;  /* 0x00800030ec007388 */ /* 0x0005e80000000800 */
[----:B------:R2:W-:Y:S04]  /*70a0*/  STS [R236+0x8400], R50 ;  /* 0x00840032ec007388 */ /* 0x0005e80000000800 */
[----:B------:R2:W-:Y:S04]  /*70b0*/  STS [R235+0x9000], R40 ;  /* 0x00900028eb007388 */ /* 0x0005e80000000800 */
[----:B------:R2:W-:Y:S04]  /*70c0*/  STS [R235+0x9400], R42 ;  /* 0x0094002aeb007388 */ /* 0x0005e80000000800 */
[----:B------:R2:W-:Y:S04]  /*70d0*/  STS [R236+0x9000], R44 ;  /* 0x0090002cec007388 */ /* 0x0005e80000000800 */
[----:B------:R2:W-:Y:S04]  /*70e0*/  STS [R236+0x9400], R46 ;  /* 0x0094002eec007388 */ /* 0x0005e80000000800 */
[----:B------:R-:W1:Y:S04]  /*70f0*/  S2R R157, SR_CTAID.Y ;  /* 0x00000000009d7919 */ /* 0x000e680000002600 */
[----:B------:R2:W-:Y:S04]  /*7100*/  STS [R235+0xa000], R52 ;  /* 0x00a00034eb007388 */ /* 0x0005e80000000800 */
[----:B------:R2:W-:Y:S04]  /*7110*/  STS [R235+0xa400], R54 ;  /* 0x00a40036eb007388 */ /* 0x0005e80000000800 */
[----:B------:R2:W-:Y:S04]  /*7120*/  STS [R236+0xa000], R64 ;  /* 0x00a00040ec007388 */ /* 0x0005e80000000800 */
[----:B------:R2:W-:Y:S04]  /*7130*/  STS [R236+0xa400], R66 ;  /* 0x00a40042ec007388 */ /* 0x0005e80000000800 */
[----:B------:R2:W-:Y:S04]  /*7140*/  STS [R235+0xb000], R56 ;  /* 0x00b00038eb007388 */ /* 0x0005e80000000800 */
[----:B------:R2:W-:Y:S01]  /*7150*/  STS [R235+0xb400], R58 ;  /* 0x00b4003aeb007388 */ /* 0x0005e20000000800 */
[----:B-1----:R-:W-:-:S03]  /*7160*/  SHF.R.S32.HI R97, RZ, 0x1f, R157 ;  /* 0x0000001fff617819 */ /* 0x002fc6000001149d */
[----:B------:R2:W-:Y:S04]  /*7170*/  STS [R236+0xb000], R60 ;  /* 0x00b0003cec007388 */ /* 0x0005e80000000800 */
[----:B------:R2:W-:Y:S04]  /*7180*/  STS [R236+0xb400], R62 ;  /* 0x00b4003eec007388 */ /* 0x0005e80000000800 */
[----:B------:R-:W1:Y:S01]  /*7190*/  S2R R96, SR_CTAID.Y ;  /* 0x0000000000607919 */ /* 0x000e620000002600 */
[----:B------:R-:W-:Y:S05]  /*71a0*/  @P0 BRA `(.L_x_278) ;  /* 0x000000a000000947 */ /* 0x000fea0003800000 */
[----:B------:R-:W-:Y:S01]  /*71b0*/  SHF.R.S32.HI R0, RZ, 0x1f, R232 ;  /* 0x0000001fff007819 */ /* 0x000fe200000114e8 */
[----:B------:R-:W-:-:S04]  /*71c0*/  IMAD.WIDE.U32 R2, R232, c[0x0][0x3a0], RZ ;  /* 0x0000e800e8027a25 */ /* 0x000fc800078e00ff */
[----:B------:R-:W-:Y:S02]  /*71d0*/  IMAD R0, R0, c[0x0][0x3a0], RZ ;  /* 0x0000e80000007a24 */ /* 0x000fe400078e02ff */
[----:B------:R-:W-:Y:S02]  /*71e0*/  IMAD R4, R97, c[0x0][0x388], RZ ;  /* 0x0000e20061047a24 */ /* 0x000fe400078e02ff */
[----:B------:R-:W-:-:S05]  /*71f0*/  IMAD R0, R232, c[0x0][0x3a4], R0 ;  /* 0x0000e900e8007a24 */ /* 0x000fca00078e0200 */
[----:B------:R-:W-:Y:S01]  /*7200*/  IADD3 R3, R3, R0, RZ ;  /* 0x0000000003037210 */ /* 0x000fe20007ffe0ff */
[----:B-1----:R-:W-:-:S04]  /*7210*/  IMAD R0, R96, c[0x0][0x38c], R4 ;  /* 0x0000e30060007a24 */ /* 0x002fc800078e0204 */
[----:B------:R-:W-:-:S05]  /*7220*/  IMAD.WIDE.U32 R2, R96, c[0x0][0x388], R2 ;  /* 0x0000e20060027a25 */ /* 0x000fca00078e0002 */
[----:B------:R-:W-:Y:S02]  /*7230*/  IADD3 R5, R3, R0, RZ ;  /* 0x0000000003057210 */ /* 0x000fe40007ffe0ff */
[----:B------:R-:W-:Y:S02]  /*7240*/  MOV R4, R2 ;  /* 0x0000000200047202 */ /* 0x000fe40000000f00 */
.L_x_278:
[----:B------:R-:W-:-:S05]  /*7250*/  @P0 IADD3 R0, R232, R249, RZ ;  /* 0x000000f9e8000210 */ /* 0x000fca0007ffe0ff */
[----:B------:R-:W-:-:S04]  /*7260*/  @P0 IMAD.WIDE.U32 R2, R0, c[0x0][0x3a8], RZ ;  /* 0x0000ea0000020a25 */ /* 0x000fc800078e00ff */
[----:B------:R-:W-:Y:S01]  /*7270*/  @P0 IMAD R37, R0, c[0x0][0x3ac], R3 ;  /* 0x0000eb0000250a24 */ /* 0x000fe200078e0203 */
[----:B--2---:R-:W-:Y:S01]  /*7280*/  @P0 MOV R36, R2 ;  /* 0x0000000200240202 */ /* 0x004fe20000000f00 */
        /* <DEDUP_REMOVED lines=11> */
.L_x_279:
[----:B------:R-:W-:Y:S01]  /*7340*/  BAR.SYNC.DEFER_BLOCKING 0x0 ;  /* 0x0000000000007b1d */ /* 0x000fe20000010000 */
[----:B------:R-:W-:Y:S01]  /*7350*/  MOV R20, R200 ;  /* 0x000000c800147202 */ /* 0x000fe20000000f00 */
[----:B------:R-:W-:Y:S01]  /*7360*/  IMAD R23, R234, -0x40, R193 ;  /* 0xffffffc0ea177824 */ /* 0x000fe200078e02c1 */
[----:B------:R-:W-:Y:S01]  /*7370*/  MOV R21, R201 ;  /* 0x000000c900157202 */ /* 0x000fe20000000f00 */
[----:B------:R-:W-:Y:S01]  /*7380*/  IMAD R0, R250, c[0x0][0x3a0], RZ ;  /* 0x0000e800fa007a24 */ /* 0x000fe200078e02ff */
[----:B------:R-:W-:Y:S01]  /*7390*/  SHF.R.S32.HI R38, RZ, 0x1f, R233 ;  /* 0x0000001fff267819 */ /* 0x000fe200000114e9 */
[----:B------:R-:W2:Y:S01]  /*73a0*/  S2R R6, SR_CTAID.Z ;  /* 0x0000000000067919 */ /* 0x000ea20000002700 */
[----:B------:R-:W-:Y:S01]  /*73b0*/  ISETP.GE.AND P4, PT, R233, R23, PT ;  /* 0x00000017e900720c */ /* 0x000fe20003f86270 */
[C---:B------:R-:W-:Y:S01]  /*73c0*/  IMAD.WIDE.U32 R2, R242.reuse, c[0x0][0x3a0], R20 ;  /* 0x0000e800f2027a25 */ /* 0x040fe200078e0014 */
[----:B------:R-:W-:Y:S01]  /*73d0*/  BSSY B0, `(.L_x_280) ;  /* 0x0000025000007945 */ /* 0x000fe20003800000 */
[----:B------:R-:W3:Y:S02]  /*73e0*/  S2R R39, SR_CTAID.Z ;  /* 0x0000000000277919 */ /* 0x000ee40000002700 */
[----:B------:R-:W-:Y:S01]  /*73f0*/  IMAD R0, R242, c[0x0][0x3a4], R0 ;  /* 0x0000e900f2007a24 */ /* 0x000fe200078e0200 */
[----:B------:R-:W-:-:S04]  /*7400*/  IADD3 R2, P0, R4, R2, RZ ;  /* 0x0000000204027210 */ /* 0x000fc80007f1e0ff */
[----:B------:R-:W-:Y:S01]  /*7410*/  IADD3.X R3, R5, R3, R0, P0, !PT ;  /* 0x0000000305037210 */ /* 0x000fe200007fe400 */
[----:B------:R4:W1:Y:S04]  /*7420*/  LDS.128 R32, [R191+0x13000] ;  /* 0x01300000bf207984 */ /* 0x0008680000000c00 */
[----:B------:R4:W1:Y:S01]  /*7430*/  LDS.128 R28, [R191+0x15000] ;  /* 0x01500000bf1c7984 */ /* 0x0008620000000c00 */
[----:B--2---:R-:W-:-:S03]  /*7440*/  SHF.R.S32.HI R64, RZ, 0x1f, R6 ;  /* 0x0000001fff407819 */ /* 0x004fc60000011406 */
[----:B------:R4:W2:Y:S01]  /*7450*/  LDS.128 R24, [R191+0x17000] ;  /* 0x01700000bf187984 */ /* 0x0008a20000000c00 */
[----:B---3--:R-:W-:-:S03]  /*7460*/  IMAD.WIDE.U32 R4, R39, c[0x0][0x3b8], R2 ;  /* 0x0000ee0027047a25 */ /* 0x008fc600078e0002 */
[----:B------:R4:W3:Y:S01]  /*7470*/  LDS.128 R48, [R191+0x18000] ;  /* 0x01800000bf307984 */ /* 0x0008e20000000c00 */
[----:B------:R-:W-:-:S03]  /*7480*/  IMAD R0, R64, c[0x0][0x3b8], RZ ;  /* 0x0000ee0040007a24 */ /* 0x000fc600078e02ff */
[----:B------:R4:W1:Y:S01]  /*7490*/  LDS.128 R60, [R191+0x19000] ;  /* 0x01900000bf3c7984 */ /* 0x0008620000000c00 */
[----:B------:R-:W-:-:S03]  /*74a0*/  IMAD R0, R39, c[0x0][0x3bc], R0 ;  /* 0x0000ef0027007a24 */ /* 0x000fc600078e0200 */
[----:B------:R4:W1:Y:S02]  /*74b0*/  LDS.128 R44, [R191+0x1a000] ;  /* 0x01a00000bf2c7984 */ /* 0x0008640000000c00 */
[----:B------:R-:W-:Y:S02]  /*74c0*/  IADD3 R22, R5, R0, RZ ;  /* 0x0000000005167210 */ /* 0x000fe40007ffe0ff */
[----:B------:R4:W1:Y:S04]  /*74d0*/  LDS.128 R56, [R191+0x1b000] ;  /* 0x01b00000bf387984 */ /* 0x0008680000000c00 */
[----:B------:R4:W1:Y:S04]  /*74e0*/  LDS.128 R40, [R191+0x1c000] ;  /* 0x01c00000bf287984 */ /* 0x0008680000000c00 */
[----:B------:R4:W1:Y:S01]  /*74f0*/  LDS.128 R52, [R191+0x1d000] ;  /* 0x01d00000bf347984 */ /* 0x0008620000000c00 */
[----:B------:R-:W-:Y:S05]  /*7500*/  @P4 BRA `(.L_x_281) ;  /* 0x0000011000004947 */ /* 0x000fea0003800000 */
[----:B------:R-:W-:Y:S01]  /*7510*/  ISETP.GE.AND P3, PT, R200, c[0x0][0x220], PT ;  /* 0x00008800c8007a0c */ /* 0x000fe20003f66270 */
[----:B------:R-:W4:Y:S01]  /*7520*/  LDS.128 R16, [R191+0x14000] ;  /* 0x01400000bf107984 */ /* 0x000f220000000c00 */
[----:B------:R-:W-:Y:S01]  /*7530*/  MOV R3, R22 ;  /* 0x0000001600037202 */ /* 0x000fe20000000f00 */
[----:B------:R-:W-:Y:S01]  /*7540*/  IMAD R0, R38, c[0x0][0x3a0], RZ ;  /* 0x0000e80026007a24 */ /* 0x000fe200078e02ff */
[----:B------:R-:W-:Y:S01]  /*7550*/  ISETP.GE.AND P2, PT, R210, c[0x0][0x220], PT ;  /* 0x00008800d2007a0c */ /* 0x000fe20003f46270 */
[----:B------:R-:W3:Y:S01]  /*7560*/  LDS.128 R12, [R191+0x16000] ;  /* 0x01600000bf0c7984 */ /* 0x000ee20000000c00 */
[----:B------:R-:W-:Y:S01]  /*7570*/  IMAD.MOV.U32 R2, RZ, RZ, R4 ;  /* 0x000000ffff027224 */ /* 0x000fe200078e0004 */
[----:B------:R-:W-:Y:S01]  /*7580*/  ISETP.GE.AND P1, PT, R211, c[0x0][0x220], PT ;  /* 0x00008800d3007a0c */ /* 0x000fe20003f26270 */
[----:B------:R-:W-:-:S02]  /*7590*/  IMAD R0, R233, c[0x0][0x3a4], R0 ;  /* 0x0000e900e9007a24 */ /* 0x000fc400078e0200 */
[----:B------:R-:W-:-:S03]  /*75a0*/  IMAD.WIDE.U32 R6, R233, c[0x0][0x3a0], R2 ;  /* 0x0000e800e9067a25 */ /* 0x000fc600078e0002 */
[----:B------:R-:W2:Y:S01]  /*75b0*/  @!P3 LDS.128 R8, [R191+0x12000] ;  /* 0x01200000bf08b984 */ /* 0x000ea20000000c00 */
[----:B------:R-:W-:Y:S01]  /*75c0*/  IMAD.IADD R0, R7, 0x1, R0 ;  /* 0x0000000107007824 */ /* 0x000fe200078e0200 */
[----:B------:R-:W-:-:S04]  /*75d0*/  LEA R2, P0, R6, c[0x0][0x340], 0x1 ;  /* 0x0000d00006027a11 */ /* 0x000fc800078008ff */
[----:B------:R-:W-:-:S05]  /*75e0*/  LEA.HI.X R3, R6, c[0x0][0x344], R0, 0x1, P0 ;  /* 0x0000d10006037a11 */ /* 0x000fca00000f0c00 */
[----:B----4-:R4:W-:Y:S04]  /*75f0*/  @!P2 STG.E.128 [R2.64+0x80], R16 ;  /* 0x000080100200a986 */ /* 0x0109e8000c101d06 */
[----:B---3--:R4:W-:Y:S04]  /*7600*/  @!P1 STG.E.128 [R2.64+0x100], R12 ;  /* 0x0001000c02009986 */ /* 0x0089e8000c101d06 */
[----:B--2---:R4:W-:Y:S02]  /*7610*/  @!P3 STG.E.128 [R2.64], R8 ;  /* 0x000000080200b986 */ /* 0x0049e4000c101d06 */
.L_x_281:
[----:B------:R-:W-:Y:S05]  /*7620*/  BSYNC B0 ;  /* 0x0000000000007941 */ /* 0x000fea0003800000 */
.L_x_280:
[----:B------:R-:W-:Y:S01]  /*7630*/  IADD3 R0, R233, 0x20, RZ ;  /* 0x00000020e9007810 */ /* 0x000fe20007ffe0ff */
[----:B------:R-:W-:Y:S03]  /*7640*/  BSSY B0, `(.L_x_282) ;  /* 0x0000013000007945 */ /* 0x000fe60003800000 */
[----:B------:R-:W-:-:S13]  /*7650*/  ISETP.GE.AND P3, PT, R0, R23, PT ;  /* 0x000000170000720c */ /* 0x000fda0003f66270 */
[----:B------:R-:W-:Y:S05]  /*7660*/  @P3 BRA `(.L_x_283) ;  /* 0x0000010000003947 */ /* 0x000fea0003800000 */
[----:B------:R-:W-:Y:S02]  /*7670*/  IADD3 R0, P0, R233, 0x20, RZ ;  /* 0x00000020e9007810 */ /* 0x000fe40007f1e0ff */
[----:B----4-:R-:W-:Y:S02]  /*7680*/  MOV R3, R22 ;  /* 0x0000001600037202 */ /* 0x010fe40000000f00 */
[----:B------:R-:W-:Y:S01]  /*7690*/  ISETP.GE.AND P2, PT, R200, c[0x0][0x220], PT ;  /* 0x00008800c8007a0c */ /* 0x000fe20003f46270 */
[----:B------:R-:W-:Y:S01]  /*76a0*/  IMAD.X R2, RZ, RZ, R38, P0 ;  /* 0x000000ffff027224 */ /* 0x000fe200000e0626 */
[----:B------:R-:W-:Y:S02]  /*76b0*/  ISETP.GE.AND P1, PT, R210, c[0x0][0x220], PT ;  /* 0x00008800d2007a0c */ /* 0x000fe40003f26270 */
[----:B------:R-:W-:Y:S01]  /*76c0*/  ISETP.GE.AND P0, PT, R211, c[0x0][0x220], PT ;  /* 0x00008800d3007a0c */ /* 0x000fe20003f06270 */
[----:B------:R-:W-:Y:S02]  /*76d0*/  IMAD R5, R2, c[0x0][0x3a0], RZ ;  /* 0x0000e80002057a24 */ /* 0x000fe400078e02ff */
[----:B------:R-:W-:-:S04]  /*76e0*/  IMAD.MOV.U32 R2, RZ, RZ, R4 ;  /* 0x000000ffff027224 */ /* 0x000fc800078e0004 */
[----:B------:R-:W-:-:S04]  /*76f0*/  IMAD.WIDE.U32 R6, R0, c[0x0][0x3a0], R2 ;  /* 0x0000e80000067a25 */ /* 0x000fc800078e0002 */
[----:B------:R-:W-:Y:S01]  /*7700*/  IMAD R0, R0, c[0x0][0x3a4], R5 ;  /* 0x0000e90000007a24 */ /* 0x000fe200078e0205 */
[----:B------:R-:W-:-:S03]  /*7710*/  LEA R2, P5, R6, c[0x0][0x340], 0x1 ;  /* 0x0000d00006027a11 */ /* 0x000fc600078a08ff */
[----:B------:R-:W-:-:S05]  /*7720*/  IMAD.IADD R0, R7, 0x1, R0 ;  /* 0x0000000107007824 */ /* 0x000fca00078e0200 */
[----:B------:R-:W-:-:S05]  /*7730*/  LEA.HI.X R3, R6, c[0x0][0x344], R0, 0x1, P5 ;  /* 0x0000d10006037a11 */ /* 0x000fca00028f0c00 */
[----:B-1----:R1:W-:Y:S04]  /*7740*/  @!P2 STG.E.128 [R2.64], R32 ;  /* 0x000000200200a986 */ /* 0x0023e8000c101d06 */
[----:B------:R1:W-:Y:S04]  /*7750*/  @!P1 STG.E.128 [R2.64+0x80], R28 ;  /* 0x0000801c02009986 */ /* 0x0003e8000c101d06 */
[----:B--2---:R1:W-:Y:S02]  /*7760*/  @!P0 STG.E.128 [R2.64+0x100], R24 ;  /* 0x0001001802008986 */ /* 0x0043e4000c101d06 */
.L_x_283:
[----:B------:R-:W-:Y:S05]  /*7770*/  BSYNC B0 ;  /* 0x0000000000007941 */ /* 0x000fea0003800000 */
.L_x_282:
[----:B-1--4-:R-:W-:Y:S01]  /*7780*/  IMAD.WIDE.U32 R2, R242, c[0x0][0x3a8], R20 ;  /* 0x0000ea00f2027a25 */ /* 0x012fe200078e0014 */
[----:B------:R-:W-:Y:S03]  /*7790*/  BSSY B0, `(.L_x_284) ;  /* 0x0000018000007945 */ /* 0x000fe60003800000 */
[----:B------:R-:W-:Y:S01]  /*77a0*/  IMAD R0, R250, c[0x0][0x3a8], RZ ;  /* 0x0000ea00fa007a24 */ /* 0x000fe200078e02ff */
[----:B------:R-:W-:Y:S01]  /*77b0*/  IADD3 R2, P0, R36, R2, RZ ;  /* 0x0000000224027210 */ /* 0x000fe20007f1e0ff */
[----:B------:R-:W-:-:S02]  /*77c0*/  IMAD R4, R64, c[0x0][0x3c0], RZ ;  /* 0x0000f00040047a24 */ /* 0x000fc400078e02ff */
[----:B------:R-:W-:-:S05]  /*77d0*/  IMAD R0, R242, c[0x0][0x3ac], R0 ;  /* 0x0000eb00f2007a24 */ /* 0x000fca00078e0200 */
[----:B------:R-:W-:Y:S01]  /*77e0*/  IADD3.X R3, R37, R3, R0, P0, !PT ;  /* 0x0000000325037210 */ /* 0x000fe200007fe400 */
[----:B------:R-:W-:-:S04]  /*77f0*/  IMAD R0, R39, c[0x0][0x3c4], R4 ;  /* 0x0000f10027007a24 */ /* 0x000fc800078e0204 */
[----:B------:R-:W-:-:S05]  /*7800*/  IMAD.WIDE.U32 R4, R39, c[0x0][0x3c0], R2 ;  /* 0x0000f00027047a25 */ /* 0x000fca00078e0002 */
[----:B------:R-:W-:Y:S01]  /*7810*/  IADD3 R8, R5, R0, RZ ;  /* 0x0000000005087210 */ /* 0x000fe20007ffe0ff */
[----:B------:R-:W-:Y:S05]  /*7820*/  @P4 BRA `(.L_x_285) ;  /* 0x000000e000004947 */ /* 0x000fea0003800000 */
[----:B------:R-:W-:Y:S01]  /*7830*/  MOV R3, R8 ;  /* 0x0000000800037202 */ /* 0x000fe20000000f00 */
[----:B------:R-:W-:Y:S01]  /*7840*/  IMAD R0, R38, c[0x0][0x3a8], RZ ;  /* 0x0000ea0026007a24 */ /* 0x000fe200078e02ff */
[----:B------:R-:W-:Y:S01]  /*7850*/  ISETP.GE.AND P2, PT, R200, c[0x0][0x220], PT ;  /* 0x00008800c8007a0c */ /* 0x000fe20003f46270 */
[----:B------:R-:W-:Y:S01]  /*7860*/  IMAD.MOV.U32 R2, RZ, RZ, R4 ;  /* 0x000000ffff027224 */ /* 0x000fe200078e0004 */
[----:B------:R-:W-:Y:S01]  /*7870*/  ISETP.GE.AND P1, PT, R210, c[0x0][0x220], PT ;  /* 0x00008800d2007a0c */ /* 0x000fe20003f26270 */
[----:B------:R-:W-:Y:S01]  /*7880*/  IMAD R0, R233, c[0x0][0x3ac], R0 ;  /* 0x0000eb00e9007a24 */ /* 0x000fe200078e0200 */
[----:B------:R-:W-:Y:S01]  /*7890*/  ISETP.GE.AND P0, PT, R211, c[0x0][0x220], PT ;  /* 0x00008800d3007a0c */ /* 0x000fe20003f06270 */
[----:B------:R-:W-:-:S04]  /*78a0*/  IMAD.WIDE.U32 R6, R233, c[0x0][0x3a8], R2 ;  /* 0x0000ea00e9067a25 */ /* 0x000fc800078e0002 */
[----:B------:R-:W-:Y:S01]  /*78b0*/  IMAD.IADD R0, R7, 0x1, R0 ;  /* 0x0000000107007824 */ /* 0x000fe200078e0200 */
[----:B------:R-:W-:-:S04]  /*78c0*/  LEA R2, P4, R6, c[0x0][0x348], 0x1 ;  /* 0x0000d20006027a11 */ /* 0x000fc800078808ff */
[----:B------:R-:W-:-:S05]  /*78d0*/  LEA.HI.X R3, R6, c[0x0][0x34c], R0, 0x1, P4 ;  /* 0x0000d30006037a11 */ /* 0x000fca00020f0c00 */
[----:B---3--:R1:W-:Y:S04]  /*78e0*/  @!P2 STG.E.128 [R2.64], R48 ;  /* 0x000000300200a986 */ /* 0x0083e8000c101d06 */
[----:B------:R1:W-:Y:S04]  /*78f0*/  @!P1 STG.E.128 [R2.64+0x80], R44 ;  /* 0x0000802c02009986 */ /* 0x0003e8000c101d06 */
[----:B------:R1:W-:Y:S02]  /*7900*/  @!P0 STG.E.128 [R2.64+0x100], R40 ;  /* 0x0001002802008986 */ /* 0x0003e4000c101d06 */
.L_x_285:
[----:B------:R-:W-:Y:S05]  /*7910*/  BSYNC B0 ;  /* 0x0000000000007941 */ /* 0x000fea0003800000 */
.L_x_284:
[----:B------:R-:W-:Y:S05]  /*7920*/  @P3 BRA `(.L_x_286) ;  /* 0x0000092000003947 */ /* 0x000fea0003800000 */
[----:B------:R-:W-:Y:S02]  /*7930*/  IADD3 R0, P0, R233, 0x20, RZ ;  /* 0x00000020e9007810 */ /* 0x000fe40007f1e0ff */
[----:B-1----:R-:W-:-:S02]  /*7940*/  MOV R3, R8 ;  /* 0x0000000800037202 */ /* 0x002fc40000000f00 */
[----:B------:R-:W-:Y:S01]  /*7950*/  ISETP.GE.AND P1, PT, R200, c[0x0][0x220], PT ;  /* 0x00008800c8007a0c */ /* 0x000fe20003f26270 */
[----:B------:R-:W-:Y:S01]  /*7960*/  IMAD.X R2, RZ, RZ, R38, P0 ;  /* 0x000000ffff027224 */ /* 0x000fe200000e0626 */
[----:B------:R-:W-:-:S03]  /*7970*/  ISETP.GE.AND P0, PT, R210, c[0x0][0x220], PT ;  /* 0x00008800d2007a0c */ /* 0x000fc60003f06270 */
[----:B------:R-:W-:Y:S02]  /*7980*/  IMAD R5, R2, c[0x0][0x3a8], RZ ;  /* 0x0000ea0002057a24 */ /* 0x000fe400078e02ff */
[----:B------:R-:W-:-:S04]  /*7990*/  IMAD.MOV.U32 R2, RZ, RZ, R4 ;  /* 0x000000ffff027224 */ /* 0x000fc800078e0004 */
[----:B------:R-:W-:-:S04]  /*79a0*/  IMAD.WIDE.U32 R6, R0, c[0x0][0x3a8], R2 ;  /* 0x0000ea0000067a25 */ /* 0x000fc800078e0002 */
        /* <DEDUP_REMOVED lines=10> */
.L_x_256:
[----:B------:R-:W1:Y:S01]  /*7a50*/  S2R R4, SR_CTAID.Y ;  /* 0x0000000000047919 */ /* 0x000e620000002600 */
[----:B------:R-:W-:-:S03]  /*7a60*/  ISETP.NE.AND P0, PT, R249, -0x1, PT ;  /* 0xfffffffff900780c */ /* 0x000fc60003f05270 */
[----:B------:R-:W2:Y:S10]  /*7a70*/  S2R R7, SR_CTAID.Y ;  /* 0x0000000000077919 */ /* 0x000eb40000002600 */
[----:B------:R-:W-:-:S05]  /*7a80*/  @P0 IADD3 R0, R232, R249, RZ ;  /* 0x000000f9e8000210 */ /* 0x000fca0007ffe0ff */
[----:B------:R-:W-:-:S04]  /*7a90*/  @P0 IMAD.WIDE.U32 R2, R0, c[0x0][0x3a0], RZ ;  /* 0x0000e80000020a25 */ /* 0x000fc800078e00ff */
[----:B------:R-:W-:Y:S01]  /*7aa0*/  @P0 IMAD R5, R0, c[0x0][0x3a4], R3 ;  /* 0x0000e90000050a24 */ /* 0x000fe200078e0203 */
[----:B-1----:R-:W-:Y:S02]  /*7ab0*/  SHF.R.S32.HI R6, RZ, 0x1f, R4 ;  /* 0x0000001fff067819 */ /* 0x002fe40000011404 */
[----:B------:R-:W-:Y:S01]  /*7ac0*/  @P0 MOV R4, R2 ;  /* 0x0000000200040202 */ /* 0x000fe20000000f00 */
[----:B------:R-:W-:Y:S05]  /*7ad0*/  @P0 BRA `(.L_x_287) ;  /* 0x000000a000000947 */ /* 0x000fea0003800000 */
[----:B------:R-:W-:Y:S01]  /*7ae0*/  SHF.R.S32.HI R0, RZ, 0x1f, R232 ;  /* 0x0000001fff007819 */ /* 0x000fe200000114e8 */
[----:B------:R-:W-:-:S04]  /*7af0*/  IMAD.WIDE.U32 R2, R232, c[0x0][0x3a0], RZ ;  /* 0x0000e800e8027a25 */ /* 0x000fc800078e00ff */
[----:B------:R-:W-:Y:S02]  /*7b00*/  IMAD R0, R0, c[0x0][0x3a0], RZ ;  /* 0x0000e80000007a24 */ /* 0x000fe400078e02ff */
[----:B------:R-:W-:Y:S02]  /*7b10*/  IMAD R4, R6, c[0x0][0x388], RZ ;  /* 0x0000e20006047a24 */ /* 0x000fe400078e02ff */
[----:B------:R-:W-:-:S05]  /*7b20*/  IMAD R0, R232, c[0x0][0x3a4], R0 ;  /* 0x0000e900e8007a24 */ /* 0x000fca00078e0200 */
[----:B------:R-:W-:Y:S01]  /*7b30*/  IADD3 R3, R3, R0, RZ ;  /* 0x0000000003037210 */ /* 0x000fe20007ffe0ff */
[----:B--2---:R-:W-:-:S04]  /*7b40*/  IMAD R0, R7, c[0x0][0x38c], R4 ;  /* 0x0000e30007007a24 */ /* 0x004fc800078e0204 */
[----:B------:R-:W-:-:S05]  /*7b50*/  IMAD.WIDE.U32 R2, R7, c[0x0][0x388], R2 ;  /* 0x0000e20007027a25 */ /* 0x000fca00078e0002 */
[----:B------:R-:W-:Y:S02]  /*7b60*/  IADD3 R5, R3, R0, RZ ;  /* 0x0000000003057210 */ /* 0x000fe40007ffe0ff */
[----:B------:R-:W-:Y:S02]  /*7b70*/  MOV R4, R2 ;  /* 0x0000000200047202 */ /* 0x000fe40000000f00 */
.L_x_287:
[----:B------:R-:W-:-:S05]  /*7b80*/  @P0 IADD3 R0, R232, R249, RZ ;  /* 0x000000f9e8000210 */ /* 0x000fca0007ffe0ff */
[----:B------:R-:W-:-:S04]  /*7b90*/  @P0 IMAD.WIDE.U32 R2, R0, c[0x0][0x3a8], RZ ;  /* 0x0000ea0000020a25 */ /* 0x000fc800078e00ff */
[----:B------:R-:W-:Y:S01]  /*7ba0*/  @P0 IMAD R11, R0, c[0x0][0x3ac], R3 ;  /* 0x0000eb00000b0a24 */ /* 0x000fe200078e0203 */
        /* <DEDUP_REMOVED lines=12> */
.L_x_288:
[----:B------:R-:W1:Y:S01]  /*7c70*/  S2R R6, SR_CTAID.Z ;  /* 0x0000000000067919 */ /* 0x000e620000002700 */
[----:B------:R-:W-:Y:S01]  /*7c80*/  IMAD R9, R234, -0x40, R193 ;  /* 0xffffffc0ea097824 */ /* 0x000fe200078e02c1 */
[----:B------:R-:W-:Y:S01]  /*7c90*/  BSSY B0, `(.L_x_289) ;  /* 0x000001d000007945 */ /* 0x000fe20003800000 */
[----:B------:R-:W-:Y:S01]  /*7ca0*/  IMAD R0, R250, c[0x0][0x3a0], RZ ;  /* 0x0000e800fa007a24 */ /* 0x000fe200078e02ff */
[----:B------:R-:W3:Y:S01]  /*7cb0*/  S2R R13, SR_CTAID.Z ;  /* 0x00000000000d7919 */ /* 0x000ee20000002700 */
[C---:B------:R-:W-:Y:S01]  /*7cc0*/  IMAD.WIDE.U32 R2, R242.reuse, c[0x0][0x3a0], R200 ;  /* 0x0000e800f2027a25 */ /* 0x040fe200078e00c8 */
[----:B------:R-:W-:Y:S02]  /*7cd0*/  ISETP.GE.AND P4, PT, R233, R9, PT ;  /* 0x00000009e900720c */ /* 0x000fe40003f86270 */
[----:B------:R-:W-:Y:S01]  /*7ce0*/  SHF.R.S32.HI R12, RZ, 0x1f, R233 ;  /* 0x0000001fff0c7819 */ /* 0x000fe200000114e9 */
[----:B------:R-:W-:Y:S01]  /*7cf0*/  IMAD R0, R242, c[0x0][0x3a4], R0 ;  /* 0x0000e900f2007a24 */ /* 0x000fe200078e0200 */
[----:B------:R-:W-:-:S04]  /*7d00*/  IADD3 R4, P0, R4, R2, RZ ;  /* 0x0000000204047210 */ /* 0x000fc80007f1e0ff */
[----:B------:R-:W-:Y:S02]  /*7d10*/  IADD3.X R5, R5, R3, R0, P0, !PT ;  /* 0x0000000305057210 */ /* 0x000fe400007fe400 */
[----:B-1----:R-:W-:-:S03]  /*7d20*/  SHF.R.S32.HI R14, RZ, 0x1f, R6 ;  /* 0x0000001fff0e7819 */ /* 0x002fc60000011406 */
[----:B---3--:R-:W-:-:S04]  /*7d30*/  IMAD.WIDE.U32 R4, R13, c[0x0][0x3b8], R4 ;  /* 0x0000ee000d047a25 */ /* 0x008fc800078e0004 */
[----:B------:R-:W-:-:S04]  /*7d40*/  IMAD R8, R14, c[0x0][0x3b8], RZ ;  /* 0x0000ee000e087a24 */ /* 0x000fc800078e02ff */
[----:B------:R-:W-:-:S05]  /*7d50*/  IMAD R8, R13, c[0x0][0x3bc], R8 ;  /* 0x0000ef000d087a24 */ /* 0x000fca00078e0208 */
        /* <DEDUP_REMOVED lines=9> */
[----:B--2---:R-:W-:-:S04]  /*7df0*/  IMAD.WIDE.U32 R6, R233, c[0x0][0x3a0], R2 ;  /* 0x0000e800e9067a25 */ /* 0x004fc800078e0002 */
[----:B------:R-:W-:Y:S01]  /*7e00*/  IMAD.IADD R0, R0, 0x1, R7 ;  /* 0x0000000100007824 */ /* 0x000fe200078e0207 */
[----:B------:R-:W-:-:S04]  /*7e10*/  LEA R2, P3, R6, c[0x0][0x340], 0x1 ;  /* 0x0000d00006027a11 */ /* 0x000fc800078608ff */
[----:B------:R-:W-:-:S05]  /*7e20*/  LEA.HI.X R3, R6, c[0x0][0x344], R0, 0x1, P3 ;  /* 0x0000d10006037a11 */ /* 0x000fca00018f0c00 */
[----:B------:R1:W-:Y:S04]  /*7e30*/  @!P2 STG.E.128 [R2.64], RZ ;  /* 0x000000ff0200a986 */ /* 0x0003e8000c101d06 */
[----:B------:R1:W-:Y:S04]  /*7e40*/  @!P1 STG.E.128 [R2.64+0x80], RZ ;  /* 0x000080ff02009986 */ /* 0x0003e8000c101d06 */
[----:B------:R1:W-:Y:S02]  /*7e50*/  @!P0 STG.E.128 [R2.64+0x100], RZ ;  /* 0x000100ff02008986 */ /* 0x0003e4000c101d06 */
.L_x_290:
[----:B------:R-:W-:Y:S05]  /*7e60*/  BSYNC B0 ;  /* 0x0000000000007941 */ /* 0x000fea0003800000 */
.L_x_289:
[----:B------:R-:W-:Y:S01]  /*7e70*/  IADD3 R0, R233, 0x20, RZ ;  /* 0x00000020e9007810 */ /* 0x000fe20007ffe0ff */
[----:B------:R-:W-:Y:S03]  /*7e80*/  BSSY B0, `(.L_x_291) ;  /* 0x0000012000007945 */ /* 0x000fe60003800000 */
[----:B------:R-:W-:-:S13]  /*7e90*/  ISETP.GE.AND P3, PT, R0, R9, PT ;  /* 0x000000090000720c */ /* 0x000fda0003f66270 */
[----:B------:R-:W-:Y:S05]  /*7ea0*/  @P3 BRA `(.L_x_292) ;  /* 0x000000f000003947 */ /* 0x000fea0003800000 */
[----:B------:R-:W-:Y:S01]  /*7eb0*/  IADD3 R0, P0, R233, 0x20, RZ ;  /* 0x00000020e9007810 */ /* 0x000fe20007f1e0ff */
[----:B------:R-:W-:Y:S01]  /*7ec0*/  IMAD.MOV.U32 R5, RZ, RZ, R8 ;  /* 0x000000ffff057224 */ /* 0x000fe200078e0008 */
[----:B------:R-:W-:Y:S02]  /*7ed0*/  ISETP.GE.AND P2, PT, R200, c[0x0][0x220], PT ;  /* 0x00008800c8007a0c */ /* 0x000fe40003f46270 */
[----:B------:R-:W-:Y:S01]  /*7ee0*/  ISETP.GE.AND P1, PT, R210, c[0x0][0x220], PT ;  /* 0x00008800d2007a0c */ /* 0x000fe20003f26270 */
[----:B-1----:R-:W-:Y:S01]  /*7ef0*/  IMAD.X R2, RZ, RZ, R12, P0 ;  /* 0x000000ffff027224 */ /* 0x002fe200000e060c */
        /* <DEDUP_REMOVED lines=10> */
.L_x_292:
[----:B------:R-:W-:Y:S05]  /*7fa0*/  BSYNC B0 ;  /* 0x0000000000007941 */ /* 0x000fea0003800000 */
.L_x_291:
[----:B-1----:R-:W-:Y:S01]  /*7fb0*/  IMAD.WIDE.U32 R2, R242, c[0x0][0x3a8], R200 ;  /* 0x0000ea00f2027a25 */ /* 0x002fe200078e00c8 */
[----:B------:R-:W-:Y:S03]  /*7fc0*/  BSSY B0, `(.L_x_293) ;  /* 0x0000018000007945 */ /* 0x000fe60003800000 */
[----:B------:R-:W-:Y:S01]  /*7fd0*/  IMAD R0, R250, c[0x0][0x3a8], RZ ;  /* 0x0000ea00fa007a24 */ /* 0x000fe200078e02ff */
[----:B------:R-:W-:Y:S01]  /*7fe0*/  IADD3 R4, P0, R10, R2, RZ ;  /* 0x000000020a047210 */ /* 0x000fe20007f1e0ff */
[----:B------:R-:W-:-:S02]  /*7ff0*/  IMAD R8, R14, c[0x0][0x3c0], RZ ;  /* 0x0000f0000e087a24 */ /* 0x000fc400078e02ff */
[----:B------:R-:W-:Y:S02]  /*8000*/  IMAD R0, R242, c[0x0][0x3ac], R0 ;  /* 0x0000eb00f2007a24 */ /* 0x000fe400078e0200 */
[----:B------:R-:W-:-:S03]  /*8010*/  IMAD R8, R13, c[0x0][0x3c4], R8 ;  /* 0x0000f1000d087a24 */ /* 0x000fc600078e0208 */
[----:B------:R-:W-:-:S05]  /*8020*/  IADD3.X R5, R11, R3, R0, P0, !PT ;  /* 0x000000030b057210 */ /* 0x000fca00007fe400 */
        /* <DEDUP_REMOVED lines=17> */
.L_x_294:
[----:B------:R-:W-:Y:S05]  /*8140*/  BSYNC B0 ;  /* 0x0000000000007941 */ /* 0x000fea0003800000 */
.L_x_293:
[----:B------:R-:W-:Y:S05]  /*8150*/  @P3 BRA `(.L_x_286) ;  /* 0x000000f000003947 */ /* 0x000fea0003800000 */
[----:B------:R-:W-:Y:S01]  /*8160*/  IADD3 R0, P0, R233, 0x20, RZ ;  /* 0x00000020e9007810 */ /* 0x000fe20007f1e0ff */
[----:B------:R-:W-:Y:S01]  /*8170*/  IMAD.MOV.U32 R5, RZ, RZ, R8 ;  /* 0x000000ffff057224 */ /* 0x000fe200078e0008 */
[----:B------:R-:W-:-:S02]  /*8180*/  ISETP.GE.AND P2, PT, R200, c[0x0][0x220], PT ;  /* 0x00008800c8007a0c */ /* 0x000fc40003f46270 */
        /* <DEDUP_REMOVED lines=12> */
.L_x_286:
[----:B------:R-:W-:Y:S05]  /*8250*/  BSYNC B1 ;  /* 0x0000000000017941 */ /* 0x000fea0003800000 */
.L_x_251:
[----:B------:R-:W-:-:S04]  /*8260*/  IADD3 R234, R234, c[0x0][0xc], RZ ;  /* 0x00000300eaea7a10 */ /* 0x000fc80007ffe0ff */
[----:B------:R-:W-:-:S13]  /*8270*/  ISETP.GE.AND P0, PT, R234, UR4, PT ;  /* 0x00000004ea007c0c */ /* 0x000fda000bf06270 */
[----:B------:R-:W-:Y:S01]  /*8280*/  @P0 CALL.REL.NOINC `(.L_x_295) ;  /* 0x0000001000000944 */ /* 0x000fe20003c00000 */
[----:B------:R-:W-:Y:S05]  /*8290*/  BRA `(.L_x_296) ;  /* 0xffff864000007947 */ /* 0x000fea000383ffff */
.L_x_295:
[----:B------:R-:W-:Y:S05]  /*82a0*/  EXIT ;  /* 0x000000000000794d */ /* 0x000fea0003800000 */
.L_x_297:
        /* <DEDUP_REMOVED lines=13> */
.L_x_1584:


//--------------------- .text._ZN5flash44flash_bwd_dq_dk_dv_loop_seqk_parallel_kernelI23Flash_bwd_kernel_traitsILi192ELi64ELi64ELi8ELi4ELi2ELi2ELb0ELb0EN7cutlass10bfloat16_tE19Flash_kernel_traitsILi192ELi64ELi64ELi8ES3_EELb0ELb0ELb1ELb0ELb0ELb0ELb0EEEvNS_16Flash_bwd_paramsE --------------------------
	.section	.text._ZN5flash44flash_bwd_dq_dk_dv_loop_seqk_parallel_kernelI23Flash_bwd_kernel_traitsILi192ELi64ELi64ELi8ELi4ELi2ELi2ELb0ELb0EN7cutlass10bfloat16_tE19Flash_kernel_traitsILi192ELi64ELi64ELi8ES3_EELb0ELb0ELb1ELb0ELb0ELb0ELb0EEEvNS_16Flash_bwd_paramsE,"ax",@progbits
	.sectioninfo	@"SHI_REGISTERS=254"
	.align	128
        .global         _ZN5flash44flash_bwd_dq_dk_dv_loop_seqk_parallel_kernelI23Flash_bwd_kernel_traitsILi192ELi64ELi64ELi8ELi4ELi2ELi2ELb0ELb0EN7cutlass10bfloat16_tE19Flash_kernel_traitsILi192ELi64ELi64ELi8ES3_EELb0ELb0ELb1ELb0ELb0ELb0ELb0EEEvNS_16Flash_bwd_paramsE
        .type           _ZN5flash44flash_bwd_dq_dk_dv_loop_seqk_parallel_kernelI23Flash_bwd_kernel_traitsILi192ELi64ELi64ELi8ELi4ELi2ELi2ELb0ELb0EN7cutlass10bfloat16_tE19Flash_kernel_traitsILi192ELi64ELi64ELi8ES3_EELb0ELb0ELb1ELb0ELb0ELb0ELb0EEEvNS_16Flash_bwd_paramsE,@function
        .size           _ZN5flash44flash_bwd_dq_dk_dv_loop_seqk_parallel_kernelI23Flash_bwd_kernel_traitsILi192ELi64ELi64ELi8ELi4ELi2ELi2ELb0ELb0EN7cutlass10bfloat16_tE19Flash_kernel_traitsILi192ELi64ELi64ELi8ES3_EELb0ELb0ELb1ELb0ELb0ELb0ELb0EEEvNS_16Flash_bwd_paramsE,(.L_x_1585 - _ZN5flash44flash_bwd_dq_dk_dv_loop_seqk_parallel_kernelI23Flash_bwd_kernel_traitsILi192ELi64ELi64ELi8ELi4ELi2ELi2ELb0ELb0EN7cutlass10bfloat16_tE19Flash_kernel_traitsILi192ELi64ELi64ELi8ES3_EELb0ELb0ELb1ELb0ELb0ELb0ELb0EEEvNS_16Flash_bwd_paramsE)
        .other          _ZN5flash44flash_bwd_dq_dk_dv_loop_seqk_parallel_kernelI23Flash_bwd_kernel_traitsILi192ELi64ELi64ELi8ELi4ELi2ELi2ELb0ELb0EN7cutlass10bfloat16_tE19Flash_kernel_traitsILi192ELi64ELi64ELi8ES3_EELb0ELb0ELb1ELb0ELb0ELb0ELb0EEEvNS_16Flash_bwd_paramsE,@"STO_CUDA_ENTRY STV_DEFAULT"
_ZN5flash44flash_bwd_dq_dk_dv_loop_seqk_parallel_kernelI23Flash_bwd_kernel_traitsILi192ELi64ELi64ELi8ELi4ELi2ELi2ELb0ELb0EN7cutlass10bfloat16_tE19Flash_kernel_traitsILi192ELi64ELi64ELi8ES3_EELb0ELb0ELb1ELb0ELb0ELb0ELb0EEEvNS_16Flash_bwd_paramsE:
.text._ZN5flash44flash_bwd_dq_dk_dv_loop_seqk_parallel_kernelI23Flash_bwd_kernel_traitsILi192ELi64ELi64ELi8ELi4ELi2ELi2ELb0ELb0EN7cutlass10bfloat16_tE19Flash_kernel_traitsILi192ELi64ELi64ELi8ES3_EELb0ELb0ELb1ELb0ELb0ELb0ELb0EEEvNS_16Flash_bwd_paramsE:
[----:B------:R-:W-:Y:S02]  /*0000*/  MOV R1, c[0x0][0x28] ;  /* 0x00000a0000017a02 */ /* 0x000fe40000000f00 */
[----:B------:R-:W1:Y:S01]  /*0010*/  S2R R216, SR_CTAID.X ;  /* 0x0000000000d87919 */ /* 0x000e620000002500 */
[----:B------:R-:W-:Y:S02]  /*0020*/  ULDC UR5, c[0x0][0x218] ;  /* 0x0000860000057ab9 */ /* 0x000fe40000000800 */
[----:B------:R-:W-:-:S04]  /*0030*/  UIADD3 UR5, UR5, 0x3f, URZ ;  /* 0x0000003f05057890 */ /* 0x000fc8000fffe03f */
[----:B------:R-:W-:-:S04]  /*0040*/  USHF.R.S32.HI UR4, URZ, 0x1f, UR5 ;  /* 0x0000001f3f047899 */ /* 0x000fc80008011405 */
[----:B------:R-:W-:-:S04]  /*0050*/  ULEA.HI UR4, UR4, UR5, URZ, 0x6 ;  /* 0x0000000504047291 */ /* 0x000fc8000f8f303f */
[----:B------:R-:W-:-:S06]  /*0060*/  USHF.R.S32.HI UR4, URZ, 0x6, UR4 ;  /* 0x000000063f047899 */ /* 0x000fcc0008011404 */
[----:B-1----:R-:W-:-:S13]  /*0070*/  ISETP.GE.AND P0, PT, R216, UR4, PT ;  /* 0x00000004d8007c0c */ /* 0x002fda000bf06270 */
[----:B------:R-:W-:Y:S05]  /*0080*/  @P0 EXIT ;  /* 0x000000000000094d */ /* 0x000fea0003800000 */
[----:B------:R-:W1:Y:S01]  /*0090*/  S2R R6, SR_TID.X ;  /* 0x0000000000067919 */ /* 0x000e620000002100 */
[----:B------:R-:W-:-:S03]  /*00a0*/  ULDC.64 UR6, c[0x0][0x118] ;  /* 0x0000460000067ab9 */ /* 0x000fc60000000a00 */
[----:B------:R-:W2:Y:S04]  /*00b0*/  S2R R202, SR_CTAID.Y ;  /* 0x0000000000ca7919 */ /* 0x000ea80000002600 */
[----:B------:R-:W3:Y:S01]  /*00c0*/  S2R R233, SR_CTAID.Z ;  /* 0x0000000000e97919 */ /* 0x000ee20000002700 */
[----:B-1----:R-:W-:-:S04]  /*00d0*/  SHF.R.S32.HI R9, RZ, 0x1f, R6 ;  /* 0x0000001fff097819 */ /* 0x002fc80000011406 */
[CC--:B------:R-:W-:Y:S02]  /*00e0*/  LEA.HI R5, R9.reuse, R6.reuse, RZ, 0x4 ;  /* 0x0000000609057211 */ /* 0x0c0fe400078f20ff */
[CC--:B------:R-:W-:Y:S02]  /*00f0*/  LEA.HI R17, R9.reuse, R6.reuse, RZ, 0x3 ;  /* 0x0000000609117211 */ /* 0x0c0fe400078f18ff */
[----:B------:R-:W-:Y:S02]  /*0100*/  SHF.R.S32.HI R0, RZ, 0x4, R5 ;  /* 0x00000004ff007819 */ /* 0x000fe40000011405 */
[----:B------:R-:W-:Y:S02]  /*0110*/  LEA.HI R10, R9, R6, RZ, 0x5 ;  /* 0x00000006090a7211 */ /* 0x000fe400078f28ff */
[----:B------:R-:W-:Y:S02]  /*0120*/  LEA.HI R7, R5, R0, RZ, 0x1 ;  /* 0x0000000005077211 */ /* 0x000fe400078f08ff */
[----:B------:R-:W-:-:S02]  /*0130*/  LOP3.LUT R11, R17, 0xfffffff8, RZ, 0xc0, !PT ;  /* 0xfffffff8110b7812 */ /* 0x000fc400078ec0ff */
[----:B------:R-:W-:Y:S02]  /*0140*/  SHF.R.S32.HI R209, RZ, 0x3, R17 ;  /* 0x00000003ffd17819 */ /* 0x000fe40000011411 */
[----:B------:R-:W-:Y:S01]  /*0150*/  LOP3.LUT R7, R7, 0xfffffffe, RZ, 0xc0, !PT ;  /* 0xfffffffe07077812 */ /* 0x000fe200078ec0ff */
[----:B------:R-:W-:Y:S01]  /*0160*/  IMAD.IADD R2, R6, 0x1, -R11 ;  /* 0x0000000106027824 */ /* 0x000fe200078e0a0b */
[----:B------:R-:W-:Y:S01]  /*0170*/  SHF.R.S32.HI R207, RZ, 0x5, R10 ;  /* 0x00000005ffcf7819 */ /* 0x000fe2000001140a */
[----:B------:R-:W-:Y:S01]  /*0180*/  IMAD.SHL.U32 R13, R209, 0x40, RZ ;  /* 0x00000040d10d7824 */ /* 0x000fe200078e00ff */
[----:B------:R-:W-:Y:S01]  /*0190*/  LOP3.LUT R5, R5, 0xfffffff0, RZ, 0xc0, !PT ;  /* 0xfffffff005057812 */ /* 0x000fe200078ec0ff */
[----:B------:R-:W-:Y:S01]  /*01a0*/  IMAD.IADD R7, R0, 0x1, -R7 ;  /* 0x0000000100077824 */ /* 0x000fe200078e0a07 */
[----:B------:R-:W-:Y:S01]  /*01b0*/  LEA.HI R0, R10, R207, RZ, 0x1 ;  /* 0x000000cf0a007211 */ /* 0x000fe200078f08ff */
[----:B------:R-:W-:Y:S01]  /*01c0*/  IMAD.SHL.U32 R210, R2, 0x8, RZ ;  /* 0x0000000802d27824 */ /* 0x000fe200078e00ff */
[----:B------:R-:W-:Y:S01]  /*01d0*/  LEA.HI R8, R9, R6, RZ, 0x2 ;  /* 0x0000000609087211 */ /* 0x000fe200078f10ff */
[----:B------:R-:W-:Y:S01]  /*01e0*/  IMAD.IADD R14, R6, 0x1, -R5 ;  /* 0x00000001060e7824 */ /* 0x000fe200078e0a05 */
[----:B------:R-:W-:Y:S01]  /*01f0*/  LOP3.LUT R13, R13, 0x1c0, RZ, 0xc0, !PT ;  /* 0x000001c00d0d7812 */ /* 0x000fe200078ec0ff */
[----:B------:R-:W-:Y:S01]  /*0200*/  IMAD.SHL.U32 R12, R2, 0x40, RZ ;  /* 0x00000040020c7824 */ /* 0x000fe200078e00ff */
[----:B------:R-:W-:-:S02]  /*0210*/  LOP3.LUT R0, R0, 0xfffffffe, RZ, 0xc0, !PT ;  /* 0xfffffffe00007812 */ /* 0x000fc400078ec0ff */
[--C-:B------:R-:W-:Y:S02]  /*0220*/  SHF.R.S32.HI R4, RZ, 0x2, R8.reuse ;  /* 0x00000002ff047819 */ /* 0x100fe40000011408 */
[----:B------:R-:W-:Y:S01]  /*0230*/  SHF.R.S32.HI R3, RZ, 0x1f, R8 ;  /* 0x0000001fff037819 */ /* 0x000fe20000011408 */
[----:B------:R-:W-:Y:S01]  /*0240*/  IMAD.IADD R5, R207, 0x1, -R0 ;  /* 0x00000001cf057824 */ /* 0x000fe200078e0a00 */
[----:B------:R-:W-:Y:S02]  /*0250*/  LOP3.LUT R11, R13, 0x38, R210, 0xf8, !PT ;  /* 0x000000380d0b7812 */ /* 0x000fe400078ef8d2 */
[----:B------:R-:W-:Y:S02]  /*0260*/  SHF.R.U32.HI R208, RZ, 0x3, R13 ;  /* 0x00000003ffd07819 */ /* 0x000fe4000001160d */
[----:B------:R-:W-:Y:S02]  /*0270*/  LEA.HI R3, R3, R4, RZ, 0x3 ;  /* 0x0000000403037211 */ /* 0x000fe400078f18ff */
[----:B------:R-:W-:Y:S01]  /*0280*/  LOP3.LUT R208, R11, R208, RZ, 0x3c, !PT ;  /* 0x000000d00bd07212 */ /* 0x000fe200078e3cff */
[----:B------:R-:W-:Y:S01]  /*0290*/  IMAD.SHL.U32 R11, R5, 0x10, RZ ;  /* 0x00000010050b7824 */ /* 0x000fe200078e00ff */
[----:B------:R-:W-:-:S02]  /*02a0*/  LOP3.LUT R12, R12, 0x1c0, RZ, 0xc0, !PT ;  /* 0x000001c00c0c7812 */ /* 0x000fc400078ec0ff */
[----:B------:R-:W-:Y:S02]  /*02b0*/  LOP3.LUT R3, R3, 0xfffffff8, RZ, 0xc0, !PT ;  /* 0xfffffff803037812 */ /* 0x000fe400078ec0ff */
[----:B------:R-:W-:Y:S02]  /*02c0*/  SHF.R.S32.HI R13, RZ, 0x1f, R14 ;  /* 0x0000001fff0d7819 */ /* 0x000fe4000001140e */
[----:B------:R-:W-:Y:S01]  /*02d0*/  LOP3.LUT R0, R12, 0x10, R11, 0xf8, !PT ;  /* 0x000000100c007812 */ /* 0x000fe200078ef80b */
[----:B------:R-:W-:Y:S01]  /*02e0*/  IMAD.IADD R3, R4, 0x1, -R3 ;  /* 0x0000000104037824 */ /* 0x000fe200078e0a03 */
[C---:B------:R-:W-:Y:S02]  /*02f0*/  LOP3.LUT P4, RZ, R2.reuse, 0x4, RZ, 0xc0, !PT ;  /* 0x0000000402ff7812 */ /* 0x040fe4000788c0ff */
[----:B------:R-:W-:Y:S02]  /*0300*/  LOP3.LUT P3, RZ, R2, 0x2, RZ, 0xc0, !PT ;  /* 0x0000000202ff7812 */ /* 0x000fe4000786c0ff */
[----:B------:R-:W-:Y:S01]  /*0310*/  LEA.HI R2, R13, R14, RZ, 0x3 ;  /* 0x0000000e0d027211 */ /* 0x000fe200078f18ff */
[----:B------:R-:W-:Y:S01]  /*0320*/  IMAD.SHL.U32 R13, R7, 0x200, RZ ;  /* 0x00000200070d7824 */ /* 0x000fe200078e00ff */
[----:B------:R-:W-:-:S02]  /*0330*/  LOP3.LUT R198, R12, 0x8, R17, 0xf8, !PT ;  /* 0x000000080cc67812 */ /* 0x000fc400078ef811 */
[----:B------:R-:W-:Y:S02]  /*0340*/  SHF.R.U32.HI R11, RZ, 0x3, R12 ;  /* 0x00000003ff0b7819 */ /* 0x000fe4000001160c */
[----:B------:R-:W-:Y:S02]  /*0350*/  LOP3.LUT R0, R0, 0x8, R17, 0xf8, !PT ;  /* 0x0000000800007812 */ /* 0x000fe400078ef811 */
[----:B------:R-:W-:Y:S02]  /*0360*/  LEA.HI R4, R9, R6, RZ, 0x7 ;  /* 0x0000000609047211 */ /* 0x000fe400078f38ff */
[----:B------:R-:W-:Y:S02]  /*0370*/  LOP3.LUT R12, R3, 0x1, RZ, 0xc0, !PT ;  /* 0x00000001030c7812 */ /* 0x000fe400078ec0ff */
[----:B------:R-:W-:Y:S02]  /*0380*/  LOP3.LUT R198, R198, R11, RZ, 0x3c, !PT ;  /* 0x0000000bc6c67212 */ /* 0x000fe400078e3cff */
[----:B------:R-:W-:-:S02]  /*0390*/  LOP3.LUT R0, R13, R0, R11, 0xf6, !PT ;  /* 0x000000000d007212 */ /* 0x000fc400078ef60b */
[----:B------:R-:W-:Y:S02]  /*03a0*/  LEA.HI R219, R9, R6, RZ, 0x6 ;  /* 0x0000000609db7211 */ /* 0x000fe400078f30ff */
[----:B------:R-:W-:Y:S01]  /*03b0*/  LOP3.LUT R11, R10, 0xffffffe0, RZ, 0xc0, !PT ;  /* 0xffffffe00a0b7812 */ /* 0x000fe200078ec0ff */
[----:B------:R-:W-:Y:S01]  /*03c0*/  IMAD.SHL.U32 R197, R0, 0x2, RZ ;  /* 0x0000000200c57824 */ /* 0x000fe200078e00ff */
[----:B------:R-:W-:Y:S01]  /*03d0*/  LOP3.LUT R9, R8, 0x7ffffffc, RZ, 0xc0, !PT ;  /* 0x7ffffffc08097812 */ /* 0x000fe200078ec0ff */
[C---:B------:R-:W-:Y:S01]  /*03e0*/  IMAD.SHL.U32 R8, R6.reuse, 0x2, RZ ;  /* 0x0000000206087824 */ /* 0x040fe200078e00ff */
[----:B------:R-:W-:Y:S01]  /*03f0*/  SHF.R.S32.HI R4, RZ, 0x7, R4 ;  /* 0x00000007ff047819 */ /* 0x000fe20000011404 */
[----:B------:R-:W-:Y:S01]  /*0400*/  IMAD.IADD R206, R6, 0x1, -R11 ;  /* 0x0000000106ce7824 */ /* 0x000fe200078e0a0b */
[----:B------:R-:W-:Y:S02]  /*0410*/  ISETP.NE.U32.AND P0, PT, R12, 0x1, PT ;  /* 0x000000010c00780c */ /* 0x000fe40003f05070 */
[----:B------:R-:W-:Y:S01]  /*0420*/  SHF.R.S32.HI R219, RZ, 0x6, R219 ;  /* 0x00000006ffdb7819 */ /* 0x000fe200000114db */
[----:B------:R-:W-:Y:S01]  /*0430*/  IMAD R15, R4, 0x800, R13 ;  /* 0x00000800040f7824 */ /* 0x000fe200078e020d */
[----:B------:R-:W-:Y:S01]  /*0440*/  SHF.R.S32.HI R12, RZ, 0x1f, R10 ;  /* 0x0000001fff0c7819 */ /* 0x000fe2000001140a */
[----:B------:R-:W-:Y:S01]  /*0450*/  IMAD.IADD R10, R6, 0x1, -R9 ;  /* 0x00000001060a7824 */ /* 0x000fe200078e0a09 */
[----:B------:R-:W-:Y:S01]  /*0460*/  LOP3.LUT R205, R2, 0xfffffff8, RZ, 0xc0, !PT ;  /* 0xfffffff802cd7812 */ /* 0x000fe200078ec0ff */
[C---:B------:R-:W-:Y:S01]  /*0470*/  IMAD.SHL.U32 R6, R3.reuse, 0x40, RZ ;  /* 0x0000004003067824 */ /* 0x040fe200078e00ff */
[----:B------:R-:W-:Y:S01]  /*0480*/  LEA.HI R12, R12, R207, RZ, 0x2 ;  /* 0x000000cf0c0c7211 */ /* 0x000fe200078f10ff */
[----:B------:R-:W-:Y:S01]  /*0490*/  IMAD.SHL.U32 R9, R4, 0x20, RZ ;  /* 0x0000002004097824 */ /* 0x000fe200078e00ff */
[----:B------:R-:W-:Y:S01]  /*04a0*/  R2P PR, R3, 0x6 ;  /* 0x0000000603007804 */ /* 0x000fe20000000000 */
[C---:B------:R-:W-:Y:S01]  /*04b0*/  IMAD R208, R219.reuse, 0x200, R208 ;  /* 0x00000200dbd07824 */ /* 0x040fe200078e02d0 */
[----:B------:R-:W-:Y:S01]  /*04c0*/  LOP3.LUT R6, R6, 0x1c0, RZ, 0xc0, !PT ;  /* 0x000001c006067812 */ /* 0x000fe200078ec0ff */
[----:B------:R-:W-:Y:S01]  /*04d0*/  IMAD.SHL.U32 R219, R219, 0x8, RZ ;  /* 0x00000008dbdb7824 */ /* 0x000fe200078e00ff */
[----:B------:R-:W-:Y:S01]  /*04e0*/  LOP3.LUT R203, R9, 0x6, R8, 0xf8, !PT ;  /* 0x0000000609cb7812 */ /* 0x000fe200078ef808 */
[----:B------:R-:W-:Y:S01]  /*04f0*/  IMAD.SHL.U32 R8, R7, 0x20, RZ ;  /* 0x0000002007087824 */ /* 0x000fe200078e00ff */
[----:B------:R-:W-:Y:S01]  /*0500*/  SHF.R.U32.HI R218, RZ, 0x3, R6 ;  /* 0x00000003ffda7819 */ /* 0x000fe20000011606 */
[----:B------:R-:W-:Y:S01]  /*0510*/  IMAD.IADD R205, R14, 0x1, -R205 ;  /* 0x000000010ecd7824 */ /* 0x000fe200078e0acd */
[----:B------:R-:W-:Y:S01]  /*0520*/  LOP3.LUT R219, R219, 0x18, RZ, 0xc0, !PT ;  /* 0x00000018dbdb7812 */ /* 0x000fe200078ec0ff */
[----:B------:R-:W-:Y:S01]  /*0530*/  IMAD.SHL.U32 R7, R7, 0x8, RZ ;  /* 0x0000000807077824 */ /* 0x000fe200078e00ff */
[----:B------:R-:W-:Y:S01]  /*0540*/  LOP3.LUT R9, R6, 0x20, R9, 0xf8, !PT ;  /* 0x0000002006097812 */ /* 0x000fe200078ef809 */
[----:B------:R-:W-:Y:S01]  /*0550*/  IMAD.SHL.U32 R2, R2, 0x40, RZ ;  /* 0x0000004002027824 */ /* 0x000fe200078e00ff */
[----:B------:R-:W-:Y:S01]  /*0560*/  LOP3.LUT R199, R219, 0x20, R8, 0xf8, !PT ;  /* 0x00000020dbc77812 */ /* 0x000fe200078ef808 */
[----:B------:R-:W-:Y:S01]  /*0570*/  IMAD.SHL.U32 R4, R10, 0x2, RZ ;  /* 0x000000020a047824 */ /* 0x000fe200078e00ff */
[----:B------:R-:W-:Y:S01]  /*0580*/  LOP3.LUT R219, R218, R6, R219, 0x1e, !PT ;  /* 0x00000006dadb7212 */ /* 0x000fe200078e1edb */
[----:B------:R-:W-:Y:S01]  /*0590*/  IMAD.SHL.U32 R6, R205, 0x40, RZ ;  /* 0x00000040cd067824 */ /* 0x000fe200078e00ff */
[----:B------:R-:W-:Y:S01]  /*05a0*/  LOP3.LUT R218, R9, R218, RZ, 0x3c, !PT ;  /* 0x000000da09da7212 */ /* 0x000fe200078e3cff */
[----:B------:R-:W-:Y:S01]  /*05b0*/  IMAD.IADD R198, R15, 0x1, R198 ;  /* 0x000000010fc67824 */ /* 0x000fe200078e02c6 */
[----:B------:R-:W-:Y:S01]  /*05c0*/  SHF.R.S32.HI R9, RZ, 0x1f, R206 ;  /* 0x0000001fff097819 */ /* 0x000fe200000114ce */
[----:B------:R-:W-:Y:S01]  /*05d0*/  IMAD.SHL.U32 R215, R208, 0x2, RZ ;  /* 0x00000002d0d77824 */ /* 0x000fe200078e00ff */
[----:B------:R-:W-:Y:S01]  /*05e0*/  LOP3.LUT R12, R12, 0xfffffffc, RZ, 0xc0, !PT ;  /* 0xfffffffc0c0c7812 */ /* 0x000fe200078ec0ff */
[----:B------:R-:W-:Y:S01]  /*05f0*/  IMAD.SHL.U32 R198, R198, 0x2, RZ ;  /* 0x00000002c6c67824 */ /* 0x000fe200078e00ff */
[----:B------:R-:W-:-:S02]  /*0600*/  LOP3.LUT R6, R6, 0x1c0, RZ, 0xc0, !PT ;  /* 0x000001c006067812 */ /* 0x000fc400078ec0ff */
[----:B------:R-:W-:Y:S01]  /*0610*/  LEA.HI R204, R9, R206, RZ, 0x2 ;  /* 0x000000ce09cc7211 */ /* 0x000fe200078f10ff */
[----:B------:R-:W-:Y:S01]  /*0620*/  IMAD.IADD R3, R207, 0x1, -R12 ;  /* 0x00000001cf037824 */ /* 0x000fe200078e0a0c */
[----:B------:R-:W-:Y:S02]  /*0630*/  SHF.R.U32.HI R196, RZ, 0x3, R6 ;  /* 0x00000003ffc47819 */ /* 0x000fe40000011606 */
[----:B------:R-:W-:Y:S01]  /*0640*/  SHF.R.S32.HI R204, RZ, 0x2, R204 ;  /* 0x00000002ffcc7819 */ /* 0x000fe200000114cc */
[--C-:B------:R-:W-:Y:S01]  /*0650*/  IMAD R11, R3, 0x400, R4.reuse ;  /* 0x00000400030b7824 */ /* 0x100fe200078e0204 */
[----:B------:R-:W-:Y:S01]  /*0660*/  LOP3.LUT R7, R6, 0x8, R7, 0xf8, !PT ;  /* 0x0000000806077812 */ /* 0x000fe200078ef807 */
[----:B------:R-:W-:Y:S01]  /*0670*/  IMAD R4, R5, 0x400, R4 ;  /* 0x0000040005047824 */ /* 0x000fe200078e0204 */
[----:B------:R-:W-:Y:S01]  /*0680*/  LOP3.LUT R2, R2, 0xfffffe00, RZ, 0xc0, !PT ;  /* 0xfffffe0002027812 */ /* 0x000fe200078ec0ff */
[----:B------:R-:W-:Y:S01]  /*0690*/  IMAD R204, R3, 0x10, R204 ;  /* 0x0000001003cc7824 */ /* 0x000fe200078e02cc */
[----:B------:R-:W-:Y:S01]  /*06a0*/  LOP3.LUT R199, R196, R199, R6, 0x1e, !PT ;  /* 0x000000c7c4c77212 */ /* 0x000fe200078e1e06 */
[----:B------:R-:W-:Y:S01]  /*06b0*/  IMAD.IADD R218, R11, 0x1, R218 ;  /* 0x000000010bda7824 */ /* 0x000fe200078e02da */
[----:B------:R-:W-:Y:S01]  /*06c0*/  LOP3.LUT R196, R7, R196, RZ, 0x3c, !PT ;  /* 0x000000c407c47212 */ /* 0x000fe200078e3cff */
[--C-:B------:R-:W-:Y:S01]  /*06d0*/  IMAD R3, R3, 0x400, R2.reuse ;  /* 0x0000040003037824 */ /* 0x100fe200078e0202 */
[----:B------:R-:W-:Y:S01]  /*06e0*/  LOP3.LUT R199, R199, R2, RZ, 0xfc, !PT ;  /* 0x00000002c7c77212 */ /* 0x000fe200078efcff */
[----:B------:R-:W-:Y:S01]  /*06f0*/  IMAD R5, R5, 0x400, R2 ;  /* 0x0000040005057824 */ /* 0x000fe200078e0202 */
[----:B--2---:R-:W-:Y:S01]  /*0700*/  SHF.R.S32.HI R213, RZ, 0x1f, R202 ;  /* 0x0000001fffd57819 */ /* 0x004fe200000114ca */
[----:B------:R-:W-:Y:S01]  /*0710*/  IMAD.IADD R200, R3, 0x1, R196 ;  /* 0x0000000103c87824 */ /* 0x000fe200078e02c4 */
[----:B------:R-:W-:Y:S01]  /*0720*/  SHF.R.S32.HI R212, RZ, 0x1f, R209 ;  /* 0x0000001fffd47819 */ /* 0x000fe200000114d1 */
[----:B------:R-:W-:Y:S01]  /*0730*/  IMAD.MOV.U32 R3, RZ, RZ, 0x20 ;  /* 0x00000020ff037424 */ /* 0x000fe200078e00ff */
[----:B------:R-:W-:Y:S01]  /*0740*/  IADD3 R214, R210, 0x40, RZ ;  /* 0x00000040d2d67810 */ /* 0x000fe20007ffe0ff */
[----:B------:R-:W-:Y:S01]  /*0750*/  IMAD.IADD R196, R196, 0x1, R5 ;  /* 0x00000001c4c47824 */ /* 0x000fe200078e0205 */
[----:B------:R-:W-:Y:S01]  /*0760*/  IADD3 R217, R210, 0x80, RZ ;  /* 0x00000080d2d97810 */ /* 0x000fe20007ffe0ff */
[----:B------:R-:W-:Y:S01]  /*0770*/  IMAD.SHL.U32 R218, R218, 0x2, RZ ;  /* 0x00000002dada7824 */ /* 0x000fe200078e00ff */
[----:B------:R-:W-:Y:S01]  /*0780*/  SEL R3, R3, 0xffffffe0, !P3 ;  /* 0xffffffe003037807 */ /* 0x000fe20005800000 */
[----:B------:R-:W-:Y:S01]  /*0790*/  IMAD.IADD R219, R4, 0x1, R219 ;  /* 0x0000000104db7824 */ /* 0x000fe200078e02db */
[----:B------:R-:W-:Y:S01]  /*07a0*/  LEA R196, R196, 0x1e000, 0x1 ;  /* 0x0001e000c4c47811 */ /* 0x000fe200078e08ff */
[----:B------:R-:W-:Y:S01]  /*07b0*/  IMAD.MOV.U32 R5, RZ, RZ, 0x40 ;  /* 0x00000040ff057424 */ /* 0x000fe200078e00ff */
[----:B------:R-:W-:Y:S01]  /*07c0*/  IADD3 R220, R218, 0x20, RZ ;  /* 0x00000020dadc7810 */ /* 0x000fe20007ffe0ff */
[----:B------:R-:W-:Y:S01]  /*07d0*/  IMAD.MOV.U32 R7, RZ, RZ, -0x10 ;  /* 0xfffffff0ff077424 */ /* 0x000fe200078e00ff */
[----:B------:R-:W-:Y:S01]  /*07e0*/  LEA R219, R219, 0x12000, 0x1 ;  /* 0x00012000dbdb7811 */ /* 0x000fe200078e08ff */
[----:B------:R-:W-:Y:S01]  /*07f0*/  IMAD.IADD R188, R198, 0x1, R3 ;  /* 0x00000001c6bc7824 */ /* 0x000fe200078e0203 */
[----:B------:R-:W-:-:S02]  /*0800*/  SEL R5, R5, 0xffffffc0, !P4 ;  /* 0xffffffc005057807 */ /* 0x000fc40006000000 */
[----:B------:R-:W-:Y:S02]  /*0810*/  SEL R7, R7, 0x10, !P0 ;  /* 0x0000001007077807 */ /* 0x000fe40004000000 */
[----:B------:R-:W-:Y:S01]  /*0820*/  @P1 IADD3 R220, R218, -0x20, RZ ;  /* 0xffffffe0dadc1810 */ /* 0x000fe20007ffe0ff */
[--C-:B------:R-:W-:Y:S01]  /*0830*/  IMAD R0, R0, 0x2, R5.reuse ;  /* 0x0000000200007824 */ /* 0x100fe200078e0205 */
[C---:B------:R-:W-:Y:S01]  /*0840*/  IADD3 R221, R219.reuse, 0x40, RZ ;  /* 0x00000040dbdd7810 */ /* 0x040fe20007ffe0ff */
[----:B------:R-:W-:Y:S01]  /*0850*/  IMAD.IADD R3, R198, 0x1, R5 ;  /* 0x00000001c6037824 */ /* 0x000fe200078e0205 */
[----:B------:R-:W-:Y:S01]  /*0860*/  @P2 IADD3 R221, R219, -0x40, RZ ;  /* 0xffffffc0dbdd2810 */ /* 0x000fe20007ffe0ff */
[----:B------:R-:W-:Y:S02]  /*0870*/  IMAD.IADD R2, R5, 0x1, R188 ;  /* 0x0000000105027824 */ /* 0x000fe400078e02bc */
[----:B------:R-:W-:Y:S02]  /*0880*/  IMAD.IADD R222, R218, 0x1, R7 ;  /* 0x00000001dade7824 */ /* 0x000fe400078e0207 */
[----:B---3--:R-:W-:-:S02]  /*0890*/  IMAD.IADD R226, R7, 0x1, R220 ;  /* 0x0000000107e27824 */ /* 0x008fc400078e02dc */
.L_x_346:
[----:B-1----:R-:W1:Y:S01]  /*08a0*/  LDC.U8 R5, c[0x0][0x312] ;  /* 0x0000c480ff057b82 */ /* 0x002e620000000000 */
[----:B------:R-:W-:Y:S01]  /*08b0*/  ISETP.NE.U32.AND P3, PT, RZ, c[0x0][0x250], PT ;  /* 0x00009400ff007a0c */ /* 0x000fe20003f65070 */
[----:B------:R-:W-:Y:S01]  /*08c0*/  IMAD.SHL.U32 R6, R202, 0x4, RZ ;  /* 0x00000004ca067824 */ /* 0x000fe200078e00ff */
[----:B------:R-:W-:Y:S01]  /*08d0*/  ISETP.NE.U32.AND P2, PT, RZ, c[0x0][0x240], PT ;  /* 0x00009000ff007a0c */ /* 0x000fe20003f45070 */
[----:B------:R-:W-:Y:S01]  /*08e0*/  IMAD.MOV.U32 R31, RZ, RZ, -0x1 ;  /* 0xffffffffff1f7424 */ /* 0x000fe200078e00ff */
[----:B------:R-:W-:-:S02]  /*08f0*/  ISETP.NE.AND.EX P3, PT, RZ, c[0x0][0x254], PT, P3 ;  /* 0x00009500ff007a0c */ /* 0x000fc40003f65330 */
[----:B------:R-:W-:Y:S02]  /*0900*/  ISETP.NE.AND.EX P2, PT, RZ, c[0x0][0x244], PT, P2 ;  /* 0x00009100ff007a0c */ /* 0x000fe40003f45320 */
[----:B------:R-:W-:Y:S02]  /*0910*/  ISETP.EQ.U32.AND P5, PT, RZ, c[0x0][0x248], PT ;  /* 0x00009200ff007a0c */ /* 0x000fe40003fa2070 */
[----:B------:R-:W-:Y:S02]  /*0920*/  SHF.L.U64.HI R4, R202, 0x2, R213 ;  /* 0x00000002ca047819 */ /* 0x000fe400000102d5 */
[C---:B------:R-:W-:Y:S02]  /*0930*/  IADD3 R12, P0, R6.reuse, c[0x0][0x240], RZ ;  /* 0x00009000060c7a10 */ /* 0x040fe40007f1e0ff */
[----:B--23--:R-:W-:Y:S02]  /*0940*/  IADD3 R8, P1, R6, c[0x0][0x248], RZ ;  /* 0x0000920006087a10 */ /* 0x00cfe40007f3e0ff */
[----:B------:R-:W-:-:S02]  /*0950*/  IADD3.X R13, R4, c[0x0][0x244], RZ, P0, !PT ;  /* 0x00009100040d7a10 */ /* 0x000fc400007fe4ff */
[----:B------:R-:W-:Y:S02]  /*0960*/  @P3 IADD3 R10, P0, R6, c[0x0][0x250], RZ ;  /* 0x00009400060a3a10 */ /* 0x000fe40007f1e0ff */
[----:B-1----:R-:W-:Y:S01]  /*0970*/  ISETP.NE.AND P4, PT, R5, RZ, PT ;  /* 0x000000ff0500720c */ /* 0x002fe20003f85270 */
[----:B------:R-:W-:Y:S01]  /*0980*/  IMAD.MOV.U32 R241, RZ, RZ, RZ ;  /* 0x000000fffff17224 */ /* 0x000fe200078e00ff */
[----:B------:R-:W2:Y:S02]  /*0990*/  @P2 LDG.E R31, [R12.64] ;  /* 0x000000060c1f2981 */ /* 0x000ea4000c1e1900 */
[----:B------:R-:W-:Y:S01]  /*09a0*/  ISETP.EQ.OR.EX P5, PT, RZ, c[0x0][0x24c], !P4, P5 ;  /* 0x00009300ff007a0c */ /* 0x000fe200067a2750 */
[----:B------:R-:W-:Y:S01]  /*09b0*/  IMAD.MOV.U32 R244, RZ, RZ, -0x1 ;  /* 0xfffffffffff47424 */ /* 0x000fe200078e00ff */
[----:B------:R-:W2:Y:S01]  /*09c0*/  @P2 LDG.E R242, [R12.64+0x4] ;  /* 0x000004060cf22981 */ /* 0x000ea2000c1e1900 */
[C---:B------:R-:W-:Y:S02]  /*09d0*/  @P3 IADD3.X R11, R4.reuse, c[0x0][0x254], RZ, P0, !PT ;  /* 0x00009500040b3a10 */ /* 0x040fe400007fe4ff */
[----:B------:R-:W-:-:S03]  /*09e0*/  IADD3.X R9, R4, c[0x0][0x24c], RZ, P1, !PT ;  /* 0x0000930004097a10 */ /* 0x000fc60000ffe4ff */
[----:B-----5:R1:W5:Y:S05]  /*09f0*/  @P3 LDG.E R241, [R10.64] ;  /* 0x000000060af13981 */ /* 0x02036a000c1e1900 */
[----:B------:R1:W5:Y:S01]  /*0a00*/  @!P5 LDG.E R244, [R8.64] ;  /* 0x0000000608f4d981 */ /* 0x000362000c1e1900 */
[----:B------:R-:W-:-:S04]  /*0a10*/  ISETP.NE.U32.AND P0, PT, RZ, c[0x0][0x248], PT ;  /* 0x00009200ff007a0c */ /* 0x000fc80003f05070 */
[----:B------:R-:W-:Y:S01]  /*0a20*/  ISETP.NE.AND.EX P0, PT, RZ, c[0x0][0x24c], PT, P0 ;  /* 0x00009300ff007a0c */ /* 0x000fe20003f05300 */
[----:B------:R-:W-:Y:S02]  /*0a30*/  IMAD.MOV.U32 R5, RZ, RZ, c[0x0][0x218] ;  /* 0x00008600ff057624 */ /* 0x000fe400078e00ff */
[----:B--2---:R-:W-:Y:S02]  /*0a40*/  @P2 IMAD.IADD R242, R242, 0x1, -R31 ;  /* 0x00000001f2f22824 */ /* 0x004fe400078e0a1f */
[----:B------:R-:W-:-:S08]  /*0a50*/  @!P2 IMAD.MOV.U32 R242, RZ, RZ, c[0x0][0x214] ;  /* 0x00008500fff2a624 */ /* 0x000fd000078e00ff */
[----:B------:R-:W-:Y:S05]  /*0a60*/  @!P0 BRA `(.L_x_298) ;  /* 0x0000003000008947 */ /* 0x000fea0003800000 */
[----:B-1----:R-:W2:Y:S02]  /*0a70*/  @P4 LDG.E R5, [R8.64+0x4] ;  /* 0x0000040608054981 */ /* 0x002ea4000c1e1900 */
[----:B--2--5:R-:W-:-:S06]  /*0a80*/  @P4 IADD3 R5, R5, -R244, RZ ;  /* 0x800000f405054210 */ /* 0x024fcc0007ffe0ff */
[----:B------:R1:W5:Y:S02]  /*0a90*/  @!P4 LDG.E R5, [R8.64] ;  /* 0x000000060805c981 */ /* 0x000364000c1e1900 */
.L_x_298:
[----:B-1----:R-:W-:-:S04]  /*0aa0*/  ISETP.NE.U32.AND P1, PT, RZ, c[0x0][0x258], PT ;  /* 0x00009600ff007a0c */ /* 0x002fc80003f25070 */
[----:B------:R-:W-:-:S13]  /*0ab0*/  ISETP.NE.AND.EX P1, PT, RZ, c[0x0][0x25c], PT, P1 ;  /* 0x00009700ff007a0c */ /* 0x000fda0003f25310 */
[----:B------:R-:W-:-:S04]  /*0ac0*/  @P1 IADD3 R6, P0, R6, c[0x0][0x258], RZ ;  /* 0x0000960006061a10 */ /* 0x000fc80007f1e0ff */
[----:B------:R-:W-:-:S05]  /*0ad0*/  @P1 IADD3.X R7, R4, c[0x0][0x25c], RZ, P0, !PT ;  /* 0x0000970004071a10 */ /* 0x000fca00007fe4ff */
        /* <DEDUP_REMOVED lines=9> */
[----:B------:R-:W-:Y:S01]  /*0b70*/  IADD3 R5, R242, 0x40, R225 ;  /* 0x00000040f2057810 */ /* 0x000fe20007ffe0e1 */
[----:B------:R-:W-:Y:S01]  /*0b80*/  IMAD R13, R213, c[0x0][0x178], RZ ;  /* 0x00005e00d50d7a24 */ /* 0x000fe200078e02ff */
[----:B------:R-:W-:Y:S01]  /*0b90*/  ISETP.NE.AND P0, PT, R244, -0x1, PT ;  /* 0xfffffffff400780c */ /* 0x000fe20003f05270 */
[----:B------:R-:W-:Y:S01]  /*0ba0*/  IMAD.WIDE.U32 R16, R202, c[0x0][0x178], RZ ;  /* 0x00005e00ca107a25 */ /* 0x000fe200078e00ff */
[----:B------:R-:W-:Y:S02]  /*0bb0*/  IADD3 R6, R5, c[0x0][0x2e4], -R240 ;  /* 0x0000b90005067a10 */ /* 0x000fe40007ffe8f0 */
[----:B------:R-:W-:Y:S01]  /*0bc0*/  IADD3 R5, R242, 0x3f, RZ ;  /* 0x0000003ff2057810 */ /* 0x000fe20007ffe0ff */
[----:B------:R-:W-:Y:S01]  /*0bd0*/  IMAD R13, R202, c[0x0][0x17c], R13 ;  /* 0x00005f00ca0d7a24 */ /* 0x000fe200078e020d */
[----:B------:R-:W-:Y:S02]  /*0be0*/  IADD3 R6, R6, 0x3f, RZ ;  /* 0x0000003f06067810 */ /* 0x000fe40007ffe0ff */
[----:B------:R-:W-:Y:S01]  /*0bf0*/  SHF.R.S32.HI R4, RZ, 0x1f, R5 ;  /* 0x0000001fff047819 */ /* 0x000fe20000011405 */
[----:B------:R-:W-:Y:S01]  /*0c00*/  IMAD.IADD R13, R17, 0x1, R13 ;  /* 0x00000001110d7824 */ /* 0x000fe200078e020d */
[----:B------:R-:W-:-:S02]  /*0c10*/  SHF.R.S32.HI R239, RZ, 0x1f, R6 ;  /* 0x0000001fffef7819 */ /* 0x000fc40000011406 */
[----:B------:R-:W-:Y:S01]  /*0c20*/  LEA.HI R4, R4, R5, RZ, 0x6 ;  /* 0x0000000504047211 */ /* 0x000fe200078f30ff */
[----:B------:R-:W-:Y:S01]  /*0c30*/  @P0 IMAD.IADD R8, R241, 0x1, R244 ;  /* 0x00000001f1080824 */ /* 0x000fe200078e02f4 */
[----:B------:R-:W-:Y:S01]  /*0c40*/  LEA.HI R239, R239, R6, RZ, 0x6 ;  /* 0x00000006efef7211 */ /* 0x000fe200078f30ff */
[C---:B------:R-:W-:Y:S01]  /*0c50*/  IMAD.WIDE.U32 R6, R31.reuse, c[0x0][0x190], RZ ;  /* 0x000064001f067a25 */ /* 0x040fe200078e00ff */
[C---:B------:R-:W-:Y:S02]  /*0c60*/  ISETP.NE.AND P1, PT, R31.reuse, -0x1, PT ;  /* 0xffffffff1f00780c */ /* 0x040fe40003f25270 */
[----:B------:R-:W-:Y:S01]  /*0c70*/  SHF.R.S32.HI R4, RZ, 0x6, R4 ;  /* 0x00000006ff047819 */ /* 0x000fe20000011404 */
[----:B------:R-:W-:Y:S01]  /*0c80*/  @P0 IMAD.WIDE.U32 R10, R8, c[0x0][0x198], RZ ;  /* 0x00006600080a0a25 */ /* 0x000fe200078e00ff */
[----:B------:R-:W-:Y:S02]  /*0c90*/  SHF.R.S32.HI R239, RZ, 0x6, R239 ;  /* 0x00000006ffef7819 */ /* 0x000fe400000114ef */
[----:B------:R-:W-:Y:S01]  /*0ca0*/  SEL R16, R16, R6, !P1 ;  /* 0x0000000610107207 */ /* 0x000fe20004800000 */
[----:B------:R-:W-:Y:S01]  /*0cb0*/  @P0 IMAD R8, R8, c[0x0][0x19c], R11 ;  /* 0x0000670008080a24 */ /* 0x000fe200078e020b */
[----:B------:R-:W-:Y:S01]  /*0cc0*/  IMNMX R239, R4, R239, PT ;  /* 0x000000ef04ef7217 */ /* 0x000fe20003800200 */
[----:B------:R-:W-:-:S03]  /*0cd0*/  IMAD R4, R31, c[0x0][0x194], RZ ;  /* 0x000065001f047a24 */ /* 0x000fc600078e02ff */
[----:B------:R-:W-:Y:S01]  /*0ce0*/  LEA R22, R239, 0xffffffc0, 0x6 ;  /* 0xffffffc0ef167811 */ /* 0x000fe200078e30ff */
[----:B------:R-:W-:-:S03]  /*0cf0*/  @P1 IMAD.IADD R13, R7, 0x1, R4 ;  /* 0x00000001070d1824 */ /* 0x000fc600078e0204 */
[----:B------:R-:W-:Y:S01]  /*0d00*/  SHF.R.S32.HI R15, RZ, 0x1f, R22 ;  /* 0x0000001fff0f7819 */ /* 0x000fe20000011416 */
[----:B------:R-:W-:Y:S05]  /*0d10*/  @P0 BRA `(.L_x_300) ;  /* 0x0000009000000947 */ /* 0x000fea0003800000 */
[----:B------:R-:W-:Y:S01]  /*0d20*/  SHF.R.S32.HI R4, RZ, 0x1f, R241 ;  /* 0x0000001fff047819 */ /* 0x000fe200000114f1 */
[----:B------:R-:W-:-:S04]  /*0d30*/  IMAD.WIDE.U32 R6, R241, c[0x0][0x198], RZ ;  /* 0x00006600f1067a25 */ /* 0x000fc800078e00ff */
[----:B------:R-:W-:Y:S02]  /*0d40*/  IMAD R4, R4, c[0x0][0x198], RZ ;  /* 0x0000660004047a24 */ /* 0x000fe400078e02ff */
[----:B------:R-:W-:Y:S02]  /*0d50*/  IMAD R5, R213, c[0x0][0x180], RZ ;  /* 0x00006000d5057a24 */ /* 0x000fe400078e02ff */
[----:B------:R-:W-:Y:S02]  /*0d60*/  IMAD R4, R241, c[0x0][0x19c], R4 ;  /* 0x00006700f1047a24 */ /* 0x000fe400078e0204 */
[----:B------:R-:W-:-:S03]  /*0d70*/  IMAD R5, R202, c[0x0][0x184], R5 ;  /* 0x00006100ca057a24 */ /* 0x000fc600078e0205 */
[----:B------:R-:W-:-:S05]  /*0d80*/  IADD3 R7, R7, R4, RZ ;  /* 0x0000000407077210 */ /* 0x000fca0007ffe0ff */
[----:B------:R-:W-:-:S05]  /*0d90*/  IMAD.WIDE.U32 R10, R202, c[0x0][0x180], R6 ;  /* 0x00006000ca0a7a25 */ /* 0x000fca00078e0006 */
[----:B------:R-:W-:Y:S02]  /*0da0*/  IADD3 R8, R11, R5, RZ ;  /* 0x000000050b087210 */ /* 0x000fe40007ffe0ff */
.L_x_300:
        /* <DEDUP_REMOVED lines=14> */
[----:B------:R-:W-:Y:S02]  /*0e90*/  MOV R12, R6 ;  /* 0x00000006000c7202 */ /* 0x000fe40000000f00 */
.L_x_301:
[----:B------:R-:W-:Y:S01]  /*0ea0*/  IABS R6, c[0x0][0x1c8] ;  /* 0x0000720000067a13 */ /* 0x000fe20000000000 */
[----:B------:R-:W-:Y:S01]  /*0eb0*/  @P1 IMAD.WIDE.U32 R18, R31, c[0x0][0x370], RZ ;  /* 0x0000dc001f121a25 */ /* 0x000fe200078e00ff */
[----:B------:R-:W-:Y:S02]  /*0ec0*/  LOP3.LUT R14, R233, c[0x0][0x1c8], RZ, 0x3c, !PT ;  /* 0x00007200e90e7a12 */ /* 0x000fe400078e3cff */
[----:B------:R-:W1:Y:S01]  /*0ed0*/  I2F.RP R5, R6 ;  /* 0x0000000600057306 */ /* 0x000e620000209400 */
[----:B------:R-:W-:Y:S01]  /*0ee0*/  @P1 IMAD R11, R31, c[0x0][0x374], R19 ;  /* 0x0000dd001f0b1a24 */ /* 0x000fe200078e0213 */
[----:B------:R-:W-:Y:S01]  /*0ef0*/  @P1 MOV R30, R18 ;  /* 0x00000012001e1202 */ /* 0x000fe20000000f00 */
[----:B------:R-:W2:Y:S01]  /*0f00*/  LDC.U8 R19, c[0x0][0x328] ;  /* 0x0000ca00ff137b82 */ /* 0x000ea20000000000 */
[----:B------:R-:W-:Y:S01]  /*0f10*/  IMAD.MOV.U32 R23, RZ, RZ, c[0x0][0x224] ;  /* 0x00008900ff177624 */ /* 0x000fe200078e00ff */
[----:B------:R-:W-:Y:S01]  /*0f20*/  ISETP.GE.AND P4, PT, R14, RZ, PT ;  /* 0x000000ff0e00720c */ /* 0x000fe20003f86270 */
[C---:B------:R-:W-:Y:S01]  /*0f30*/  IMAD.WIDE.U32 R28, R202.reuse, c[0x0][0x224], RZ ;  /* 0x00008900ca1c7a25 */ /* 0x040fe200078e00ff */
[----:B------:R-:W-:-:S02]  /*0f40*/  SHF.L.U64.HI R24, R202, 0x7, R213 ;  /* 0x00000007ca187819 */ /* 0x000fc400000102d5 */
[----:B------:R-:W-:Y:S01]  /*0f50*/  SHF.R.S32.HI R23, RZ, 0x1f, R23 ;  /* 0x0000001fff177819 */ /* 0x000fe20000011417 */
[----:B------:R-:W-:Y:S01]  /*0f60*/  IMAD.MOV.U32 R18, RZ, RZ, c[0x0][0x22c] ;  /* 0x00008b00ff127624 */ /* 0x000fe200078e00ff */
[----:B------:R-:W-:-:S03]  /*0f70*/  SEL R24, R24, RZ, P2 ;  /* 0x000000ff18187207 */ /* 0x000fc60001000000 */
[----:B------:R-:W-:Y:S01]  /*0f80*/  IMAD.WIDE R26, R18, c[0x0][0x1c0], RZ ;  /* 0x00007000121a7a25 */ /* 0x000fe200078e02ff */
[----:B-1----:R-:W1:Y:S01]  /*0f90*/  MUFU.RCP R20, R5 ;  /* 0x0000000500147308 */ /* 0x002e620000001000 */
[----:B--2---:R-:W-:Y:S02]  /*0fa0*/  ISETP.NE.AND P3, PT, R19, RZ, PT ;  /* 0x000000ff1300720c */ /* 0x004fe40003f65270 */
[----:B-1----:R-:W-:Y:S01]  /*0fb0*/  IADD3 R20, R20, 0xffffffe, RZ ;  /* 0x0ffffffe14147810 */ /* 0x002fe20007ffe0ff */
[----:B------:R-:W-:-:S04]  /*0fc0*/  @!P1 IMAD R5, R213, c[0x0][0x368], RZ ;  /* 0x0000da00d5059a24 */ /* 0x000fc800078e02ff */
[----:B------:R-:W1:Y:S01]  /*0fd0*/  F2I.FTZ.U32.TRUNC.NTZ R21, R20 ;  /* 0x0000001400157305 */ /* 0x000e62000021f000 */
[----:B------:R-:W-:Y:S01]  /*0fe0*/  @!P1 IMAD R5, R202, c[0x0][0x36c], R5 ;  /* 0x0000db00ca059a24 */ /* 0x000fe200078e0205 */
[----:B-1----:R-:W-:Y:S01]  /*0ff0*/  IADD3 R4, RZ, -R21, RZ ;  /* 0x80000015ff047210 */ /* 0x002fe20007ffe0ff */
[----:B------:R-:W-:-:S04]  /*1000*/  IMAD.MOV.U32 R20, RZ, RZ, RZ ;  /* 0x000000ffff147224 */ /* 0x000fc800078e00ff */
[----:B------:R-:W-:Y:S01]  /*1010*/  IMAD R7, R4, R6, RZ ;  /* 0x0000000604077224 */ /* 0x000fe200078e02ff */
[----:B------:R-:W-:-:S03]  /*1020*/  IABS R4, R233 ;  /* 0x000000e900047213 */ /* 0x000fc60000000000 */
[----:B------:R-:W-:-:S04]  /*1030*/  IMAD.HI.U32 R7, R21, R7, R20 ;  /* 0x0000000715077227 */ /* 0x000fc800078e0014 */
[----:B------:R-:W-:-:S04]  /*1040*/  @!P1 IMAD.WIDE.U32 R20, R202, c[0x0][0x368], RZ ;  /* 0x0000da00ca149a25 */ /* 0x000fc800078e00ff */
[----:B------:R-:W-:Y:S01]  /*1050*/  IMAD.HI.U32 R7, R7, R4, RZ ;  /* 0x0000000407077227 */ /* 0x000fe200078e00ff */
[----:B------:R-:W-:-:S03]  /*1060*/  @!P1 IADD3 R11, R21, R5, RZ ;  /* 0x00000005150b9210 */ /* 0x000fc60007ffe0ff */
[----:B------:R-:W-:Y:S01]  /*1070*/  @!P1 IMAD.MOV.U32 R30, RZ, RZ, R20 ;  /* 0x000000ffff1e9224 */ /* 0x000fe200078e0014 */
[----:B------:R-:W-:Y:S01]  /*1080*/  IADD3 R17, -R7, RZ, RZ ;  /* 0x000000ff07117210 */ /* 0x000fe20007ffe1ff */
[----:B------:R-:W-:Y:S02]  /*1090*/  IMAD.SHL.U32 R20, R202, 0x80, RZ ;  /* 0x00000080ca147824 */ /* 0x000fe400078e00ff */
[----:B------:R-:W-:Y:S02]  /*10a0*/  IMAD R21, R27, R28, RZ ;  /* 0x0000001c1b157224 */ /* 0x000fe400078e02ff */
[----:B------:R-:W-:Y:S01]  /*10b0*/  IMAD R17, R6, R17, R4 ;  /* 0x0000001106117224 */ /* 0x000fe200078e0204 */
[----:B------:R-:W-:Y:S01]  /*10c0*/  SEL R19, R20, RZ, P2 ;  /* 0x000000ff14137207 */ /* 0x000fe20001000000 */
[----:B------:R-:W-:-:S03]  /*10d0*/  IMAD R4, R23, R202, RZ ;  /* 0x000000ca17047224 */ /* 0x000fc600078e02ff */
[----:B------:R-:W-:Y:S01]  /*10e0*/  ISETP.GT.U32.AND P5, PT, R6, R17, PT ;  /* 0x000000110600720c */ /* 0x000fe20003fa4070 */
[----:B------:R-:W-:Y:S01]  /*10f0*/  IMAD R5, R213, c[0x0][0x224], R4 ;  /* 0x00008900d5057a24 */ /* 0x000fe200078e0204 */
[----:B------:R-:W-:Y:S01]  /*1100*/  IADD3 R32, P2, R22, R19, RZ ;  /* 0x0000001316207210 */ /* 0x000fe20007f5e0ff */
[----:B------:R-:W1:Y:S03]  /*1110*/  S2R R4, SR_CTAID.X ;  /* 0x0000000000047919 */ /* 0x000e660000002500 */
[----:B------:R-:W-:Y:S01]  /*1120*/  IADD3 R14, R29, R5, RZ ;  /* 0x000000051d0e7210 */ /* 0x000fe20007ffe0ff */
[----:B------:R-:W-:Y:S01]  /*1130*/  IMAD.X R24, R15, 0x1, R24, P2 ;  /* 0x000000010f187824 */ /* 0x000fe200010e0618 */
[----:B------:R-:W2:Y:S01]  /*1140*/  LDC.U8 R5, c[0x0][0x3d0] ;  /* 0x0000f400ff057b82 */ /* 0x000ea20000000000 */
[----:B------:R-:W-:Y:S02]  /*1150*/  IMAD R19, R27, R32, RZ ;  /* 0x000000201b137224 */ /* 0x000fe400078e02ff */
[----:B------:R-:W-:-:S02]  /*1160*/  IMAD R14, R26, R14, R21 ;  /* 0x0000000e1a0e7224 */ /* 0x000fc400078e0215 */
[----:B------:R-:W-:Y:S01]  /*1170*/  @!P5 IADD3 R17, R17, -R6, RZ ;  /* 0x800000061111d210 */ /* 0x000fe20007ffe0ff */
[C---:B------:R-:W-:Y:S01]  /*1180*/  IMAD.WIDE.U32 R28, R26.reuse, R28, RZ ;  /* 0x0000001c1a1c7225 */ /* 0x040fe200078e00ff */
[----:B------:R-:W-:Y:S02]  /*1190*/  @!P5 IADD3 R7, R7, 0x1, RZ ;  /* 0x000000010707d810 */ /* 0x000fe40007ffe0ff */
[----:B------:R-:W-:Y:S01]  /*11a0*/  ISETP.GE.U32.AND P6, PT, R17, R6, PT ;  /* 0x000000061100720c */ /* 0x000fe20003fc6070 */
[C---:B------:R-:W-:Y:S01]  /*11b0*/  IMAD R19, R26.reuse, R24, R19 ;  /* 0x000000181a137224 */ /* 0x040fe200078e0213 */
[----:B------:R-:W-:Y:S01]  /*11c0*/  ISETP.NE.AND P5, PT, RZ, c[0x0][0x1c8], PT ;  /* 0x00007200ff007a0c */ /* 0x000fe20003fa5270 */
[----:B------:R-:W-:Y:S01]  /*11d0*/  IMAD.WIDE.U32 R20, R26, R31, RZ ;  /* 0x0000001f1a147225 */ /* 0x000fe200078e00ff */
[----:B------:R-:W-:-:S03]  /*11e0*/  IADD3 R14, R29, R14, RZ ;  /* 0x0000000e1d0e7210 */ /* 0x000fc60007ffe0ff */
[----:B------:R-:W-:Y:S01]  /*11f0*/  IMAD R6, R27, R31, RZ ;  /* 0x0000001f1b067224 */ /* 0x000fe200078e02ff */
[----:B------:R-:W-:Y:S01]  /*1200*/  SEL R20, R28, R20, !P1 ;  /* 0x000000141c147207 */ /* 0x000fe20004800000 */
[----:B------:R-:W-:Y:S02]  /*1210*/  @P3 IMAD R24, R202, c[0x0][0x214], RZ ;  /* 0x00008500ca183a24 */ /* 0x000fe400078e02ff */
[----:B------:R-:W-:Y:S02]  /*1220*/  IMAD.WIDE.U32 R32, R26, R32, RZ ;  /* 0x000000201a207225 */ /* 0x000fe400078e00ff */
[----:B------:R-:W-:Y:S02]  /*1230*/  @P6 IADD3 R7, R7, 0x1, RZ ;  /* 0x0000000107076810 */ /* 0x000fe40007ffe0ff */
[----:B-1----:R-:W-:Y:S01]  /*1240*/  IMAD.WIDE.U32 R26, R4, c[0x0][0x3d8], RZ ;  /* 0x0000f600041a7a25 */ /* 0x002fe200078e00ff */
[----:B--2---:R-:W-:Y:S02]  /*1250*/  ISETP.NE.AND P2, PT, R5, RZ, PT ;  /* 0x000000ff0500720c */ /* 0x004fe40003f45270 */
[----:B------:R-:W-:Y:S01]  /*1260*/  @!P4 IADD3 R7, -R7, RZ, RZ ;  /* 0x000000ff0707c210 */ /* 0x000fe20007ffe1ff */
[----:B------:R-:W-:Y:S01]  /*1270*/  @P1 IMAD.IADD R14, R21, 0x1, R6 ;  /* 0x00000001150e1824 */ /* 0x000fe200078e0206 */
[----:B------:R-:W-:Y:S01]  /*1280*/  @P3 SEL R6, R24, R31, !P1 ;  /* 0x0000001f18063207 */ /* 0x000fe20004800000 */
[----:B------:R-:W-:Y:S01]  /*1290*/  IMAD R17, R4, c[0x0][0x3dc], R27 ;  /* 0x0000f70004117a24 */ /* 0x000fe200078e021b */
[----:B------:R-:W-:Y:S01]  /*12a0*/  @!P5 LOP3.LUT R7, RZ, c[0x0][0x1c8], RZ, 0x33, !PT ;  /* 0x00007200ff07da12 */ /* 0x000fe200078e33ff */
[----:B------:R-:W-:Y:S01]  /*12b0*/  @!P3 IMAD R4, R202, c[0x0][0x1c0], R233 ;  /* 0x00007000ca04ba24 */ /* 0x000fe200078e02e9 */
[----:B------:R-:W-:Y:S01]  /*12c0*/  SEL R23, R26, RZ, P2 ;  /* 0x000000ff1a177207 */ /* 0x000fe20001000000 */
[C---:B------:R-:W-:Y:S01]  /*12d0*/  IMAD R21, R233.reuse, c[0x0][0x22c], RZ ;  /* 0x00008b00e9157a24 */ /* 0x040fe200078e02ff */
[----:B------:R-:W-:Y:S01]  /*12e0*/  SHF.R.S32.HI R5, RZ, 0x1f, R225 ;  /* 0x0000001fff057819 */ /* 0x000fe200000114e1 */
[----:B------:R-:W-:Y:S01]  /*12f0*/  @P3 IMAD R27, R233, c[0x0][0x234], R6 ;  /* 0x00008d00e91b3a24 */ /* 0x000fe200078e0206 */
[----:B------:R-:W-:Y:S01]  /*1300*/  SEL R17, R17, RZ, P2 ;  /* 0x000000ff11117207 */ /* 0x000fe20001000000 */
[----:B------:R-:W-:Y:S01]  /*1310*/  @!P3 IMAD R27, R4, c[0x0][0x214], RZ ;  /* 0x00008500041bba24 */ /* 0x000fe200078e02ff */
[----:B------:R-:W-:-:S02]  /*1320*/  SHF.R.S32.HI R4, RZ, 0x1f, R233 ;  /* 0x0000001fff047819 */ /* 0x000fc400000114e9 */
[----:B------:R-:W-:Y:S02]  /*1330*/  SHF.R.S32.HI R25, RZ, 0x1f, R21 ;  /* 0x0000001fff197819 */ /* 0x000fe40000011415 */
[----:B------:R-:W-:Y:S02]  /*1340*/  IADD3 R19, R33, R19, RZ ;  /* 0x0000001321137210 */ /* 0x000fe40007ffe0ff */
        /* <DEDUP_REMOVED lines=9> */
.L_x_302:
[----:B------:R-:W-:-:S04]  /*13e0*/  IMAD R29, R202, c[0x0][0x1c0], R233 ;  /* 0x00007000ca1d7a24 */ /* 0x000fc800078e02e9 */
[----:B------:R-:W-:Y:S02]  /*13f0*/  IMAD R29, R29, c[0x0][0x224], RZ ;  /* 0x000089001d1d7a24 */ /* 0x000fe400078e02ff */
.L_x_303:
[----:B------:R-:W-:Y:S01]  /*1400*/  IMAD R18, R18, c[0x0][0x1c0], RZ ;  /* 0x0000700012127a24 */ /* 0x000fe200078e02ff */
[----:B------:R-:W-:Y:S01]  /*1410*/  IADD3 R30, P4, R210, R30, RZ ;  /* 0x0000001ed21e7210 */ /* 0x000fe20007f9e0ff */
[----:B------:R-:W-:Y:S01]  /*1420*/  IMAD.IADD R28, R22, 0x1, R29 ;  /* 0x00000001161c7824 */ /* 0x000fe200078e021d */
[----:B------:R-:W-:Y:S01]  /*1430*/  SHF.R.S32.HI R211, RZ, 0x1f, R210 ;  /* 0x0000001fffd37819 */ /* 0x000fe200000114d2 */
[----:B------:R-:W-:Y:S01]  /*1440*/  IMAD.SHL.U32 R26, R18, 0x40, RZ ;  /* 0x00000040121a7824 */ /* 0x000fe200078e00ff */
[----:B------:R-:W-:Y:S03]  /*1450*/  BSSY B1, `(.L_x_299) ;  /* 0x00006de000017945 */ /* 0x000fe60003800000 */
[----:B------:R-:W-:Y:S01]  /*1460*/  IMAD.X R31, R211, 0x1, R11, P4 ;  /* 0x00000001d31f7824 */ /* 0x000fe200020e060b */
[----:B------:R-:W-:Y:S01]  /*1470*/  IADD3 R24, P3, P1, R32, R26, R21 ;  /* 0x0000001a20187210 */ /* 0x000fe2000797e015 */
[----:B------:R-:W-:Y:S01]  /*1480*/  IMAD R21, R15, c[0x0][0x370], RZ ;  /* 0x0000dc000f157a24 */ /* 0x000fe200078e02ff */
[----:B------:R-:W-:Y:S01]  /*1490*/  SHF.R.S32.HI R26, RZ, 0x1f, R26 ;  /* 0x0000001fff1a7819 */ /* 0x000fe2000001141a */
[----:B------:R-:W-:Y:S01]  /*14a0*/  IMAD.WIDE.U32 R30, R22, c[0x0][0x370], R30 ;  /* 0x0000dc00161e7a25 */ /* 0x000fe200078e001e */
[----:B------:R-:W-:-:S02]  /*14b0*/  MOV R11, 0x4 ;  /* 0x00000004000b7802 */ /* 0x000fc40000000f00 */
[----:B------:R-:W-:Y:S01]  /*14c0*/  IADD3.X R19, R19, R26, R25, P3, P1 ;  /* 0x0000001a13137210 */ /* 0x000fe20001fe2419 */
[C---:B------:R-:W-:Y:S01]  /*14d0*/  IMAD R21, R22.reuse, c[0x0][0x374], R21 ;  /* 0x0000dd0016157a24 */ /* 0x040fe200078e0215 */
[----:B------:R-:W-:Y:S01]  /*14e0*/  IADD3 R20, P3, P1, R23, R24, R20 ;  /* 0x0000001817147210 */ /* 0x000fe2000797e014 */
[----:B------:R-:W-:Y:S01]  /*14f0*/  IMAD.IADD R24, R22, 0x1, R27 ;  /* 0x0000000116187824 */ /* 0x000fe200078e021b */
[----:B------:R-:W-:Y:S01]  /*1500*/  IADD3 R23, P4, R209, R22, RZ ;  /* 0x00000016d1177210 */ /* 0x000fe20007f9e0ff */
[----:B------:R-:W-:Y:S01]  /*1510*/  IMAD R22, R4, c[0x0][0x378], RZ ;  /* 0x0000de0004167a24 */ /* 0x000fe200078e02ff */
[----:B------:R-:W-:Y:S01]  /*1520*/  IADD3.X R14, R17, R19, R14, P3, P1 ;  /* 0x00000013110e7210 */ /* 0x000fe20001fe240e */
[----:B------:R-:W-:Y:S01]  /*1530*/  IMAD R17, R207, R18, R206 ;  /* 0x00000012cf117224 */ /* 0x000fe200078e02ce */
[----:B------:R-:W-:Y:S01]  /*1540*/  IADD3 R19, -R240, R242, R225 ;  /* 0x000000f2f0137210 */ /* 0x000fe20007ffe1e1 */
[----:B------:R-:W-:Y:S02]  /*1550*/  IMAD.X R15, R212, 0x1, R15, P4 ;  /* 0x00000001d40f7824 */ /* 0x000fe400020e060f */
[----:B------:R-:W-:Y:S01]  /*1560*/  IMAD.WIDE.U32 R26, R23, c[0x0][0x190], R210 ;  /* 0x00006400171a7a25 */ /* 0x000fe200078e00d2 */
[----:B------:R-:W-:-:S03]  /*1570*/  IADD3 R20, P1, R17, R20, RZ ;  /* 0x0000001411147210 */ /* 0x000fc60007f3e0ff */
[----:B------:R-:W-:Y:S01]  /*1580*/  IMAD R18, R15, c[0x0][0x190], RZ ;  /* 0x000064000f127a24 */ /* 0x000fe200078e02ff */
[----:B------:R-:W-:Y:S01]  /*1590*/  IADD3 R15, R19, -c[0x0][0x2e8], RZ ;  /* 0x8000ba00130f7a10 */ /* 0x000fe20007ffe0ff */
[----:B------:R-:W-:Y:S01]  /*15a0*/  IMAD.IADD R31, R31, 0x1, R21 ;  /* 0x000000011f1f7824 */ /* 0x000fe200078e0215 */
[----:B------:R-:W-:Y:S01]  /*15b0*/  LEA.HI.X.SX32 R17, R17, R14, 0x1, P1 ;  /* 0x0000000e11117211 */ /* 0x000fe200008f0eff */
[----:B------:R-:W-:Y:S01]  /*15c0*/  IMAD R18, R23, c[0x0][0x194], R18 ;  /* 0x0000650017127a24 */ /* 0x000fe200078e0212 */
[----:B------:R-:W-:Y:S01]  /*15d0*/  SHF.R.S32.HI R14, RZ, 0x1f, R15 ;  /* 0x0000001fff0e7819 */ /* 0x000fe2000001140f */
[C---:B------:R-:W-:Y:S01]  /*15e0*/  IMAD R19, R233.reuse, c[0x0][0x37c], R22 ;  /* 0x0000df00e9137a24 */ /* 0x040fe200078e0216 */
[----:B------:R-:W-:Y:S01]  /*15f0*/  IADD3 R22, P3, R16, R26, RZ ;  /* 0x0000001a10167210 */ /* 0x000fe20007f7e0ff */
[----:B------:R-:W-:Y:S01]  /*1600*/  IMAD.WIDE.U32 R30, R233, c[0x0][0x378], R30 ;  /* 0x0000de00e91e7a25 */ /* 0x000fe200078e001e */
[----:B------:R-:W-:Y:S02]  /*1610*/  LEA.HI R14, R14, R15, RZ, 0x6 ;  /* 0x0000000f0e0e7211 */ /* 0x000fe400078f30ff */
[----:B------:R-:W-:Y:S01]  /*1620*/  LEA R246, P1, R20, c[0x0][0x350], 0x2 ;  /* 0x0000d40014f67a11 */ /* 0x000fe200078210ff */
[----:B------:R-:W-:Y:S01]  /*1630*/  IMAD R16, R212, c[0x0][0x370], RZ ;  /* 0x0000dc00d4107a24 */ /* 0x000fe200078e02ff */
[----:B------:R-:W-:Y:S01]  /*1640*/  SHF.R.S32.HI R14, RZ, 0x6, R14 ;  /* 0x00000006ff0e7819 */ /* 0x000fe2000001140e */
[----:B------:R-:W-:Y:S01]  /*1650*/  IMAD.IADD R31, R31, 0x1, R19 ;  /* 0x000000011f1f7824 */ /* 0x000fe200078e0213 */
[----:B------:R-:W-:Y:S01]  /*1660*/  IADD3.X R23, R13, R27, R18, P3, !PT ;  /* 0x0000001b0d177210 */ /* 0x000fe20001ffe412 */
[----:B------:R-:W-:Y:S01]  /*1670*/  IMAD R18, R4, c[0x0][0x1a8], RZ ;  /* 0x00006a0004127a24 */ /* 0x000fe200078e02ff */
[----:B------:R-:W-:Y:S01]  /*1680*/  IMNMX R224, RZ, R14, !PT ;  /* 0x0000000effe07217 */ /* 0x000fe20007800200 */
[----:B------:R-:W-:Y:S01]  /*1690*/  IMAD R15, R209, c[0x0][0x374], R16 ;  /* 0x0000dd00d10f7a24 */ /* 0x000fe200078e0210 */
[----:B------:R-:W-:Y:S01]  /*16a0*/  LEA.HI.X R247, R20, c[0x0][0x354], R17, 0x2, P1 ;  /* 0x0000d50014f77a11 */ /* 0x000fe200008f1411 */
[----:B------:R-:W-:Y:S01]  /*16b0*/  IMAD R13, R233, c[0x0][0x1ac], R18 ;  /* 0x00006b00e90d7a24 */ /* 0x000fe200078e0212 */
[----:B------:R-:W-:Y:S01]  /*16c0*/  ISETP.GT.AND P4, PT, R239, R224, PT ;  /* 0x000000e0ef00720c */ /* 0x000fe20003f84270 */
[----:B------:R-:W-:Y:S01]  /*16d0*/  IMAD.WIDE.U32 R20, R233, c[0x0][0x1a8], R22 ;  /* 0x00006a00e9147a25 */ /* 0x000fe200078e0016 */
[----:B------:R-:W-:-:S03]  /*16e0*/  IADD3 R239, R239, -0x1, RZ ;  /* 0xffffffffefef7810 */ /* 0x000fc60007ffe0ff */
[----:B------:R-:W-:Y:S01]  /*16f0*/  IMAD.WIDE.U32 R16, R209, c[0x0][0x370], R30 ;  /* 0x0000dc00d1107a25 */ /* 0x000fe200078e001e */
[----:B------:R-:W-:Y:S02]  /*1700*/  IADD3 R13, R21, R13, RZ ;  /* 0x0000000d150d7210 */ /* 0x000fe40007ffe0ff */
[----:B------:R-:W-:Y:S01]  /*1710*/  LEA R250, P3, R20, c[0x0][0x160], 0x1 ;  /* 0x0000580014fa7a11 */ /* 0x000fe200078608ff */
[-C--:B------:R-:W-:Y:S01]  /*1720*/  IMAD.WIDE R228, R28, R11.reuse, c[0x0][0x3c8] ;  /* 0x0000f2001ce47625 */ /* 0x080fe200078e020b */
[----:B------:R-:W-:Y:S02]  /*1730*/  LEA R248, P1, R16, c[0x0][0x330], 0x1 ;  /* 0x0000cc0010f87a11 */ /* 0x000fe400078208ff */
[----:B------:R-:W-:Y:S01]  /*1740*/  LEA.HI.X R251, R20, c[0x0][0x164], R13, 0x1, P3 ;  /* 0x0000590014fb7a11 */ /* 0x000fe200018f0c0d */
[----:B------:R-:W-:Y:S01]  /*1750*/  IMAD.WIDE R230, R24, R11, c[0x0][0x200] ;  /* 0x0000800018e67625 */ /* 0x000fe200078e020b */
[----:B------:R-:W-:-:S03]  /*1760*/  MOV R227, R229 ;  /* 0x000000e500e37202 */ /* 0x000fc60000000f00 */
[----:B------:R-:W-:Y:S01]  /*1770*/  IMAD.IADD R15, R17, 0x1, R15 ;  /* 0x00000001110f7824 */ /* 0x000fe200078e020f */
[----:B------:R-:W-:-:S04]  /*1780*/  MOV R229, R231 ;  /* 0x000000e700e57202 */ /* 0x000fc80000000f00 */
[----:B------:R-:W-:Y:S01]  /*1790*/  LEA.HI.X R249, R16, c[0x0][0x334], R15, 0x1, P1 ;  /* 0x0000cd0010f97a11 */ /* 0x000fe200008f0c0f */
[----:B------:R-:W-:Y:S05]  /*17a0*/  @P4 BRA `(.L_x_304) ;  /* 0x0000076000004947 */ /* 0x000fea0003800000 */
[----:B------:R-:W-:-:S05]  /*17b0*/  @P0 IADD3 R7, R241, R244, RZ ;  /* 0x000000f4f1070210 */ /* 0x000fca0007ffe0ff */
[----:B------:R-:W-:-:S04]  /*17c0*/  @P0 IMAD.WIDE.U32 R12, R7, c[0x0][0x3a0], RZ ;  /* 0x0000e800070c0a25 */ /* 0x000fc800078e00ff */
[----:B------:R-:W-:Y:S01]  /*17d0*/  @P0 IMAD R7, R7, c[0x0][0x3a4], R13 ;  /* 0x0000e90007070a24 */ /* 0x000fe200078e020d */
        /* <DEDUP_REMOVED lines=10> */
.L_x_305:
        /* <DEDUP_REMOVED lines=14> */
.L_x_306:
[----:B------:R-:W-:Y:S01]  /*1960*/  IMAD R240, R216, -0x40, R240 ;  /* 0xffffffc0d8f07824 */ /* 0x000fe200078e02f0 */
[----:B------:R-:W-:Y:S01]  /*1970*/  BSSY B0, `(.L_x_307) ;  /* 0x000001a000007945 */ /* 0x000fe20003800000 */
[----:B------:R-:W-:Y:S02]  /*1980*/  IMAD R10, R5, c[0x0][0x3a0], RZ ;  /* 0x0000e800050a7a24 */ /* 0x000fe400078e02ff */
[----:B------:R-:W-:Y:S01]  /*1990*/  IMAD.WIDE.U32 R14, R225, c[0x0][0x3a0], R210 ;  /* 0x0000e800e10e7a25 */ /* 0x000fe200078e00d2 */
[----:B------:R-:W-:-:S03]  /*19a0*/  ISETP.GE.AND P4, PT, R209, R240, PT ;  /* 0x000000f0d100720c */ /* 0x000fc60003f86270 */
[----:B------:R-:W-:Y:S01]  /*19b0*/  IMAD R10, R225, c[0x0][0x3a4], R10 ;  /* 0x0000e900e10a7a24 */ /* 0x000fe200078e020a */
[----:B------:R-:W-:Y:S01]  /*19c0*/  IADD3 R12, P0, R12, R14, RZ ;  /* 0x0000000e0c0c7210 */ /* 0x000fe20007f1e0ff */
[----:B------:R-:W-:-:S03]  /*19d0*/  IMAD R14, R4, c[0x0][0x3b8], RZ ;  /* 0x0000ee00040e7a24 */ /* 0x000fc600078e02ff */
        /* <DEDUP_REMOVED lines=16> */
[----:B------:R1:W-:Y:S04]  /*1ae0*/  @!P3 STG.E.128 [R10.64], RZ ;  /* 0x000000ff0a00b986 */ /* 0x0003e8000c101d06 */
[----:B------:R1:W-:Y:S04]  /*1af0*/  @!P2 STG.E.128 [R10.64+0x80], RZ ;  /* 0x000080ff0a00a986 */ /* 0x0003e8000c101d06 */
[----:B------:R1:W-:Y:S02]  /*1b00*/  @!P1 STG.E.128 [R10.64+0x100], RZ ;  /* 0x000100ff0a009986 */ /* 0x0003e4000c101d06 */
.L_x_308:
[----:B------:R-:W-:Y:S05]  /*1b10*/  BSYNC B0 ;  /* 0x0000000000007941 */ /* 0x000fea0003800000 */
.L_x_307:
[----:B------:R-:W-:Y:S01]  /*1b20*/  IADD3 R9, R209, 0x20, RZ ;  /* 0x00000020d1097810 */ /* 0x000fe20007ffe0ff */
[----:B------:R-:W-:Y:S03]  /*1b30*/  BSSY B0, `(.L_x_309) ;  /* 0x0000012000007945 */ /* 0x000fe60003800000 */
[----:B------:R-:W-:-:S13]  /*1b40*/  ISETP.GE.AND P3, PT, R9, R240, PT ;  /* 0x000000f00900720c */ /* 0x000fda0003f66270 */
[----:B------:R-:W-:Y:S05]  /*1b50*/  @P3 BRA `(.L_x_310) ;  /* 0x000000f000003947 */ /* 0x000fea0003800000 */
[----:B-1----:R-:W-:Y:S01]  /*1b60*/  IADD3 R10, P0, R209, 0x20, RZ ;  /* 0x00000020d10a7810 */ /* 0x002fe20007f1e0ff */
        /* <DEDUP_REMOVED lines=14> */
.L_x_310:
[----:B------:R-:W-:Y:S05]  /*1c50*/  BSYNC B0 ;  /* 0x0000000000007941 */ /* 0x000fea0003800000 */
.L_x_309:
[----:B------:R-:W-:Y:S01]  /*1c60*/  IMAD.WIDE.U32 R12, R225, c[0x0][0x3a8], R210 ;  /* 0x0000ea00e10c7a25 */ /* 0x000fe200078e00d2 */
[----:B------:R-:W-:Y:S03]  /*1c70*/  BSSY B0, `(.L_x_311) ;  /* 0x0000017000007945 */ /* 0x000fe60003800000 */
[----:B-1----:R-:W-:Y:S01]  /*1c80*/  IMAD R10, R5, c[0x0][0x3a8], RZ ;  /* 0x0000ea00050a7a24 */ /* 0x002fe200078e02ff */
        /* <DEDUP_REMOVED lines=21> */
.L_x_312:
[----:B------:R-:W-:Y:S05]  /*1de0*/  BSYNC B0 ;  /* 0x0000000000007941 */ /* 0x000fea0003800000 */
.L_x_311:
[----:B------:R-:W-:Y:S05]  /*1df0*/  @P3 BRA `(.L_x_313) ;  /* 0x0000643000003947 */ /* 0x000fea0003800000 */
[----:B------:R-:W-:Y:S01]  /*1e00*/  IADD3 R5, P0, R209, 0x20, RZ ;  /* 0x00000020d1057810 */ /* 0x000fe20007f1e0ff */
[----:B------:R-:W-:Y:S01]  /*1e10*/  IMAD.MOV.U32 R6, RZ, RZ, R8 ;  /* 0x000000ffff067224 */ /* 0x000fe200078e0008 */
[----:B------:R-:W-:-:S03]  /*1e20*/  ISETP.GE.AND P1, PT, R210, c[0x0][0x220], PT ;  /* 0x00008800d2007a0c */ /* 0x000fc60003f26270 */
[----:B------:R-:W-:Y:S01]  /*1e30*/  IMAD.X R4, RZ, RZ, R212, P0 ;  /* 0x000000ffff047224 */ /* 0x000fe200000e06d4 */
[----:B------:R-:W-:Y:S01]  /*1e40*/  ISETP.GE.AND P0, PT, R214, c[0x0][0x220], PT ;  /* 0x00008800d6007a0c */ /* 0x000fe20003f06270 */
[----:B------:R-:W-:-:S04]  /*1e50*/  IMAD.WIDE.U32 R6, R5, c[0x0][0x3a8], R6 ;  /* 0x0000ea0005067a25 */ /* 0x000fc800078e0006 */
[----:B------:R-:W-:Y:S01]  /*1e60*/  IMAD R4, R4, c[0x0][0x3a8], RZ ;  /* 0x0000ea0004047a24 */ /* 0x000fe200078e02ff */
[----:B------:R-:W-:-:S03]  /*1e70*/  LEA R8, P2, R6, c[0x0][0x348], 0x1 ;  /* 0x0000d20006087a11 */ /* 0x000fc600078408ff */
[----:B------:R-:W-:-:S04]  /*1e80*/  IMAD R4, R5, c[0x0][0x3ac], R4 ;  /* 0x0000eb0005047a24 */ /* 0x000fc800078e0204 */
        /* <DEDUP_REMOVED lines=8> */
.L_x_304:
[----:B------:R-:W-:Y:S01]  /*1f10*/  @P2 BAR.SYNC.DEFER_BLOCKING 0x0 ;  /* 0x0000000000002b1d */ /* 0x000fe20000010000 */
[C---:B------:R-:W-:Y:S01]  /*1f20*/  IMAD R11, R239.reuse, -0x40, R242 ;  /* 0xffffffc0ef0b7824 */ /* 0x040fe200078e02f2 */
[----:B------:R-:W-:-:S04]  /*1f30*/  LEA.HI R4, R239, R239, RZ, 0x1 ;  /* 0x000000efef047211 */ /* 0x000fc800078f08ff */
[----:B------:R-:W-:Y:S01]  /*1f40*/  ISETP.GE.AND P5, PT, R209, R11, PT ;  /* 0x0000000bd100720c */ /* 0x000fe20003fa6270 */
[----:B------:R-:W-:Y:S01]  /*1f50*/  BSSY B0, `(.L_x_314) ;  /* 0x000001b000007945 */ /* 0x000fe20003800000 */
[----:B------:R-:W-:-:S05]  /*1f60*/  LOP3.LUT R4, R4, 0xfffffffe, RZ, 0xc0, !PT ;  /* 0xfffffffe04047812 */ /* 0x000fca00078ec0ff */
        /* <DEDUP_REMOVED lines=25> */
.L_x_315:
[----:B------:R-:W-:Y:S05]  /*2100*/  BSYNC B0 ;  /* 0x0000000000007941 */ /* 0x000fea0003800000 */
.L_x_314:
        /* <DEDUP_REMOVED lines=10> */
[----:B------:R-:W-:-:S04]  /*21b0*/  ISETP.GE.AND P2, PT, R214, c[0x0][0x220], PT ;  /* 0x00008800d6007a0c */ /* 0x000fc80003f46270 */
[----:B------:R-:W-:Y:S01]  /*21c0*/  IADD3 R14, P6, R16, R22, RZ ;  /* 0x00000016100e7210 */ /* 0x000fe20007fde0ff */
[----:B------:R-:W-:-:S05]  /*21d0*/  IMAD R16, R193, c[0x0][0x374], RZ ;  /* 0x0000dd00c1107a24 */ /* 0x000fca00078e02ff */
[----:B------:R-:W-:Y:S01]  /*21e0*/  IADD3.X R15, R15, R23, R16, P6, !PT ;  /* 0x000000170f0f7210 */ /* 0x000fe200037fe410 */
[----:B------:R-:W-:Y:S01]  /*21f0*/  @!P3 IMAD.MOV.U32 R19, RZ, RZ, c[0x0][0x370] ;  /* 0x0000dc00ff13b624 */ /* 0x000fe200078e00ff */
[----:B------:R1:W-:Y:S01]  /*2200*/  @P3 STS.128 [R215+0xd000], RZ ;  /* 0x00d000ffd7003388 */ /* 0x0003e20000000c00 */
[----:B------:R-:W-:Y:S01]  /*2210*/  @!P3 IMAD.MOV.U32 R17, RZ, RZ, c[0x0][0x374] ;  /* 0x0000dd00ff11b624 */ /* 0x000fe200078e00ff */
[----:B------:R-:W-:Y:S02]  /*2220*/  @!P2 LEA R16, P6, R14, c[0x0][0x330], 0x1 ;  /* 0x0000cc000e10aa11 */ /* 0x000fe400078c08ff */
[----:B------:R-:W-:-:S04]  /*2230*/  @!P3 LEA R18, P1, R19, R248, 0x6 ;  /* 0x000000f81312b211 */ /* 0x000fc800078230ff */
[----:B------:R-:W-:Y:S02]  /*2240*/  @!P3 LEA.HI.X R19, R19, R249, R17, 0x6, P1 ;  /* 0x000000f91313b211 */ /* 0x000fe400008f3411 */
[----:B------:R-:W-:Y:S02]  /*2250*/  ISETP.GE.AND P1, PT, R217, c[0x0][0x220], PT ;  /* 0x00008800d9007a0c */ /* 0x000fe40003f26270 */
[----:B------:R-:W-:Y:S01]  /*2260*/  @!P2 LEA.HI.X R17, R14, c[0x0][0x334], R15, 0x1, P6 ;  /* 0x0000cd000e11aa11 */ /* 0x000fe200030f0c0f */
        /* <DEDUP_REMOVED lines=17> */
.L_x_317:
[----:B------:R-:W-:Y:S05]  /*2380*/  BSYNC B0 ;  /* 0x0000000000007941 */ /* 0x000fea0003800000 */
.L_x_316:
[----:B------:R-:W-:Y:S01]  /*2390*/  IADD3 R15, R208, 0x3000, RZ ;  /* 0x00003000d00f7810 */ /* 0x000fe20007ffe0ff */
[----:B------:R-:W-:Y:S03]  /*23a0*/  BSSY B0, `(.L_x_318) ;  /* 0x000002d000007945 */ /* 0x000fe60003800000 */
        /* <DEDUP_REMOVED lines=16> */
.L_x_319:
        /* <DEDUP_REMOVED lines=28> */
.L_x_320:
[----:B------:R-:W-:Y:S05]  /*2670*/  BSYNC B0 ;  /* 0x0000000000007941 */ /* 0x000fea0003800000 */
.L_x_318:
        /* <DEDUP_REMOVED lines=17> */
.L_x_322:
        /* <DEDUP_REMOVED lines=32> */
[----:B------:R-:W-:-:S04]  /*2990*/  LEA R14, P1, R20, c[0x0][0x160], 0x1 ;  /* 0x00005800140e7a11 */ /* 0x000fc800078208ff */
[----:B------:R-:W-:-:S05]  /*29a0*/  LEA.HI.X R15, R20, c[0x0][0x164], R13, 0x1, P1 ;  /* 0x00005900140f7a11 */ /* 0x000fca00008f0c0d */
[----:B------:R-:W-:Y:S01]  /*29b0*/  @!PT LDS RZ, [RZ] ;  /* 0x00000000fffff984 */ /* 0x000fe20000000800 */
[----:B------:R-:W-:Y:S01]  /*29c0*/  @!PT LDS RZ, [RZ] ;  /* 0x00000000fffff984 */ /* 0x000fe20000000800 */
[----:B------:R-:W-:Y:S01]  /*29d0*/  @!PT LDS RZ, [RZ] ;  /* 0x00000000fffff984 */ /* 0x000fe20000000800 */
[----:B------:R1:W-:Y:S04]  /*29e0*/  LDGSTS.E.BYPASS.LTC128B.128 [R238+0x5000], [R14.64+0x100] ;  /* 0x050001000eee7fae */ /* 0x0003e8000b901d46 */
.L_x_323:
[----:B------:R-:W-:Y:S05]  /*29f0*/  BSYNC B0 ;  /* 0x0000000000007941 */ /* 0x000fea0003800000 */
.L_x_321:
[C---:B-1----:R-:W-:Y:S01]  /*2a00*/  IADD3 R14, R204.reuse, 0x8, RZ ;  /* 0x00000008cc0e7810 */ /* 0x042fe20007ffe0ff */
[C---:B------:R-:W-:Y:S01]  /*2a10*/  IMAD.SHL.U32 R231, R204.reuse, 0x4, RZ ;  /* 0x00000004cce77824 */ /* 0x040fe200078e00ff */
[----:B------:R-:W-:Y:S01]  /*2a20*/  SHF.R.S32.HI R13, RZ, 0x1f, R204 ;  /* 0x0000001fff0d7819 */ /* 0x000fe200000114cc */
[----:B------:R-:W-:Y:S01]  /*2a30*/  IMAD.MOV.U32 R235, RZ, RZ, 0x7f800000 ;  /* 0x7f800000ffeb7424 */ /* 0x000fe200078e00ff */
[-C--:B------:R-:W-:Y:S02]  /*2a40*/  ISETP.GE.AND P3, PT, R204, R11.reuse, PT ;  /* 0x0000000bcc00720c */ /* 0x080fe40003f66270 */
[----:B------:R-:W-:Y:S02]  /*2a50*/  ISETP.GE.AND P2, PT, R14, R11, PT ;  /* 0x0000000b0e00720c */ /* 0x000fe40003f46270 */
[----:B------:R-:W-:Y:S02]  /*2a60*/  SHF.L.U64.HI R232, R204, 0x2, R13 ;  /* 0x00000002cce87819 */ /* 0x000fe4000001020d */
[----:B------:R-:W-:-:S02]  /*2a70*/  IADD3 R18, P1, R231, R230, RZ ;  /* 0x000000e6e7127210 */ /* 0x000fc40007f3e0ff */
[----:B------:R-:W-:Y:S02]  /*2a80*/  MOV R237, 0x7f800000 ;  /* 0x7f80000000ed7802 */ /* 0x000fe40000000f00 */
[----:B------:R-:W-:-:S05]  /*2a90*/  IADD3.X R19, R232, R229, RZ, P1, !PT ;  /* 0x000000e5e8137210 */ /* 0x000fca0000ffe4ff */
[----:B------:R1:W5:Y:S04]  /*2aa0*/  @!P3 LDG.E R235, [R18.64] ;  /* 0x0000000612ebb981 */ /* 0x000368000c1e1900 */
[----:B------:R1:W5:Y:S01]  /*2ab0*/  @!P2 LDG.E R237, [R18.64+0x20] ;  /* 0x0000200612eda981 */ /* 0x000362000c1e1900 */
[----:B------:R-:W-:Y:S01]  /*2ac0*/  IMAD R11, R216, -0x40, R240 ;  /* 0xffffffc0d80b7824 */ /* 0x000fe200078e02f0 */
[----:B------:R-:W-:Y:S01]  /*2ad0*/  BSSY B0, `(.L_x_324) ;  /* 0x000002e000007945 */ /* 0x000fe20003800000 */
[----:B------:R-:W-:Y:S02]  /*2ae0*/  IMAD R14, R5, c[0x0][0x198], RZ ;  /* 0x00006600050e7a24 */ /* 0x000fe400078e02ff */
[----:B------:R-:W-:Y:S01]  /*2af0*/  IMAD.WIDE.U32 R16, R225, c[0x0][0x198], R210 ;  /* 0x00006600e1107a25 */ /* 0x000fe200078e00d2 */
[----:B------:R-:W-:-:S03]  /*2b00*/  ISETP.GE.AND P6, PT, R209, R11, PT ;  /* 0x0000000bd100720c */ /* 0x000fc60003fc6270 */
[----:B------:R-:W-:Y:S01]  /*2b10*/  IMAD R13, R225, c[0x0][0x19c], R14 ;  /* 0x00006700e10d7a24 */ /* 0x000fe200078e020e */
[----:B------:R-:W-:-:S04]  /*2b20*/  IADD3 R14, P1, R10, R16, RZ ;  /* 0x000000100a0e7210 */ /* 0x000fc80007f3e0ff */
[----:B------:R-:W-:Y:S01]  /*2b30*/  IADD3.X R15, R8, R17, R13, P1, !PT ;  /* 0x00000011080f7210 */ /* 0x000fe20000ffe40d */
[----:B------:R-:W-:-:S04]  /*2b40*/  IMAD R8, R6, c[0x0][0x1b0], RZ ;  /* 0x00006c0006087a24 */ /* 0x000fc800078e02ff */
[----:B------:R1:W-:Y:S01]  /*2b50*/  @P6 STS.128 [R215+0x12000], RZ ;  /* 0x012000ffd7006388 */ /* 0x0003e20000000c00 */
[C---:B------:R-:W-:Y:S02]  /*2b60*/  IMAD R13, R7.reuse, c[0x0][0x1b4], R8 ;  /* 0x00006d00070d7a24 */ /* 0x040fe400078e0208 */
[----:B------:R-:W-:Y:S01]  /*2b70*/  IMAD.WIDE.U32 R14, R7, c[0x0][0x1b0], R14 ;  /* 0x00006c00070e7a25 */ /* 0x000fe200078e000e */
[----:B------:R1:W-:Y:S03]  /*2b80*/  @P6 STS.128 [R215+0x14000], RZ ;  /* 0x014000ffd7006388 */ /* 0x0003e60000000c00 */
[----:B------:R-:W-:Y:S01]  /*2b90*/  IMAD.IADD R13, R15, 0x1, R13 ;  /* 0x000000010f0d7824 */ /* 0x000fe200078e020d */
[----:B------:R1:W-:Y:S01]  /*2ba0*/  @P6 STS.128 [R215+0x16000], RZ ;  /* 0x016000ffd7006388 */ /* 0x0003e20000000c00 */
[----:B------:R-:W-:Y:S05]  /*2bb0*/  @P6 BRA `(.L_x_325) ;  /* 0x000001f000006947 */ /* 0x000fea0003800000 */
[----:B------:R-:W-:Y:S01]  /*2bc0*/  ISETP.GE.AND P4, PT, R210, c[0x0][0x220], PT ;  /* 0x00008800d2007a0c */ /* 0x000fe20003f86270 */
[----:B------:R-:W-:Y:S01]  /*2bd0*/  IMAD R8, R212, c[0x0][0x198], RZ ;  /* 0x00006600d4087a24 */ /* 0x000fe200078e02ff */
[----:B------:R-:W-:Y:S01]  /*2be0*/  ISETP.GE.AND P3, PT, R214, c[0x0][0x220], PT ;  /* 0x00008800d6007a0c */ /* 0x000fe20003f66270 */
[----:B------:R-:W-:Y:S01]  /*2bf0*/  IMAD.MOV.U32 R16, RZ, RZ, R14 ;  /* 0x000000ffff107224 */ /* 0x000fe200078e000e */
[----:B------:R-:W-:Y:S01]  /*2c00*/  ISETP.GE.AND P1, PT, R217, c[0x0][0x220], PT ;  /* 0x00008800d9007a0c */ /* 0x000fe20003f26270 */
[----:B------:R-:W-:-:S02]  /*2c10*/  IMAD.MOV.U32 R17, RZ, RZ, R13 ;  /* 0x000000ffff117224 */ /* 0x000fc400078e000d */
[C---:B------:R-:W-:Y:S02]  /*2c20*/  IMAD R8, R209.reuse, c[0x0][0x19c], R8 ;  /* 0x00006700d1087a24 */ /* 0x040fe400078e0208 */
[----:B------:R-:W-:-:S04]  /*2c30*/  IMAD.WIDE.U32 R16, R209, c[0x0][0x198], R16 ;  /* 0x00006600d1107a25 */ /* 0x000fc800078e0010 */
[----:B------:R-:W-:Y:S01]  /*2c40*/  IMAD.IADD R8, R17, 0x1, R8 ;  /* 0x0000000111087824 */ /* 0x000fe200078e0208 */
[C---:B------:R-:W-:Y:S01]  /*2c50*/  @!P4 LEA R20, P5, R16.reuse, c[0x0][0x168], 0x1 ;  /* 0x00005a001014ca11 */ /* 0x040fe200078a08ff */
[----:B------:R1:W-:Y:S02]  /*2c60*/  @P4 STS.128 [R215+0x12000], RZ ;  /* 0x012000ffd7004388 */ /* 0x0003e40000000c00 */
[C---:B-1----:R-:W-:Y:S02]  /*2c70*/  @!P3 LEA R18, P2, R16.reuse, c[0x0][0x168], 0x1 ;  /* 0x00005a001012ba11 */ /* 0x042fe400078408ff */
        /* <DEDUP_REMOVED lines=19> */
.L_x_325:
[----:B------:R-:W-:Y:S05]  /*2db0*/  BSYNC B0 ;  /* 0x0000000000007941 */ /* 0x000fea0003800000 */
.L_x_324:
        /* <DEDUP_REMOVED lines=38> */
.L_x_327:
[----:B------:R-:W-:Y:S05]  /*3020*/  BSYNC B0 ;  /* 0x0000000000007941 */ /* 0x000fea0003800000 */
.L_x_326:
[----:B------:R1:W-:Y:S02]  /*3030*/  @P6 STS.128 [R215+0x18000], RZ ;  /* 0x018000ffd7006388 */ /* 0x0003e40000000c00 */
[----:B-1----:R-:W-:Y:S01]  /*3040*/  IMAD.WIDE.U32 R10, R225, c[0x0][0x1a0], R210 ;  /* 0x00006800e10a7a25 */ /* 0x002fe200078e00d2 */
[----:B------:R-:W-:Y:S01]  /*3050*/  BSSY B0, `(.L_x_328) ;  /* 0x000002a000007945 */ /* 0x000fe20003800000 */
[----:B------:R1:W-:Y:S02]  /*3060*/  @P6 STS.128 [R215+0x1a000], RZ ;  /* 0x01a000ffd7006388 */ /* 0x0003e40000000c00 */
[----:B------:R-:W-:Y:S01]  /*3070*/  IMAD R4, R5, c[0x0][0x1a0], RZ ;  /* 0x0000680005047a24 */ /* 0x000fe200078e02ff */
[----:B------:R-:W-:Y:S01]  /*3080*/  IADD3 R8, P1, R12, R10, RZ ;  /* 0x0000000a0c087210 */ /* 0x000fe20007f3e0ff */
[----:B------:R-:W-:Y:S01]  /*3090*/  IMAD R6, R6, c[0x0][0x1b8], RZ ;  /* 0x00006e0006067a24 */ /* 0x000fe200078e02ff */
[----:B------:R1:W-:Y:S01]  /*30a0*/  @P6 STS.128 [R215+0x1c000], RZ ;  /* 0x01c000ffd7006388 */ /* 0x0003e20000000c00 */
[----:B------:R-:W-:-:S02]  /*30b0*/  IMAD R4, R225, c[0x0][0x1a4], R4 ;  /* 0x00006900e1047a24 */ /* 0x000fc400078e0204 */
[----:B------:R-:W-:-:S03]  /*30c0*/  IMAD R5, R7, c[0x0][0x1bc], R6 ;  /* 0x00006f0007057a24 */ /* 0x000fc600078e0206 */
[----:B------:R-:W-:-:S05]  /*30d0*/  IADD3.X R9, R9, R11, R4, P1, !PT ;  /* 0x0000000b09097210 */ /* 0x000fca0000ffe404 */
        /* <DEDUP_REMOVED lines=8> */
[C---:B------:R-:W-:Y:S02]  /*3160*/  IMAD R4, R209.reuse, c[0x0][0x1a4], R4 ;  /* 0x00006900d1047a24 */ /* 0x040fe400078e0204 */
[----:B------:R-:W-:-:S04]  /*3170*/  IMAD.WIDE.U32 R10, R209, c[0x0][0x1a0], R6 ;  /* 0x00006800d10a7a25 */ /* 0x000fc800078e0006 */
[----:B------:R-:W-:Y:S02]  /*3180*/  IMAD.IADD R4, R11, 0x1, R4 ;  /* 0x000000010b047824 */ /* 0x000fe400078e0204 */
        /* <DEDUP_REMOVED lines=22> */
.L_x_329:
[----:B------:R-:W-:Y:S05]  /*32f0*/  BSYNC B0 ;  /* 0x0000000000007941 */ /* 0x000fea0003800000 */
.L_x_328:
        /* <DEDUP_REMOVED lines=37> */
.L_x_331:
[----:B------:R-:W-:Y:S05]  /*3550*/  BSYNC B0 ;  /* 0x0000000000007941 */ /* 0x000fea0003800000 */
.L_x_330:
[----:B------:R-:W0:Y:S01]  /*3560*/  LDGDEPBAR ;  /* 0x00000000000079af */ /* 0x000e220000000000 */
[----:B------:R-:W-:Y:S01]  /*3570*/  R2P PR, R205, 0x6 ;  /* 0x00000006cd007804 */ /* 0x000fe20000000000 */
[----:B------:R-:W-:Y:S01]  /*3580*/  IMAD.MOV.U32 R192, RZ, RZ, 0x40 ;  /* 0x00000040ffc07424 */ /* 0x000fe200078e00ff */
[----:B------:R-:W-:Y:S01]  /*3590*/  IADD3 R195, R200, 0x3000, RZ ;  /* 0x00003000c8c37810 */ /* 0x000fe20007ffe0ff */
[----:B------:R-:W-:Y:S01]  /*35a0*/  IMAD.IADD R223, R225, 0x1, R242 ;  /* 0x00000001e1df7824 */ /* 0x000fe200078e02f2 */
[----:B------:R-:W-:Y:S01]  /*35b0*/  IADD3 R194, R199, 0x3000, RZ ;  /* 0x00003000c7c27810 */ /* 0x000fe20007ffe0ff */
[----:B------:R-:W-:Y:S01]  /*35c0*/  IMAD.MOV.U32 R236, RZ, RZ, c[0x0][0x2e4] ;  /* 0x0000b900ffec7624 */ /* 0x000fe200078e00ff */
[----:B------:R-:W-:Y:S01]  /*35d0*/  SEL R193, R193, 0xffffffe0, !P1 ;  /* 0xffffffe0c1c17807 */ /* 0x000fe20004800000 */
[----:B------:R-:W-:Y:S01]  /*35e0*/  IMAD.MOV.U32 R234, RZ, RZ, R238 ;  /* 0x000000ffffea7224 */ /* 0x000fe200078e00ee */
[----:B------:R-:W-:Y:S01]  /*35f0*/  SEL R195, R195, R200, !P0 ;  /* 0x000000c8c3c37207 */ /* 0x000fe20004000000 */
[----:B------:R-:W-:Y:S01]  /*3600*/  CS2R R142, SRZ ;  /* 0x00000000008e7805 */ /* 0x000fe2000001ff00 */
[----:B------:R-:W-:Y:S01]  /*3610*/  SEL R194, R194, R199, !P0 ;  /* 0x000000c7c2c27207 */ /* 0x000fe20004000000 */
[----:B------:R-:W-:Y:S01]  /*3620*/  IMAD.IADD R191, R196, 0x1, R193 ;  /* 0x00000001c4bf7824 */ /* 0x000fe200078e02c1 */
[----:B------:R-:W-:Y:S01]  /*3630*/  SEL R192, R192, 0xffffffc0, !P2 ;  /* 0xffffffc0c0c07807 */ /* 0x000fe20005000000 */
[----:B------:R-:W-:Y:S01]  /*3640*/  CS2R R140, SRZ ;  /* 0x00000000008c7805 */ /* 0x000fe2000001ff00 */
[----:B------:R-:W-:Y:S01]  /*3650*/  IADD3 R243, -R240, 0x40, R223 ;  /* 0x00000040f0f37810 */ /* 0x000fe20007ffe1df */
        /* <DEDUP_REMOVED lines=46> */
[----:B------:R-:W-:Y:S01]  /*3940*/  IMAD.SHL.U32 R195, R195, 0x2, RZ ;  /* 0x00000002c3c37824 */ /* 0x000fe200078e00ff */
[----:B------:R-:W-:Y:S01]  /*3950*/  IADD3 R243, R243, -c[0x0][0x2e8], RZ ;  /* 0x8000ba00f3f37a10 */ /* 0x000fe20007ffe0ff */
[----:B------:R-:W-:-:S02]  /*3960*/  IMAD.SHL.U32 R194, R194, 0x2, RZ ;  /* 0x00000002c2c27824 */ /* 0x000fc400078e00ff */
[----:B------:R-:W-:Y:S02]  /*3970*/  IMAD.IADD R189, R196, 0x1, R192 ;  /* 0x00000001c4bd7824 */ /* 0x000fe400078e02c0 */
[----:B------:R-:W-:Y:S02]  /*3980*/  IMAD.IADD R190, R192, 0x1, R191 ;  /* 0x00000001c0be7824 */ /* 0x000fe400078e02bf */
.L_x_336:
[----:B------:R-:W0:Y:S01]  /*3990*/  LDGDEPBAR ;  /* 0x00000000000079af */ /* 0x000e220000000000 */
[C---:B------:R-:W-:Y:S01]  /*39a0*/  IMAD.IADD R95, R195.reuse, 0x1, R193 ;  /* 0x00000001c35f7824 */ /* 0x040fe200078e02c1 */
[----:B------:R-:W-:Y:S02]  /*39b0*/  IADD3 R93, R195, R192, RZ ;  /* 0x000000c0c35d7210 */ /* 0x000fe40007ffe0ff */
[----:B------:R-:W-:Y:S01]  /*39c0*/  IADD3 R96, P0, R231, R228, RZ ;  /* 0x000000e4e7607210 */ /* 0x000fe20007f1e0ff */
[----:B------:R-:W-:Y:S01]  /*39d0*/  IMAD.IADD R92, R95, 0x1, R192 ;  /* 0x000000015f5c7824 */ /* 0x000fe200078e02c0 */
[----:B------:R-:W-:Y:S03]  /*39e0*/  SHF.L.U32 R94, R239, 0x6, RZ ;  /* 0x00000006ef5e7819 */ /* 0x000fe600000006ff */
[----:B------:R-:W-:Y:S01]  /*39f0*/  IMAD.X R97, R232, 0x1, R227, P0 ;  /* 0x00000001e8617824 */ /* 0x000fe200000e06e3 */
[----:B------:R-:W-:Y:S01]  /*3a00*/  ISETP.GE.AND P0, PT, R94, R243, PT ;  /* 0x000000f35e00720c */ /* 0x000fe20003f06270 */
[----:B------:R-:W-:Y:S04]  /*3a10*/  DEPBAR.LE SB0, 0x0 ;  /* 0x000080000000791a */ /* 0x000fe80000000000 */
[----:B------:R-:W-:Y:S06]  /*3a20*/  BAR.SYNC.DEFER_BLOCKING 0x0 ;  /* 0x0000000000007b1d */ /* 0x000fec0000010000 */
[----:B------:R-:W-:Y:S04]  /*3a30*/  LDSM.16.M88.4 R20, [R195] ;  /* 0x00000000c314783b */ /* 0x000fe80000000200 */
[----:B------:R-:W1:Y:S04]  /*3a40*/  LDSM.16.M88.4 R24, [R198+0x12000] ;  /* 0x01200000c618783b */ /* 0x000e680000000200 */
[----:B------:R-:W2:Y:S04]  /*3a50*/  LDSM.16.M88.4 R28, [R198+0x12800] ;  /* 0x01280000c61c783b */ /* 0x000ea80000000200 */
[----:B------:R-:W-:Y:S04]  /*3a60*/  LDSM.16.M88.4 R32, [R95] ;  /* 0x000000005f20783b */ /* 0x000fe80000000200 */
[----:B------:R-:W3:Y:S04]  /*3a70*/  LDSM.16.M88.4 R84, [R188+0x12000] ;  /* 0x01200000bc54783b */ /* 0x000ee80000000200 */
[----:B------:R-:W4:Y:S04]  /*3a80*/  LDSM.16.M88.4 R88, [R188+0x12800] ;  /* 0x01280000bc58783b */ /* 0x000f280000000200 */
[----:B-----5:R2:W5:Y:S04]  /*3a90*/  LDG.E R169, [R96.64] ;  /* 0x0000000660a97981 */ /* 0x020568000c1e1900 */
[----:B------:R2:W5:Y:S01]  /*3aa0*/  LDG.E R168, [R96.64+0x20] ;  /* 0x0000200660a87981 */ /* 0x000562000c1e1900 */
[C---:B-1----:R-:W-:Y:S08]  /*3ab0*/  HMMA.16816.F32.BF16 R4, R20.reuse, R24, RZ ;  /* 0x000000181404723c */ /* 0x042ff000000418ff */
[C---:B------:R-:W-:Y:S01]  /*3ac0*/  HMMA.16816.F32.BF16 R8, R20.reuse, R26, RZ ;  /* 0x0000001a1408723c */ /* 0x040fe200000418ff */
[----:B------:R-:W-:Y:S03]  /*3ad0*/  LDSM.16.M88.4 R24, [R3+0x12000] ;  /* 0x012000000318783b */ /* 0x000fe60000000200 */
[----:B--2---:R-:W-:Y:S04]  /*3ae0*/  IMAD.MOV.U32 R97, RZ, RZ, c[0x0][0x2e4] ;  /* 0x0000b900ff617624 */ /* 0x004fe800078e00ff */
[C---:B------:R-:W-:Y:S08]  /*3af0*/  HMMA.16816.F32.BF16 R12, R20.reuse, R28, RZ ;  /* 0x0000001c140c723c */ /* 0x040ff000000418ff */
[----:B------:R-:W-:Y:S01]  /*3b00*/  HMMA.16816.F32.BF16 R16, R20, R30, RZ ;  /* 0x0000001e1410723c */ /* 0x000fe200000418ff */
[----:B------:R-:W1:Y:S04]  /*3b10*/  LDSM.16.M88.4 R20, [R93] ;  /* 0x000000005d14783b */ /* 0x000e680000000200 */
[----:B------:R-:W2:Y:S03]  /*3b20*/  LDSM.16.M88.4 R28, [R3+0x12800] ;  /* 0x01280000031c783b */ /* 0x000ea60000000200 */
[C---:B---3--:R-:W-:Y:S08]  /*3b30*/  HMMA.16816.F32.BF16 R4, R32.reuse, R84, R4 ;  /* 0x000000542004723c */ /* 0x048ff00000041804 */
[C---:B------:R-:W-:Y:S01]  /*3b40*/  HMMA.16816.F32.BF16 R8, R32.reuse, R86, R8 ;  /* 0x000000562008723c */ /* 0x040fe20000041808 */
[----:B------:R-:W-:Y:S07]  /*3b50*/  LDSM.16.M88.4 R84, [R2+0x12000] ;  /* 0x012000000254783b */ /* 0x000fee0000000200 */
[C---:B----4-:R-:W-:Y:S08]  /*3b60*/  HMMA.16816.F32.BF16 R12, R32.reuse, R88, R12 ;  /* 0x00000058200c723c */ /* 0x050ff0000004180c */
[----:B------:R-:W-:Y:S01]  /*3b70*/  HMMA.16816.F32.BF16 R16, R32, R90, R16 ;  /* 0x0000005a2010723c */ /* 0x000fe20000041810 */
[----:B------:R-:W3:Y:S04]  /*3b80*/  LDSM.16.M88.4 R32, [R92] ;  /* 0x000000005c20783b */ /* 0x000ee80000000200 */
[----:B------:R-:W4:Y:S03]  /*3b90*/  LDSM.16.M88.4 R88, [R2+0x12800] ;  /* 0x012800000258783b */ /* 0x000f260000000200 */
[C---:B-1----:R-:W-:Y:S08]  /*3ba0*/  HMMA.16816.F32.BF16 R4, R20.reuse, R24, R4 ;  /* 0x000000181404723c */ /* 0x042ff00000041804 */
[C---:B------:R-:W-:Y:S01]  /*3bb0*/  HMMA.16816.F32.BF16 R8, R20.reuse, R26, R8 ;  /* 0x0000001a1408723c */ /* 0x040fe20000041808 */
[----:B------:R-:W-:Y:S07]  /*3bc0*/  LDSM.16.M88.4 R24, [R198+0x14000] ;  /* 0x01400000c618783b */ /* 0x000fee0000000200 */
[C---:B--2---:R-:W-:Y:S08]  /*3bd0*/  HMMA.16816.F32.BF16 R12, R20.reuse, R28, R12 ;  /* 0x0000001c140c723c */ /* 0x044ff0000004180c */
[----:B------:R-:W-:Y:S01]  /*3be0*/  HMMA.16816.F32.BF16 R16, R20, R30, R16 ;  /* 0x0000001e1410723c */ /* 0x000fe20000041810 */
[----:B------:R-:W1:Y:S04]  /*3bf0*/  LDSM.16.M88.4 R20, [R195+0x2000] ;  /* 0x00200000c314783b */ /* 0x000e680000000200 */
[----:B------:R-:W2:Y:S03]  /*3c00*/  LDSM.16.M88.4 R28, [R198+0x14800] ;  /* 0x01480000c61c783b */ /* 0x000ea60000000200 */
[C---:B---3--:R-:W-:Y:S08]  /*3c10*/  HMMA.16816.F32.BF16 R4, R32.reuse, R84, R4 ;  /* 0x000000542004723c */ /* 0x048ff00000041804 */
[C---:B------:R-:W-:Y:S01]  /*3c20*/  HMMA.16816.F32.BF16 R8, R32.reuse, R86, R8 ;  /* 0x000000562008723c */ /* 0x040fe20000041808 */
[----:B------:R-:W-:Y:S07]  /*3c30*/  LDSM.16.M88.4 R84, [R188+0x14000] ;  /* 0x01400000bc54783b */ /* 0x000fee0000000200 */
[C---:B----4-:R-:W-:Y:S08]  /*3c40*/  HMMA.16816.F32.BF16 R12, R32.reuse, R88, R12 ;  /* 0x00000058200c723c */ /* 0x050ff0000004180c */
[----:B------:R-:W-:Y:S01]  /*3c50*/  HMMA.16816.F32.BF16 R16, R32, R90, R16 ;  /* 0x0000005a2010723c */ /* 0x000fe20000041810 */
[----:B------:R-:W3:Y:S04]  /*3c60*/  LDSM.16.M88.4 R32, [R95+0x2000] ;  /* 0x002000005f20783b */ /* 0x000ee80000000200 */
        /* <DEDUP_REMOVED lines=44> */
[C---:B------:R-:W-:Y:S08]  /*3f30*/  HMMA.16816.F32.BF16 R8, R20.reuse, R26, R8 ;  /* 0x0000001a1408723c */ /* 0x040ff00000041808 */
[C---:B--2---:R-:W-:Y:S08]  /*3f40*/  HMMA.16816.F32.BF16 R12, R20.reuse, R28, R12 ;  /* 0x0000001c140c723c */ /* 0x044ff0000004180c */
[----:B------:R-:W-:Y:S08]  /*3f50*/  HMMA.16816.F32.BF16 R16, R20, R30, R16 ;  /* 0x0000001e1410723c */ /* 0x000ff00000041810 */
[C---:B---3--:R-:W-:Y:S08]  /*3f60*/  HMMA.16816.F32.BF16 R4, R32.reuse, R84, R4 ;  /* 0x000000542004723c */ /* 0x048ff00000041804 */
[C---:B------:R-:W-:Y:S08]  /*3f70*/  HMMA.16816.F32.BF16 R8, R32.reuse, R86, R8 ;  /* 0x000000562008723c */ /* 0x040ff00000041808 */
[C---:B----4-:R-:W-:Y:S08]  /*3f80*/  HMMA.16816.F32.BF16 R12, R32.reuse, R88, R12 ;  /* 0x00000058200c723c */ /* 0x050ff0000004180c */
[----:B------:R-:W-:Y:S01]  /*3f90*/  HMMA.16816.F32.BF16 R16, R32, R90, R16 ;  /* 0x0000005a2010723c */ /* 0x000fe20000041810 */
[----:B------:R-:W-:-:S07]  /*3fa0*/  @!P0 BRA `(.L_x_332) ;  /* 0x0000008000008947 */ /* 0x000fce0003800000 */
[----:B------:R-:W-:Y:S01]  /*3fb0*/  IADD3 R21, R236, R223, -R240 ;  /* 0x000000dfec157210 */ /* 0x000fe20007ffe8f0 */
[----:B------:R-:W-:Y:S01]  /*3fc0*/  IMAD.MOV.U32 R97, RZ, RZ, R236 ;  /* 0x000000ffff617224 */ /* 0x000fe200078e00ec */
[----:B------:R-:W-:Y:S02]  /*3fd0*/  IADD3 R20, R94, 0x40, RZ ;  /* 0x000000405e147810 */ /* 0x000fe40007ffe0ff */
[----:B------:R-:W-:Y:S02]  /*3fe0*/  IADD3 R23, R225, 0x40, RZ ;  /* 0x00000040e1177810 */ /* 0x000fe40007ffe0ff */
[----:B------:R-:W-:Y:S02]  /*3ff0*/  ISETP.GE.AND P1, PT, R20, R21, PT ;  /* 0x000000151400720c */ /* 0x000fe40003f26270 */
[----:B------:R-:W-:Y:S11]  /*4000*/  ISETP.LT.AND P0, PT, R23, R240, PT ;  /* 0x000000f01700720c */ /* 0x000ff60003f01270 */
[----:B------:R-:W-:Y:S02]  /*4010*/  @!UPT UIADD3 URZ, URZ, URZ, URZ ;  /* 0x0000003f3f3ff290 */ /* 0x000fe4000fffe03f */
[----:B------:R-:W-:-:S05]  /*4020*/  @!P1 BRA P0, `(.L_x_333) ;  /* 0x0000046000009947 */ /* 0x000fca0000000000 */
.L_x_332:
[----:B------:R-:W-:Y:S01]  /*4030*/  IADD3 R22, R240, 0x1, -R242 ;  /* 0x00000001f0167810 */ /* 0x000fe20007ffe8f2 */
[----:B------:R-:W-:Y:S01]  /*4040*/  IMAD.IADD R87, R204, 0x1, R94 ;  /* 0x00000001cc577824 */ /* 0x000fe200078e025e */
[----:B------:R-:W-:Y:S01]  /*4050*/  IADD3 R20, -R97, R240, -R242 ;  /* 0x000000f061147210 */ /* 0x000fe20007ffe9f2 */
[----:B------:R-:W-:Y:S01]  /*4060*/  IMAD R85, R216, 0x40, R203 ;  /* 0x00000040d8557824 */ /* 0x000fe200078e02cb */
[----:B------:R-:W-:Y:S01]  /*4070*/  IADD3 R22, R22, c[0x0][0x2e8], RZ ;  /* 0x0000ba0016167a10 */ /* 0x000fe20007ffe0ff */
[----:B------:R-:W-:Y:S01]  /*4080*/  IMAD.MOV.U32 R236, RZ, RZ, R97 ;  /* 0x000000ffffec7224 */ /* 0x000fe200078e0061 */
[C---:B------:R-:W-:Y:S01]  /*4090*/  IADD3 R21, R87.reuse, 0x8, RZ ;  /* 0x0000000857157810 */ /* 0x040fe20007ffe0ff */
[----:B------:R-:W-:Y:S01]  /*40a0*/  IMAD.IADD R24, R87, 0x1, R20 ;  /* 0x0000000157187824 */ /* 0x000fe200078e0214 */
[----:B------:R-:W-:Y:S01]  /*40b0*/  IADD3 R35, R85, 0x1, RZ ;  /* 0x0000000155237810 */ /* 0x000fe20007ffe0ff */
[----:B------:R-:W-:Y:S01]  /*40c0*/  IMAD.IADD R87, R87, 0x1, R22 ;  /* 0x0000000157577824 */ /* 0x000fe200078e0216 */
[----:B------:R-:W-:Y:S01]  /*40d0*/  IADD3 R33, R85, 0x8, RZ ;  /* 0x0000000855217810 */ /* 0x000fe20007ffe0ff */
[--C-:B------:R-:W-:Y:S01]  /*40e0*/  IMAD.IADD R20, R20, 0x1, R21.reuse ;  /* 0x0000000114147824 */ /* 0x100fe200078e0215 */
[----:B------:R-:W-:Y:S01]  /*40f0*/  IMNMX R24, RZ, R24, !PT ;  /* 0x00000018ff187217 */ /* 0x000fe20007800200 */
[----:B------:R-:W-:Y:S01]  /*4100*/  IMAD.IADD R21, R22, 0x1, R21 ;  /* 0x0000000116157824 */ /* 0x000fe200078e0215 */
[----:B------:R-:W-:Y:S02]  /*4110*/  IMNMX R22, R87, R240, PT ;  /* 0x000000f057167217 */ /* 0x000fe40003800200 */
[-C--:B------:R-:W-:Y:S02]  /*4120*/  ISETP.GE.AND P1, PT, R85, R24.reuse, PT ;  /* 0x000000185500720c */ /* 0x080fe40003f26270 */
[----:B------:R-:W-:Y:S02]  /*4130*/  ISETP.GE.AND P0, PT, R35, R24, PT ;  /* 0x000000182300720c */ /* 0x000fe40003f06270 */
[C---:B------:R-:W-:Y:S02]  /*4140*/  IADD3 R31, R85.reuse, 0x9, RZ ;  /* 0x00000009551f7810 */ /* 0x040fe40007ffe0ff */
[C---:B------:R-:W-:Y:S02]  /*4150*/  IADD3 R29, R85.reuse, 0x10, RZ ;  /* 0x00000010551d7810 */ /* 0x040fe40007ffe0ff */
[C---:B------:R-:W-:Y:S02]  /*4160*/  IADD3 R27, R85.reuse, 0x11, RZ ;  /* 0x00000011551b7810 */ /* 0x040fe40007ffe0ff */
[C---:B------:R-:W-:Y:S02]  /*4170*/  IADD3 R25, R85.reuse, 0x18, RZ ;  /* 0x0000001855197810 */ /* 0x040fe40007ffe0ff */
[C---:B------:R-:W-:Y:S02]  /*4180*/  IADD3 R23, R85.reuse, 0x19, RZ ;  /* 0x0000001955177810 */ /* 0x040fe40007ffe0ff */
[----:B------:R-:W-:Y:S02]  /*4190*/  IMNMX R20, RZ, R20, !PT ;  /* 0x00000014ff147217 */ /* 0x000fe40007800200 */
[-C--:B------:R-:W-:Y:S02]  /*41a0*/  ISETP.GE.OR P1, PT, R85, R22.reuse, !P1 ;  /* 0x000000165500720c */ /* 0x080fe40004f26670 */
[----:B------:R-:W-:Y:S02]  /*41b0*/  ISETP.GE.OR P0, PT, R35, R22, !P0 ;  /* 0x000000162300720c */ /* 0x000fe40004706670 */
[-C--:B------:R-:W-:Y:S02]  /*41c0*/  ISETP.GE.AND P6, PT, R33, R24.reuse, PT ;  /* 0x000000182100720c */ /* 0x080fe40003fc6270 */
[-C--:B------:R-:W-:Y:S02]  /*41d0*/  ISETP.GE.AND P5, PT, R31, R24.reuse, PT ;  /* 0x000000181f00720c */ /* 0x080fe40003fa6270 */
[-C--:B------:R-:W-:Y:S02]  /*41e0*/  ISETP.GE.AND P4, PT, R29, R24.reuse, PT ;  /* 0x000000181d00720c */ /* 0x080fe40003f86270 */
[-C--:B------:R-:W-:Y:S02]  /*41f0*/  ISETP.GE.AND P3, PT, R27, R24.reuse, PT ;  /* 0x000000181b00720c */ /* 0x080fe40003f66270 */
[-C--:B------:R-:W-:Y:S02]  /*4200*/  ISETP.GE.AND P2, PT, R25, R24.reuse, PT ;  /* 0x000000181900720c */ /* 0x080fe40003f46270 */
[----:B------:R-:W-:Y:S02]  /*4210*/  FSEL R4, R4, -INF , !P1 ;  /* 0xff80000004047808 */ /* 0x000fe40004800000 */
[----:B------:R-:W-:Y:S02]  /*4220*/  ISETP.GE.AND P1, PT, R23, R24, PT ;  /* 0x000000181700720c */ /* 0x000fe40003f26270 */
[----:B------:R-:W-:Y:S02]  /*4230*/  IMNMX R24, R21, R240, PT ;  /* 0x000000f015187217 */ /* 0x000fe40003800200 */
[----:B------:R-:W-:Y:S02]  /*4240*/  FSEL R5, R5, -INF , !P0 ;  /* 0xff80000005057808 */ /* 0x000fe40004000000 */
[----:B------:R-:W-:Y:S02]  /*4250*/  ISETP.GE.AND P0, PT, R85, R20, PT ;  /* 0x000000145500720c */ /* 0x000fe40003f06270 */
[-C--:B------:R-:W-:Y:S02]  /*4260*/  ISETP.GE.OR P6, PT, R33, R22.reuse, !P6 ;  /* 0x000000162100720c */ /* 0x080fe400077c6670 */
[-C--:B------:R-:W-:Y:S02]  /*4270*/  ISETP.GE.OR P5, PT, R31, R22.reuse, !P5 ;  /* 0x000000161f00720c */ /* 0x080fe40006fa6670 */
[-C--:B------:R-:W-:Y:S02]  /*4280*/  ISETP.GE.OR P4, PT, R29, R22.reuse, !P4 ;  /* 0x000000161d00720c */ /* 0x080fe40006786670 */
[-C--:B------:R-:W-:Y:S02]  /*4290*/  ISETP.GE.OR P3, PT, R27, R22.reuse, !P3 ;  /* 0x000000161b00720c */ /* 0x080fe40005f66670 */
[-C--:B------:R-:W-:Y:S02]  /*42a0*/  ISETP.GE.OR P2, PT, R25, R22.reuse, !P2 ;  /* 0x000000161900720c */ /* 0x080fe40005746670 */
[----:B------:R-:W-:Y:S02]  /*42b0*/  ISETP.GE.OR P1, PT, R23, R22, !P1 ;  /* 0x000000161700720c */ /* 0x000fe40004f26670 */
[----:B------:R-:W-:Y:S02]  /*42c0*/  ISETP.GE.OR P0, PT, R85, R24, !P0 ;  /* 0x000000185500720c */ /* 0x000fe40004706670 */
        /* <DEDUP_REMOVED lines=28> */
.L_x_333:
[C---:B------:R-:W-:Y:S01]  /*4490*/  FMUL.FTZ R21, R235.reuse, 1.4426950216293334961 ;  /* 0x3fb8aa3beb157820 */ /* 0x040fe20000410000 */
[----:B------:R-:W-:Y:S01]  /*44a0*/  FSETP.NEU.FTZ.AND P0, PT, R235, -INF , PT ;  /* 0xff800000eb00780b */ /* 0x000fe20003f1d000 */
[----:B------:R-:W-:Y:S01]  /*44b0*/  FMUL.FTZ R20, R237, 1.4426950216293334961 ;  /* 0x3fb8aa3bed147820 */ /* 0x000fe20000410000 */
[----:B------:R-:W-:Y:S02]  /*44c0*/  SHF.L.U32 R166, R200, 0x1, RZ ;  /* 0x00000001c8a67819 */ /* 0x000fe400000006ff */
[----:B------:R-:W-:Y:S02]  /*44d0*/  FSEL R21, R21, RZ, P0 ;  /* 0x000000ff15157208 */ /* 0x000fe40000000000 */
[----:B------:R-:W-:Y:S02]  /*44e0*/  FSETP.NEU.FTZ.AND P0, PT, R237, -INF , PT ;  /* 0xff800000ed00780b */ /* 0x000fe40003f1d000 */
[-C--:B------:R-:W-:Y:S01]  /*44f0*/  IADD3 R167, R193, R166.reuse, RZ ;  /* 0x000000a6c1a77210 */ /* 0x080fe20007ffe0ff */
[--C-:B------:R-:W-:Y:S01]  /*4500*/  FFMA.FTZ R170, R4, c[0x0][0x23c], -R21.reuse ;  /* 0x00008f0004aa7a23 */ /* 0x100fe20000010815 */
[----:B------:R-:W-:Y:S01]  /*4510*/  FSEL R20, R20, RZ, P0 ;  /* 0x000000ff14147208 */ /* 0x000fe20000000000 */
[--C-:B------:R-:W-:Y:S01]  /*4520*/  FFMA.FTZ R171, R5, c[0x0][0x23c], -R21.reuse ;  /* 0x00008f0005ab7a23 */ /* 0x100fe20000010815 */
[----:B------:R-:W-:Y:S01]  /*4530*/  IADD3 R165, R192, R166, RZ ;  /* 0x000000a6c0a57210 */ /* 0x000fe20007ffe0ff */
[--C-:B------:R-:W-:Y:S01]  /*4540*/  FFMA.FTZ R174, R8, c[0x0][0x23c], -R21.reuse ;  /* 0x00008f0008ae7a23 */ /* 0x100fe20000010815 */
[----:B------:R-:W-:Y:S01]  /*4550*/  IADD3 R164, R192, R167, RZ ;  /* 0x000000a7c0a47210 */ /* 0x000fe20007ffe0ff */
[--C-:B------:R-:W-:Y:S01]  /*4560*/  FFMA.FTZ R172, R6, c[0x0][0x23c], -R20.reuse ;  /* 0x00008f0006ac7a23 */ /* 0x100fe20000010814 */
[----:B------:R-:W-:Y:S01]  /*4570*/  MUFU.EX2 R170, R170 ;  /* 0x000000aa00aa7308 */ /* 0x000fe20000000800 */
[--C-:B------:R-:W-:Y:S01]  /*4580*/  FFMA.FTZ R173, R7, c[0x0][0x23c], -R20.reuse ;  /* 0x00008f0007ad7a23 */ /* 0x100fe20000010814 */
[----:B------:R-:W-:Y:S01]  /*4590*/  MOV R245, c[0x0][0x22c] ;  /* 0x00008b0000f57a02 */ /* 0x000fe20000000f00 */
[--C-:B------:R-:W-:Y:S01]  /*45a0*/  FFMA.FTZ R175, R9, c[0x0][0x23c], -R21.reuse ;  /* 0x00008f0009af7a23 */ /* 0x100fe20000010815 */
[----:B------:R-:W-:Y:S01]  /*45b0*/  ISETP.GT.AND P6, PT, R239, R224, PT ;  /* 0x000000e0ef00720c */ /* 0x000fe20003fc4270 */
[--C-:B------:R-:W-:Y:S02]  /*45c0*/  FFMA.FTZ R176, R10, c[0x0][0x23c], -R20.reuse ;  /* 0x00008f000ab07a23 */ /* 0x100fe40000010814 */
[--C-:B------:R-:W-:Y:S02]  /*45d0*/  FFMA.FTZ R177, R11, c[0x0][0x23c], -R20.reuse ;  /* 0x00008f000bb17a23 */ /* 0x100fe40000010814 */
[--C-:B------:R-:W-:Y:S01]  /*45e0*/  FFMA.FTZ R178, R12, c[0x0][0x23c], -R21.reuse ;  /* 0x00008f000cb27a23 */ /* 0x100fe20000010815 */
[----:B------:R-:W-:Y:S01]  /*45f0*/  MUFU.EX2 R171, R171 ;  /* 0x000000ab00ab7308 */ /* 0x000fe20000000800 */
[--C-:B------:R-:W-:Y:S02]  /*4600*/  FFMA.FTZ R179, R13, c[0x0][0x23c], -R21.reuse ;  /* 0x00008f000db37a23 */ /* 0x100fe40000010815 */
[--C-:B------:R-:W-:Y:S02]  /*4610*/  FFMA.FTZ R180, R14, c[0x0][0x23c], -R20.reuse ;  /* 0x00008f000eb47a23 */ /* 0x100fe40000010814 */
[--C-:B------:R-:W-:Y:S02]  /*4620*/  FFMA.FTZ R181, R15, c[0x0][0x23c], -R20.reuse ;  /* 0x00008f000fb57a23 */ /* 0x100fe40000010814 */
[--C-:B------:R-:W-:Y:S02]  /*4630*/  FFMA.FTZ R182, R16, c[0x0][0x23c], -R21.reuse ;  /* 0x00008f0010b67a23 */ /* 0x100fe40000010815 */
[--C-:B------:R-:W-:Y:S01]  /*4640*/  FFMA.FTZ R184, R18, c[0x0][0x23c], -R20.reuse ;  /* 0x00008f0012b87a23 */ /* 0x100fe20000010814 */
[----:B------:R-:W-:Y:S01]  /*4650*/  MUFU.EX2 R172, R172 ;  /* 0x000000ac00ac7308 */ /* 0x000fe20000000800 */
[----:B------:R-:W-:Y:S02]  /*4660*/  FFMA.FTZ R21, R17, c[0x0][0x23c], -R21 ;  /* 0x00008f0011157a23 */ /* 0x000fe40000010815 */
[----:B------:R-:W-:Y:S02]  /*4670*/  FFMA.FTZ R20, R19, c[0x0][0x23c], -R20 ;  /* 0x00008f0013147a23 */ /* 0x000fe40000010814 */
[----:B------:R-:W-:Y:S05]  /*4680*/  IMAD R245, R245, c[0x0][0x1c0], RZ ;  /* 0x00007000f5f57a24 */ /* 0x000fea00078e02ff */
[----:B------:R-:W-:Y:S10]  /*4690*/  MUFU.EX2 R173, R173 ;  /* 0x000000ad00ad7308 */ /* 0x000ff40000000800 */
        /* <DEDUP_REMOVED lines=11> */
[----:B------:R-:W1:Y:S02]  /*4750*/  MUFU.EX2 R185, R20 ;  /* 0x0000001400b97308 */ /* 0x000e640000000800 */
[----:B-1----:R-:W-:Y:S02]  /*4760*/  F2FP.BF16.PACK_AB R25, R185, R184 ;  /* 0x000000b8b919723e */ /* 0x002fe400000010ff */
[----:B------:R-:W-:Y:S02]  /*4770*/  F2FP.BF16.PACK_AB R153, R171, R170 ;  /* 0x000000aaab99723e */ /* 0x000fe400000010ff */
[----:B------:R-:W-:Y:S02]  /*4780*/  F2FP.BF16.PACK_AB R35, R173, R172 ;  /* 0x000000acad23723e */ /* 0x000fe400000010ff */
[----:B------:R-:W-:Y:S01]  /*4790*/  F2FP.BF16.PACK_AB R33, R175, R174 ;  /* 0x000000aeaf21723e */ /* 0x000fe200000010ff */
[----:B------:R-:W-:Y:S01]  /*47a0*/  STS [R218+0x20000], R153 ;  /* 0x02000099da007388 */ /* 0x000fe20000000800 */
[----:B------:R-:W-:Y:S02]  /*47b0*/  F2FP.BF16.PACK_AB R23, R177, R176 ;  /* 0x000000b0b117723e */ /* 0x000fe400000010ff */
[----:B------:R-:W-:Y:S02]  /*47c0*/  F2FP.BF16.PACK_AB R31, R179, R178 ;  /* 0x000000b2b31f723e */ /* 0x000fe400000010ff */
[----:B------:R-:W-:Y:S01]  /*47d0*/  F2FP.BF16.PACK_AB R29, R181, R180 ;  /* 0x000000b4b51d723e */ /* 0x000fe200000010ff */
[----:B------:R-:W-:Y:S01]  /*47e0*/  STS [R218+0x20400], R35 ;  /* 0x02040023da007388 */ /* 0x000fe20000000800 */
[----:B------:R-:W-:Y:S05]  /*47f0*/  F2FP.BF16.PACK_AB R27, R183, R182 ;  /* 0x000000b6b71b723e */ /* 0x000fea00000010ff */
[----:B------:R-:W-:Y:S06]  /*4800*/  STS [R222+0x20000], R33 ;  /* 0x02000021de007388 */ /* 0x000fec0000000800 */
[----:B------:R-:W-:Y:S06]  /*4810*/  STS [R222+0x20400], R23 ;  /* 0x02040017de007388 */ /* 0x000fec0000000800 */
[----:B------:R-:W-:Y:S06]  /*4820*/  STS [R220+0x20000], R31 ;  /* 0x0200001fdc007388 */ /* 0x000fec0000000800 */
[----:B------:R-:W-:Y:S06]  /*4830*/  STS [R220+0x20400], R29 ;  /* 0x0204001ddc007388 */ /* 0x000fec0000000800 */
[----:B------:R-:W-:Y:S06]  /*4840*/  STS [R226+0x20000], R27 ;  /* 0x0200001be2007388 */ /* 0x000fec0000000800 */
[----:B------:R-:W-:Y:S06]  /*4850*/  STS [R226+0x20400], R25 ;  /* 0x02040019e2007388 */ /* 0x000fec0000000800 */
[----:B------:R-:W-:Y:S06]  /*4860*/  LDSM.16.M88.4 R84, [R166+0xc000] ;  /* 0x00c00000a654783b */ /* 0x000fec0000000200 */
[----:B------:R-:W1:Y:S06]  /*4870*/  LDSM.16.M88.4 R88, [R198+0x18000] ;  /* 0x01800000c658783b */ /* 0x000e6c0000000200 */
[----:B------:R-:W2:Y:S06]  /*4880*/  LDSM.16.M88.4 R92, [R198+0x18800] ;  /* 0x01880000c65c783b */ /* 0x000eac0000000200 */
[----:B------:R-:W-:Y:S06]  /*4890*/  LDSM.16.M88.4 R96, [R167+0xc000] ;  /* 0x00c00000a760783b */ /* 0x000fec0000000200 */
[----:B------:R-:W3:Y:S06]  /*48a0*/  LDSM.16.M88.4 R148, [R188+0x18000] ;  /* 0x01800000bc94783b */ /* 0x000eec0000000200 */
[----:B------:R-:W4:Y:S06]  /*48b0*/  LDSM.16.M88.4 R152, [R188+0x18800] ;  /* 0x01880000bc98783b */ /* 0x000f2c0000000200 */
[----:B------:R-:W-:Y:S06]  /*48c0*/  LDSM.16.M88.4 R156, [R165+0xc000] ;  /* 0x00c00000a59c783b */ /* 0x000fec0000000200 */
[----:B------:R-:W4:Y:S01]  /*48d0*/  LDSM.16.M88.4 R160, [R3+0x18000] ;  /* 0x0180000003a0783b */ /* 0x000f220000000200 */
[C---:B-1----:R-:W-:Y:S08]  /*48e0*/  HMMA.16816.F32.BF16 R20, R84.reuse, R88, RZ ;  /* 0x000000585414723c */ /* 0x042ff000000418ff */
[C---:B------:R-:W-:Y:S01]  /*48f0*/  HMMA.16816.F32.BF16 R24, R84.reuse, R90, RZ ;  /* 0x0000005a5418723c */ /* 0x040fe200000418ff */
[----:B------:R-:W-:Y:S07]  /*4900*/  LDSM.16.M88.4 R88, [R164+0xc000] ;  /* 0x00c00000a458783b */ /* 0x000fee0000000200 */
[C---:B--2---:R-:W-:Y:S08]  /*4910*/  HMMA.16816.F32.BF16 R28, R84.reuse, R92, RZ ;  /* 0x0000005c541c723c */ /* 0x044ff000000418ff */
[----:B------:R-:W-:Y:S01]  /*4920*/  HMMA.16816.F32.BF16 R32, R84, R94, RZ ;  /* 0x0000005e5420723c */ /* 0x000fe200000418ff */
[----:B------:R-:W1:Y:S06]  /*4930*/  LDSM.16.M88.4 R84, [R3+0x18800] ;  /* 0x018800000354783b */ /* 0x000e6c0000000200 */
[----:B------:R-:W2:Y:S01]  /*4940*/  LDSM.16.M88.4 R92, [R2+0x18000] ;  /* 0x01800000025c783b */ /* 0x000ea20000000200 */
[C---:B---3--:R-:W-:Y:S08]  /*4950*/  HMMA.16816.F32.BF16 R20, R96.reuse, R148, R20 ;  /* 0x000000946014723c */ /* 0x048ff00000041814 */
[C---:B------:R-:W-:Y:S01]  /*4960*/  HMMA.16816.F32.BF16 R24, R96.reuse, R150, R24 ;  /* 0x000000966018723c */ /* 0x040fe20000041818 */
[----:B------:R-:W-:Y:S07]  /*4970*/  LDSM.16.M88.4 R148, [R166+0xe000] ;  /* 0x00e00000a694783b */ /* 0x000fee0000000200 */
[C---:B----4-:R-:W-:Y:S08]  /*4980*/  HMMA.16816.F32.BF16 R28, R96.reuse, R152, R28 ;  /* 0x00000098601c723c */ /* 0x050ff0000004181c */
[----:B------:R-:W-:Y:S01]  /*4990*/  HMMA.16816.F32.BF16 R32, R96, R154, R32 ;  /* 0x0000009a6020723c */ /* 0x000fe20000041820 */
[----:B------:R-:W3:Y:S06]  /*49a0*/  LDSM.16.M88.4 R96, [R2+0x18800] ;  /* 0x018800000260783b */ /* 0x000eec0000000200 */
[----:B------:R-:W4:Y:S01]  /*49b0*/  LDSM.16.M88.4 R152, [R198+0x1a000] ;  /* 0x01a00000c698783b */ /* 0x000f220000000200 */
[C---:B------:R-:W-:Y:S08]  /*49c0*/  HMMA.16816.F32.BF16 R20, R156.reuse, R160, R20 ;  /* 0x000000a09c14723c */ /* 0x040ff00000041814 */
[C---:B------:R-:W-:Y:S01]  /*49d0*/  HMMA.16816.F32.BF16 R24, R156.reuse, R162, R24 ;  /* 0x000000a29c18723c */ /* 0x040fe20000041818 */
[----:B------:R-:W-:Y:S07]  /*49e0*/  LDSM.16.M88.4 R160, [R188+0x1a000] ;  /* 0x01a00000bca0783b */ /* 0x000fee0000000200 */
[C---:B-1----:R-:W-:Y:S08]  /*49f0*/  HMMA.16816.F32.BF16 R28, R156.reuse, R84, R28 ;  /* 0x000000549c1c723c */ /* 0x042ff0000004181c */
[----:B------:R-:W-:Y:S01]  /*4a00*/  HMMA.16816.F32.BF16 R32, R156, R86, R32 ;  /* 0x000000569c20723c */ /* 0x000fe20000041820 */
[----:B------:R-:W1:Y:S06]  /*4a10*/  LDSM.16.M88.4 R84, [R198+0x1a800] ;  /* 0x01a80000c654783b */ /* 0x000e6c0000000200 */
[----:B------:R-:W1:Y:S01]  /*4a20*/  LDSM.16.M88.4 R156, [R167+0xe000] ;  /* 0x00e00000a79c783b */ /* 0x000e620000000200 */
[C---:B--2---:R-:W-:Y:S08]  /*4a30*/  HMMA.16816.F32.BF16 R20, R88.reuse, R92, R20 ;  /* 0x0000005c5814723c */ /* 0x044ff00000041814 */
[C---:B------:R-:W-:Y:S01]  /*4a40*/  HMMA.16816.F32.BF16 R24, R88.reuse, R94, R24 ;  /* 0x0000005e5818723c */ /* 0x040fe20000041818 */
[----:B------:R-:W-:Y:S07]  /*4a50*/  LDSM.16.M88.4 R92, [R165+0xe000] ;  /* 0x00e00000a55c783b */ /* 0x000fee0000000200 */
[C---:B---3--:R-:W-:Y:S08]  /*4a60*/  HMMA.16816.F32.BF16 R28, R88.reuse, R96, R28 ;  /* 0x00000060581c723c */ /* 0x048ff0000004181c */
[----:B------:R-:W-:Y:S01]  /*4a70*/  HMMA.16816.F32.BF16 R32, R88, R98, R32 ;  /* 0x000000625820723c */ /* 0x000fe20000041820 */
[----:B------:R-:W2:Y:S06]  /*4a80*/  LDSM.16.M88.4 R88, [R188+0x1a800] ;  /* 0x01a80000bc58783b */ /* 0x000eac0000000200 */
[----:B------:R-:W3:Y:S01]  /*4a90*/  LDSM.16.M88.4 R96, [R3+0x1a000] ;  /* 0x01a000000360783b */ /* 0x000ee20000000200 */
[C---:B----4-:R-:W-:Y:S08]  /*4aa0*/  HMMA.16816.F32.BF16 R20, R148.reuse, R152, R20 ;  /* 0x000000989414723c */ /* 0x050ff00000041814 */
[C---:B------:R-:W-:Y:S01]  /*4ab0*/  HMMA.16816.F32.BF16 R24, R148.reuse, R154, R24 ;  /* 0x0000009a9418723c */ /* 0x040fe20000041818 */
[----:B------:R-:W-:Y:S07]  /*4ac0*/  LDSM.16.M88.4 R152, [R2+0x1a000] ;  /* 0x01a000000298783b */ /* 0x000fee0000000200 */
[C---:B-1----:R-:W-:Y:S08]  /*4ad0*/  HMMA.16816.F32.BF16 R28, R148.reuse, R84, R28 ;  /* 0x00000054941c723c */ /* 0x042ff0000004181c */
[----:B------:R-:W-:Y:S01]  /*4ae0*/  HMMA.16816.F32.BF16 R32, R148, R86, R32 ;  /* 0x000000569420723c */ /* 0x000fe20000041820 */
[----:B------:R-:W1:Y:S06]  /*4af0*/  LDSM.16.M88.4 R84, [R3+0x1a800] ;  /* 0x01a800000354783b */ /* 0x000e6c0000000200 */
[----:B------:R-:W4:Y:S01]  /*4b00*/  LDSM.16.M88.4 R148, [R164+0xe000] ;  /* 0x00e00000a494783b */ /* 0x000f220000000200 */
[C---:B------:R-:W-:Y:S08]  /*4b10*/  HMMA.16816.F32.BF16 R20, R156.reuse, R160, R20 ;  /* 0x000000a09c14723c */ /* 0x040ff00000041814 */
[C---:B------:R-:W-:Y:S01]  /*4b20*/  HMMA.16816.F32.BF16 R24, R156.reuse, R162, R24 ;  /* 0x000000a29c18723c */ /* 0x040fe20000041818 */
[----:B------:R-:W-:Y:S07]  /*4b30*/  LDSM.16.M88.4 R160, [R198+0x1c000] ;  /* 0x01c00000c6a0783b */ /* 0x000fee0000000200 */
[C---:B--2---:R-:W-:Y:S08]  /*4b40*/  HMMA.16816.F32.BF16 R28, R156.reuse, R88, R28 ;  /* 0x000000589c1c723c */ /* 0x044ff0000004181c */
[----:B------:R-:W-:Y:S01]  /*4b50*/  HMMA.16816.F32.BF16 R32, R156, R90, R32 ;  /* 0x0000005a9c20723c */ /* 0x000fe20000041820 */
[----:B------:R-:W2:Y:S06]  /*4b60*/  LDSM.16.M88.4 R88, [R2+0x1a800] ;  /* 0x01a800000258783b */ /* 0x000eac0000000200 */
[----:B------:R-:W2:Y:S01]  /*4b70*/  LDSM.16.M88.4 R156, [R166+0x10000] ;  /* 0x01000000a69c783b */ /* 0x000ea20000000200 */
[C---:B---3--:R-:W-:Y:S08]  /*4b80*/  HMMA.16816.F32.BF16 R20, R92.reuse, R96, R20 ;  /* 0x000000605c14723c */ /* 0x048ff00000041814 */
[C---:B------:R-:W-:Y:S01]  /*4b90*/  HMMA.16816.F32.BF16 R24, R92.reuse, R98, R24 ;  /* 0x000000625c18723c */ /* 0x040fe20000041818 */
[----:B------:R-:W-:Y:S07]  /*4ba0*/  LDSM.16.M88.4 R96, [R188+0x1c000] ;  /* 0x01c00000bc60783b */ /* 0x000fee0000000200 */
[C---:B-1----:R-:W-:Y:S08]  /*4bb0*/  HMMA.16816.F32.BF16 R28, R92.reuse, R84, R28 ;  /* 0x000000545c1c723c */ /* 0x042ff0000004181c */
[----:B------:R-:W-:Y:S01]  /*4bc0*/  HMMA.16816.F32.BF16 R32, R92, R86, R32 ;  /* 0x000000565c20723c */ /* 0x000fe20000041820 */
[----:B------:R-:W1:Y:S06]  /*4bd0*/  LDSM.16.M88.4 R84, [R198+0x1c800] ;  /* 0x01c80000c654783b */ /* 0x000e6c0000000200 */
[----:B------:R-:W3:Y:S01]  /*4be0*/  LDSM.16.M88.4 R92, [R167+0x10000] ;  /* 0x01000000a75c783b */ /* 0x000ee20000000200 */
[C---:B----4-:R-:W-:Y:S08]  /*4bf0*/  HMMA.16816.F32.BF16 R20, R148.reuse, R152, R20 ;  /* 0x000000989414723c */ /* 0x050ff00000041814 */
[C---:B------:R-:W-:Y:S01]  /*4c00*/  HMMA.16816.F32.BF16 R24, R148.reuse, R154, R24 ;  /* 0x0000009a9418723c */ /* 0x040fe20000041818 */
[----:B------:R-:W-:Y:S07]  /*4c10*/  LDSM.16.M88.4 R152, [R3+0x1c000] ;  /* 0x01c000000398783b */ /* 0x000fee0000000200 */
[C---:B--2---:R-:W-:Y:S08]  /*4c20*/  HMMA.16816.F32.BF16 R28, R148.reuse, R88, R28 ;  /* 0x00000058941c723c */ /* 0x044ff0000004181c */
[----:B------:R-:W-:Y:S01]  /*4c30*/  HMMA.16816.F32.BF16 R32, R148, R90, R32 ;  /* 0x0000005a9420723c */ /* 0x000fe20000041820 */
[----:B------:R-:W2:Y:S06]  /*4c40*/  LDSM.16.M88.4 R88, [R188+0x1c800] ;  /* 0x01c80000bc58783b */ /* 0x000eac0000000200 */
[----:B------:R-:W4:Y:S01]  /*4c50*/  LDSM.16.M88.4 R148, [R165+0x10000] ;  /* 0x01000000a594783b */ /* 0x000f220000000200 */
[C---:B------:R-:W-:Y:S08]  /*4c60*/  HMMA.16816.F32.BF16 R20, R156.reuse, R160, R20 ;  /* 0x000000a09c14723c */ /* 0x040ff00000041814 */
[C---:B------:R-:W-:Y:S08]  /*4c70*/  HMMA.16816.F32.BF16 R24, R156.reuse, R162, R24 ;  /* 0x000000a29c18723c */ /* 0x040ff00000041818 */
[C---:B-1----:R-:W-:Y:S08]  /*4c80*/  HMMA.16816.F32.BF16 R28, R156.reuse, R84, R28 ;  /* 0x000000549c1c723c */ /* 0x042ff0000004181c */
[----:B------:R-:W-:Y:S01]  /*4c90*/  HMMA.16816.F32.BF16 R32, R156, R86, R32 ;  /* 0x000000569c20723c */ /* 0x000fe20000041820 */
[----:B------:R-:W1:Y:S06]  /*4ca0*/  LDSM.16.M88.4 R84, [R3+0x1c800] ;  /* 0x01c800000354783b */ /* 0x000e6c0000000200 */
[----:B------:R-:W-:Y:S01]  /*4cb0*/  LDSM.16.M88.4 R156, [R2+0x1c000] ;  /* 0x01c00000029c783b */ /* 0x000fe20000000200 */
[C---:B---3--:R-:W-:Y:S08]  /*4cc0*/  HMMA.16816.F32.BF16 R20, R92.reuse, R96, R20 ;  /* 0x000000605c14723c */ /* 0x048ff00000041814 */
[C---:B------:R-:W-:Y:S01]  /*4cd0*/  HMMA.16816.F32.BF16 R24, R92.reuse, R98, R24 ;  /* 0x000000625c18723c */ /* 0x040fe20000041818 */
[----:B------:R-:W3:Y:S07]  /*4ce0*/  LDSM.16.M88.4 R96, [R164+0x10000] ;  /* 0x01000000a460783b */ /* 0x000eee0000000200 */
[C---:B--2---:R-:W-:Y:S08]  /*4cf0*/  HMMA.16816.F32.BF16 R28, R92.reuse, R88, R28 ;  /* 0x000000585c1c723c */ /* 0x044ff0000004181c */
[----:B------:R-:W-:Y:S01]  /*4d00*/  HMMA.16816.F32.BF16 R32, R92, R90, R32 ;  /* 0x0000005a5c20723c */ /* 0x000fe20000041820 */
[----:B------:R-:W2:Y:S07]  /*4d10*/  LDSM.16.M88.4 R88, [R2+0x1c800] ;  /* 0x01c800000258783b */ /* 0x000eae0000000200 */
[C---:B----4-:R-:W-:Y:S07]  /*4d20*/  HMMA.16816.F32.BF16 R20, R148.reuse, R152, R20 ;  /* 0x000000989414723c */ /* 0x050fee0000041814 */
[----:B------:R-:W-:Y:S01]  /*4d30*/  LEA R153, -R245, RZ, 0x6 ;  /* 0x000000fff5997211 */ /* 0x000fe200078e31ff */
[C---:B------:R-:W-:Y:S04]  /*4d40*/  HMMA.16816.F32.BF16 R24, R148.reuse, R154, R24 ;  /* 0x0000009a9418723c */ /* 0x040fe80000041818 */
[C---:B------:R-:W-:Y:S04]  /*4d50*/  LEA R246, P0, R153.reuse, R246, 0x2 ;  /* 0x000000f699f67211 */ /* 0x040fe800078010ff */
[C---:B-1----:R-:W-:Y:S04]  /*4d60*/  HMMA.16816.F32.BF16 R28, R148.reuse, R84, R28 ;  /* 0x00000054941c723c */ /* 0x042fe8000004181c */
[----:B------:R-:W-:Y:S04]  /*4d70*/  LEA.HI.X.SX32 R247, R153, R247, 0x2, P0 ;  /* 0x000000f799f77211 */ /* 0x000fe800000f16ff */
[----:B------:R-:W-:Y:S08]  /*4d80*/  HMMA.16816.F32.BF16 R32, R148, R86, R32 ;  /* 0x000000569420723c */ /* 0x000ff00000041820 */
[C---:B---3--:R-:W-:Y:S08]  /*4d90*/  HMMA.16816.F32.BF16 R20, R96.reuse, R156, R20 ;  /* 0x0000009c6014723c */ /* 0x048ff00000041814 */
[C---:B------:R-:W-:Y:S08]  /*4da0*/  HMMA.16816.F32.BF16 R24, R96.reuse, R158, R24 ;  /* 0x0000009e6018723c */ /* 0x040ff00000041818 */
[C---:B--2---:R-:W-:Y:S08]  /*4db0*/  HMMA.16816.F32.BF16 R28, R96.reuse, R88, R28 ;  /* 0x00000058601c723c */ /* 0x044ff0000004181c */
[C---:B-----5:R-:W-:Y:S01]  /*4dc0*/  FADD.FTZ R153, -R169.reuse, R20 ;  /* 0x00000014a9997221 */ /* 0x060fe20000010100 */
[----:B------:R-:W-:Y:S03]  /*4dd0*/  HMMA.16816.F32.BF16 R32, R96, R90, R32 ;  /* 0x0000005a6020723c */ /* 0x000fe60000041820 */
[C---:B------:R-:W-:Y:S02]  /*4de0*/  FADD.FTZ R20, -R169.reuse, R21 ;  /* 0x00000015a9147221 */ /* 0x040fe40000010100 */
[C---:B------:R-:W-:Y:S02]  /*4df0*/  FADD.FTZ R21, -R168.reuse, R22 ;  /* 0x00000016a8157221 */ /* 0x040fe40000010100 */
[C---:B------:R-:W-:Y:S02]  /*4e00*/  FADD.FTZ R22, -R168.reuse, R23 ;  /* 0x00000017a8167221 */ /* 0x040fe40000010100 */
[C---:B------:R-:W-:Y:S03]  /*4e10*/  FADD.FTZ R23, -R169.reuse, R24 ;  /* 0x00000018a9177221 */ /* 0x040fe60000010100 */
[C---:B------:R-:W-:Y:S02]  /*4e20*/  FADD.FTZ R24, -R169.reuse, R25 ;  /* 0x00000019a9187221 */ /* 0x040fe40000010100 */
[C---:B------:R-:W-:Y:S02]  /*4e30*/  FADD.FTZ R25, -R168.reuse, R26 ;  /* 0x0000001aa8197221 */ /* 0x040fe40000010100 */
[C---:B------:R-:W-:Y:S02]  /*4e40*/  FADD.FTZ R26, -R168.reuse, R27 ;  /* 0x0000001ba81a7221 */ /* 0x040fe40000010100 */
[C---:B------:R-:W-:Y:S02]  /*4e50*/  FADD.FTZ R27, -R169.reuse, R28 ;  /* 0x0000001ca91b7221 */ /* 0x040fe40000010100 */
[C---:B------:R-:W-:Y:S02]  /*4e60*/  FADD.FTZ R28, -R169.reuse, R29 ;  /* 0x0000001da91c7221 */ /* 0x040fe40000010100 */
[C---:B------:R-:W-:Y:S02]  /*4e70*/  FADD.FTZ R29, -R168.reuse, R30 ;  /* 0x0000001ea81d7221 */ /* 0x040fe40000010100 */
[C---:B------:R-:W-:Y:S02]  /*4e80*/  FADD.FTZ R30, -R168.reuse, R31 ;  /* 0x0000001fa81e7221 */ /* 0x040fe40000010100 */
[C---:B------:R-:W-:Y:S02]  /*4e90*/  FADD.FTZ R31, -R169.reuse, R32 ;  /* 0x00000020a91f7221 */ /* 0x040fe40000010100 */
[----:B------:R-:W-:Y:S02]  /*4ea0*/  FADD.FTZ R32, -R169, R33 ;  /* 0x00000021a9207221 */ /* 0x000fe40000010100 */
        /* <DEDUP_REMOVED lines=22> */
[----:B------:R-:W-:Y:S01]  /*5010*/  IMAD.MOV.U32 R6, RZ, RZ, -0x6000 ;  /* 0xffffa000ff067424 */ /* 0x000fe200078e00ff */
[----:B------:R-:W-:Y:S01]  /*5020*/  ISETP.GE.AND P1, PT, R217, c[0x0][0x220], PT ;  /* 0x00008800d9007a0c */ /* 0x000fe20003f26270 */
[----:B------:R-:W-:Y:S01]  /*5030*/  IMAD.U32 R7, R5, -0x40, RZ ;  /* 0xffffffc005077824 */ /* 0x000fe200078e00ff */
[----:B------:R-:W-:Y:S04]  /*5040*/  LOP3.LUT R4, R239, 0x1, RZ, 0xc0, !PT ;  /* 0x00000001ef047812 */ /* 0x000fe800078ec0ff */
[CC--:B------:R-:W-:Y:S02]  /*5050*/  LEA R10, P0, R7.reuse, R250.reuse, 0x1 ;  /* 0x000000fa070a7211 */ /* 0x0c0fe400078008ff */
[----:B------:R-:W-:Y:S01]  /*5060*/  ISETP.NE.U32.AND P5, PT, R4, 0x1, PT ;  /* 0x000000010400780c */ /* 0x000fe20003fa5070 */
[----:B------:R-:W-:Y:S01]  /*5070*/  IMAD.MOV.U32 R4, RZ, RZ, c[0x0][0x194] ;  /* 0x00006500ff047624 */ /* 0x000fe200078e00ff */
[----:B------:R-:W-:Y:S02]  /*5080*/  LEA.HI.X.SX32 R11, R7, R251, 0x1, P0 ;  /* 0x000000fb070b7211 */ /* 0x000fe400000f0eff */
[----:B------:R-:W-:Y:S02]  /*5090*/  LEA R9, P4, R5, R7, 0x5 ;  /* 0x0000000705097211 */ /* 0x000fe400078828ff */
[----:B------:R-:W-:Y:S02]  /*50a0*/  SHF.R.S32.HI R8, RZ, 0x1f, R7 ;  /* 0x0000001fff087819 */ /* 0x000fe40000011407 */
[----:B------:R-:W-:Y:S02]  /*50b0*/  @!P1 LEA R14, P0, R9, R250, 0x1 ;  /* 0x000000fa090e9211 */ /* 0x000fe400078008ff */
[----:B------:R-:W-:Y:S02]  /*50c0*/  SEL R7, R6, 0x6000, !P5 ;  /* 0x0000600006077807 */ /* 0x000fe40006800000 */
[C---:B------:R-:W-:Y:S02]  /*50d0*/  @!P3 LEA R16, P5, R5.reuse, R10, 0x6 ;  /* 0x0000000a0510b211 */ /* 0x040fe400078a30ff */
[C-C-:B------:R-:W-:Y:S01]  /*50e0*/  LEA.HI.X R8, R5.reuse, R8, R4.reuse, 0x5, P4 ;  /* 0x0000000805087211 */ /* 0x140fe200020f2c04 */
[--C-:B------:R-:W-:Y:S01]  /*50f0*/  IMAD.IADD R238, R238, 0x1, R7.reuse ;  /* 0x00000001eeee7824 */ /* 0x100fe200078e0207 */
[----:B------:R-:W-:Y:S01]  /*5100*/  @!P3 LEA.HI.X R17, R5, R11, R4, 0x6, P5 ;  /* 0x0000000b0511b211 */ /* 0x000fe200028f3404 */
[--C-:B------:R-:W-:Y:S01]  /*5110*/  IMAD.IADD R234, R234, 0x1, R7.reuse ;  /* 0x00000001eaea7824 */ /* 0x100fe200078e0207 */
[----:B------:R-:W-:Y:S01]  /*5120*/  @!P2 LEA R12, P4, R9, R250, 0x1 ;  /* 0x000000fa090ca211 */ /* 0x000fe200078808ff */
[----:B------:R-:W-:Y:S01]  /*5130*/  IMAD.IADD R195, R195, 0x1, R7 ;  /* 0x00000001c3c37824 */ /* 0x000fe200078e0207 */
[----:B------:R1:W-:Y:S01]  /*5140*/  @P3 STS [R238], RZ ;  /* 0x000000ffee003388 */ /* 0x0003e20000000800 */
[CC--:B------:R-:W-:Y:S01]  /*5150*/  @!P1 LEA.HI.X R15, R9.reuse, R251.reuse, R8, 0x1, P0 ;  /* 0x000000fb090f9211 */ /* 0x0c0fe200000f0c08 */
[----:B------:R-:W-:Y:S01]  /*5160*/  IMAD.MOV.U32 R250, RZ, RZ, R10 ;  /* 0x000000fffffa7224 */ /* 0x000fe200078e000a */
[----:B------:R-:W-:Y:S01]  /*5170*/  @!P2 LEA.HI.X R13, R9, R251, R8, 0x1, P4 ;  /* 0x000000fb090da211 */ /* 0x000fe200020f0c08 */
        /* <DEDUP_REMOVED lines=49> */
.L_x_334:
[----:B------:R-:W-:Y:S01]  /*5490*/  F2FP.BF16.PACK_AB R153, R20, R153 ;  /* 0x000000991499723e */ /* 0x000fe200000010ff */
[----:B------:R-:W-:Y:S01]  /*54a0*/  IMAD.SHL.U32 R201, R199, 0x2, RZ ;  /* 0x00000002c7c97824 */ /* 0x000fe200078e00ff */
        /* <DEDUP_REMOVED lines=12> */
[----:B------:R-:W-:Y:S05]  /*5570*/  STS [R220+0x1e400], R29 ;  /* 0x01e4001ddc007388 */ /* 0x000fea0000000800 */
[----:B------:R-:W-:Y:S05]  /*5580*/  STS [R226+0x1e000], R85 ;  /* 0x01e00055e2007388 */ /* 0x000fea0000000800 */
[----:B------:R-:W-:Y:S05]  /*5590*/  STS [R226+0x1e400], R87 ;  /* 0x01e40057e2007388 */ /* 0x000fea0000000800 */
[----:B------:R-:W-:Y:S06]  /*55a0*/  BAR.SYNC.DEFER_BLOCKING 0x0 ;  /* 0x0000000000007b1d */ /* 0x000fec0000010000 */
[----:B------:R-:W-:Y:S05]  /*55b0*/  LDSM.16.MT88.4 R4, [R197+0x20000] ;  /* 0x02000000c504783b */ /* 0x000fea0000004200 */
[----:B-1----:R-:W1:Y:S05]  /*55c0*/  LDSM.16.MT88.4 R8, [R201+0xc000] ;  /* 0x00c00000c908783b */ /* 0x002e6a0000004200 */
        /* <DEDUP_REMOVED lines=74> */
[----:B------:R-:W-:Y:S02]  /*5a70*/  LEA R10, P0, R7, R248, 0x1 ;  /* 0x000000f8070a7211 */ /* 0x000fe400078008ff */
[----:B------:R-:W-:Y:S02]  /*5a80*/  LEA R9, P4, R5, R7, 0x5 ;  /* 0x0000000705097211 */ /* 0x000fe400078828ff */
[----:B------:R-:W-:Y:S01]  /*5a90*/  LEA.HI.X.SX32 R11, R7, R249, 0x1, P0 ;  /* 0x000000f9070b7211 */ /* 0x000fe200000f0eff */
[----:B------:R1:W-:Y:S01]  /*5aa0*/  @P3 STS.128 [R215+0xc000], RZ ;  /* 0x00c000ffd7003388 */ /* 0x0003e20000000c00 */
[C---:B------:R-:W-:Y:S02]  /*5ab0*/  @!P3 LEA R14, P5, R5.reuse, R10, 0x6 ;  /* 0x0000000a050eb211 */ /* 0x040fe400078a30ff */
[----:B------:R-:W-:Y:S01]  /*5ac0*/  SHF.R.S32.HI R6, RZ, 0x1f, R7 ;  /* 0x0000001fff067819 */ /* 0x000fe20000011407 */
[----:B------:R-:W-:Y:S01]  /*5ad0*/  @!PT LDS RZ, [RZ] ;  /* 0x00000000fffff984 */ /* 0x000fe20000000800 */
[----:B------:R-:W-:Y:S01]  /*5ae0*/  @!PT LDS RZ, [RZ] ;  /* 0x00000000fffff984 */ /* 0x000fe20000000800 */
[----:B------:R-:W-:Y:S01]  /*5af0*/  @!PT LDS RZ, [RZ] ;  /* 0x00000000fffff984 */ /* 0x000fe20000000800 */
[----:B------:R1:W-:Y:S01]  /*5b00*/  @!P3 LDGSTS.E.BYPASS.LTC128B.128 [R215+0xc000], [R10.64] ;  /* 0x0c0000000ad7bfae */ /* 0x0003e2000b901d46 */
[--C-:B------:R-:W-:Y:S02]  /*5b10*/  @!P3 LEA.HI.X R15, R5, R11, R4.reuse, 0x6, P5 ;  /* 0x0000000b050fb211 */ /* 0x100fe400028f3404 */
[----:B------:R-:W-:Y:S01]  /*5b20*/  @!P1 LEA R8, P0, R9, R248, 0x1 ;  /* 0x000000f809089211 */ /* 0x000fe200078008ff */
[----:B------:R1:W-:Y:S01]  /*5b30*/  @P2 STS.128 [R215+0xe000], RZ ;  /* 0x00e000ffd7002388 */ /* 0x0003e20000000c00 */
[----:B------:R-:W-:Y:S02]  /*5b40*/  LEA.HI.X R6, R5, R6, R4, 0x5, P4 ;  /* 0x0000000605067211 */ /* 0x000fe400020f2c04 */
[C---:B------:R-:W-:Y:S01]  /*5b50*/  @!P2 LEA R12, P4, R9.reuse, R248, 0x1 ;  /* 0x000000f8090ca211 */ /* 0x040fe200078808ff */
[----:B------:R-:W-:Y:S01]  /*5b60*/  @!PT LDS RZ, [RZ] ;  /* 0x00000000fffff984 */ /* 0x000fe20000000800 */
[----:B------:R-:W-:Y:S01]  /*5b70*/  @!PT LDS RZ, [RZ] ;  /* 0x00000000fffff984 */ /* 0x000fe20000000800 */
[----:B------:R-:W-:Y:S01]  /*5b80*/  @!PT LDS RZ, [RZ] ;  /* 0x00000000fffff984 */ /* 0x000fe20000000800 */
[----:B------:R1:W-:Y:S01]  /*5b90*/  @!P2 LDGSTS.E.BYPASS.LTC128B.128 [R215+0xe000], [R10.64+0x80] ;  /* 0x0e0000800ad7afae */ /* 0x0003e2000b901d46 */
[----:B------:R-:W-:Y:S02]  /*5ba0*/  IMAD.MOV.U32 R248, RZ, RZ, R10 ;  /* 0x000000fffff87224 */ /* 0x000fe400078e000a */
[CCC-:B------:R-:W-:Y:S01]  /*5bb0*/  @!P2 LEA.HI.X R13, R9.reuse, R249.reuse, R6.reuse, 0x1, P4 ;  /* 0x000000f9090da211 */ /* 0x1c0fe200020f0c06 */
[----:B------:R1:W-:Y:S01]  /*5bc0*/  @P1 STS.128 [R215+0x10000], RZ ;  /* 0x010000ffd7001388 */ /* 0x0003e20000000c00 */
[----:B------:R-:W-:Y:S01]  /*5bd0*/  @!P1 LEA.HI.X R9, R9, R249, R6, 0x1, P0 ;  /* 0x000000f909099211 */ /* 0x000fe200000f0c06 */
[----:B------:R-:W-:Y:S02]  /*5be0*/  IMAD.MOV.U32 R249, RZ, RZ, R11 ;  /* 0x000000fffff97224 */ /* 0x000fe400078e000b */
        /* <DEDUP_REMOVED lines=20> */
.L_x_335:
[----:B------:R-:W-:Y:S04]  /*5d30*/  LDSM.16.M88.4 R148, [R196] ;  /* 0x00000000c494783b */ /* 0x000fe80000000200 */
[----:B------:R-:W2:Y:S04]  /*5d40*/  LDSM.16.MT88.4 R16, [R201+0x12000] ;  /* 0x01200000c910783b */ /* 0x000ea80000004200 */
[----:B------:R-:W3:Y:S04]  /*5d50*/  LDSM.16.M88.4 R92, [R196+0x1000] ;  /* 0x00100000c45c783b */ /* 0x000ee80000000200 */
[----:B------:R-:W4:Y:S04]  /*5d60*/  LDSM.16.MT88.4 R32, [R201+0x14000] ;  /* 0x01400000c920783b */ /* 0x000f280000004200 */
[----:B------:R-:W1:Y:S04]  /*5d70*/  LDSM.16.MT88.4 R96, [R201+0x16000] ;  /* 0x01600000c960783b */ /* 0x000e680000004200 */
[----:B------:R-:W-:Y:S04]  /*5d80*/  LDSM.16.M88.4 R152, [R191] ;  /* 0x00000000bf98783b */ /* 0x000fe80000000200 */
[----:B------:R-:W1:Y:S04]  /*5d90*/  LDSM.16.MT88.4 R156, [R201+0x12800] ;  /* 0x01280000c99c783b */ /* 0x000e680000004200 */
[----:B------:R-:W1:Y:S04]  /*5da0*/  LDSM.16.M88.4 R160, [R191+0x1000] ;  /* 0x00100000bfa0783b */ /* 0x000e680000000200 */
[----:B------:R-:W1:Y:S04]  /*5db0*/  LDSM.16.MT88.4 R164, [R201+0x14800] ;  /* 0x01480000c9a4783b */ /* 0x000e680000004200 */
[----:B------:R-:W1:Y:S04]  /*5dc0*/  LDSM.16.MT88.4 R168, [R201+0x16800] ;  /* 0x01680000c9a8783b */ /* 0x000e680000004200 */
[----:B------:R-:W-:Y:S01]  /*5dd0*/  LDSM.16.MT88.4 R172, [R201+0x13000] ;  /* 0x01300000c9ac783b */ /* 0x000fe20000004200 */
[-C--:B--2---:R-:W-:Y:S03]  /*5de0*/  HMMA.16816.F32.BF16 R4, R148, R16.reuse, RZ ;  /* 0x000000109404723c */ /* 0x084fe600000418ff */
[----:B------:R-:W-:Y:S04]  /*5df0*/  LDSM.16.M88.4 R176, [R189+0x1000] ;  /* 0x00100000bdb0783b */ /* 0x000fe80000000200 */
[----:B------:R-:W-:Y:S01]  /*5e00*/  LDSM.16.MT88.4 R180, [R201+0x15000] ;  /* 0x01500000c9b4783b */ /* 0x000fe20000004200 */
[C---:B-1-3--:R-:W-:Y:S03]  /*5e10*/  HMMA.16816.F32.BF16 R8, R92.reuse, R16, RZ ;  /* 0x000000105c08723c */ /* 0x04afe600000418ff */
[----:B------:R-:W-:Y:S05]  /*5e20*/  LDSM.16.M88.4 R184, [R190+0x1000] ;  /* 0x00100000beb8783b */ /* 0x000fea0000000200 */
[-C--:B------:R-:W-:Y:S08]  /*5e30*/  HMMA.16816.F32.BF16 R12, R92, R18.reuse, RZ ;  /* 0x000000125c0c723c */ /* 0x080ff000000418ff */
[C---:B------:R-:W-:Y:S08]  /*5e40*/  HMMA.16816.F32.BF16 R16, R148.reuse, R18, RZ ;  /* 0x000000129410723c */ /* 0x040ff000000418ff */
[-C--:B----4-:R-:W-:Y:S08]  /*5e50*/  HMMA.16816.F32.BF16 R20, R148, R32.reuse, RZ ;  /* 0x000000209414723c */ /* 0x090ff000000418ff */
[C---:B------:R-:W-:Y:S08]  /*5e60*/  HMMA.16816.F32.BF16 R24, R92.reuse, R32, RZ ;  /* 0x000000205c18723c */ /* 0x040ff000000418ff */
[-C--:B------:R-:W-:Y:S08]  /*5e70*/  HMMA.16816.F32.BF16 R28, R92, R34.reuse, RZ ;  /* 0x000000225c1c723c */ /* 0x080ff000000418ff */
[C---:B------:R-:W-:Y:S08]  /*5e80*/  HMMA.16816.F32.BF16 R32, R148.reuse, R34, RZ ;  /* 0x000000229420723c */ /* 0x040ff000000418ff */
[-C--:B------:R-:W-:Y:S08]  /*5e90*/  HMMA.16816.F32.BF16 R84, R148, R96.reuse, RZ ;  /* 0x000000609454723c */ /* 0x080ff000000418ff */
[C---:B------:R-:W-:Y:S08]  /*5ea0*/  HMMA.16816.F32.BF16 R88, R92.reuse, R96, RZ ;  /* 0x000000605c58723c */ /* 0x040ff000000418ff */
[-C--:B------:R-:W-:Y:S08]  /*5eb0*/  HMMA.16816.F32.BF16 R92, R92, R98.reuse, RZ ;  /* 0x000000625c5c723c */ /* 0x080ff000000418ff */
[----:B------:R-:W-:Y:S01]  /*5ec0*/  HMMA.16816.F32.BF16 R96, R148, R98, RZ ;  /* 0x000000629460723c */ /* 0x000fe200000418ff */
[----:B------:R-:W1:Y:S07]  /*5ed0*/  LDSM.16.M88.4 R148, [R189] ;  /* 0x00000000bd94783b */ /* 0x000e6e0000000200 */
        /* <DEDUP_REMOVED lines=13> */
[----:B------:R-:W3:Y:S07]  /*5fb0*/  LDSM.16.M88.4 R160, [R190] ;  /* 0x00000000bea0783b */ /* 0x000eee0000000200 */
[----:B------:R-:W-:Y:S01]  /*5fc0*/  HMMA.16816.F32.BF16 R96, R152, R170, R96 ;  /* 0x000000aa9860723c */ /* 0x000fe20000041860 */
[----:B------:R-:W4:Y:S04]  /*5fd0*/  LDSM.16.MT88.4 R152, [R201+0x15800] ;  /* 0x01580000c998783b */ /* 0x000f280000004200 */
[----:B------:R-:W2:Y:S03]  /*5fe0*/  LDSM.16.MT88.4 R168, [R201+0x17800] ;  /* 0x01780000c9a8783b */ /* 0x000ea60000004200 */
        /* <DEDUP_REMOVED lines=8> */
[-C--:B--2---:R-:W-:Y:S08]  /*6070*/  HMMA.16816.F32.BF16 R84, R148, R156.reuse, R84 ;  /* 0x0000009c9454723c */ /* 0x084ff00000041854 */
[C---:B------:R-:W-:Y:S07]  /*6080*/  HMMA.16816.F32.BF16 R88, R176.reuse, R156, R88 ;  /* 0x0000009cb058723c */ /* 0x040fee0000041858 */
[----:B------:R-:W-:Y:S01]  /*6090*/  IMAD.SHL.U32 R157, R245, 0x10, RZ ;  /* 0x00000010f59d7824 */ /* 0x000fe200078e00ff */
[-C--:B------:R-:W-:Y:S08]  /*60a0*/  HMMA.16816.F32.BF16 R92, R176, R158.reuse, R92 ;  /* 0x0000009eb05c723c */ /* 0x080ff0000004185c */
[----:B------:R-:W-:Y:S08]  /*60b0*/  HMMA.16816.F32.BF16 R96, R148, R158, R96 ;  /* 0x0000009e9460723c */ /* 0x000ff00000041860 */
[-C--:B---3--:R-:W-:Y:S08]  /*60c0*/  HMMA.16816.F32.BF16 R4, R160, R164.reuse, R4 ;  /* 0x000000a4a004723c */ /* 0x088ff00000041804 */
[C---:B------:R-:W-:Y:S08]  /*60d0*/  HMMA.16816.F32.BF16 R8, R184.reuse, R164, R8 ;  /* 0x000000a4b808723c */ /* 0x040ff00000041808 */
[-C--:B------:R-:W-:Y:S08]  /*60e0*/  HMMA.16816.F32.BF16 R12, R184, R166.reuse, R12 ;  /* 0x000000a6b80c723c */ /* 0x080ff0000004180c */
[C---:B------:R-:W-:Y:S07]  /*60f0*/  HMMA.16816.F32.BF16 R16, R160.reuse, R166, R16 ;  /* 0x000000a6a010723c */ /* 0x040fee0000041810 */
[C---:B------:R-:W-:Y:S01]  /*6100*/  LEA R166, P1, R157.reuse, R246, 0x2 ;  /* 0x000000f69da67211 */ /* 0x040fe200078210ff */
[-C--:B----4-:R-:W-:Y:S04]  /*6110*/  HMMA.16816.F32.BF16 R20, R160, R152.reuse, R20 ;  /* 0x00000098a014723c */ /* 0x090fe80000041814 */
[-C--:B------:R-:W-:Y:S04]  /*6120*/  LEA.HI.X.SX32 R167, R157, R247.reuse, 0x2, P1 ;  /* 0x000000f79da77211 */ /* 0x080fe800008f16ff */
[C---:B------:R-:W-:Y:S07]  /*6130*/  HMMA.16816.F32.BF16 R24, R184.reuse, R152, R24 ;  /* 0x00000098b818723c */ /* 0x040fee0000041818 */
[----:B------:R-:W-:Y:S01]  /*6140*/  IMAD.SHL.U32 R153, R245, 0x8, RZ ;  /* 0x00000008f5997824 */ /* 0x000fe200078e00ff */
[-C--:B------:R-:W-:Y:S08]  /*6150*/  HMMA.16816.F32.BF16 R28, R184, R154.reuse, R28 ;  /* 0x0000009ab81c723c */ /* 0x080ff0000004181c */
[C---:B------:R-:W-:Y:S07]  /*6160*/  HMMA.16816.F32.BF16 R32, R160.reuse, R154, R32 ;  /* 0x0000009aa020723c */ /* 0x040fee0000041820 */
[----:B------:R-:W-:Y:S01]  /*6170*/  @P6 IADD3 R154, P0, R231, R230, RZ ;  /* 0x000000e6e79a6210 */ /* 0x000fe20007f1e0ff */
[-C--:B------:R-:W-:Y:S04]  /*6180*/  HMMA.16816.F32.BF16 R84, R160, R168.reuse, R84 ;  /* 0x000000a8a054723c */ /* 0x080fe80000041854 */
[----:B------:R-:W-:Y:S01]  /*6190*/  @P6 IMAD.X R155, R232, 0x1, R229, P0 ;  /* 0x00000001e89b6824 */ /* 0x000fe200000e06e5 */
[CC--:B------:R-:W-:Y:S03]  /*61a0*/  LEA R158, P0, R153.reuse, R246.reuse, 0x2 ;  /* 0x000000f6999e7211 */ /* 0x0c0fe600078010ff */
[C---:B------:R-:W-:Y:S01]  /*61b0*/  HMMA.16816.F32.BF16 R88, R184.reuse, R168, R88 ;  /* 0x000000a8b858723c */ /* 0x040fe20000041858 */
[----:B------:R1:W5:Y:S03]  /*61c0*/  @P6 LDG.E R235, [R154.64+-0x100] ;  /* 0xffff00069aeb6981 */ /* 0x000366000c1e1900 */
[-C--:B------:R-:W-:Y:S01]  /*61d0*/  LEA.HI.X.SX32 R159, R153, R247.reuse, 0x2, P0 ;  /* 0x000000f7999f7211 */ /* 0x080fe200000f16ff */
[----:B------:R1:W5:Y:S03]  /*61e0*/  @P6 LDG.E R237, [R154.64+-0xe0] ;  /* 0xffff20069aed6981 */ /* 0x000366000c1e1900 */
[-C--:B------:R-:W-:Y:S01]  /*61f0*/  HMMA.16816.F32.BF16 R92, R184, R170.reuse, R92 ;  /* 0x000000aab85c723c */ /* 0x080fe2000004185c */
[----:B------:R-:W-:Y:S04]  /*6200*/  RED.E.ADD.F32.FTZ.RN.STRONG.GPU [R246.64], R4 ;  /* 0x00000004f600798e */ /* 0x000fe8000c10e786 */
[----:B------:R2:W-:Y:S03]  /*6210*/  RED.E.ADD.F32.FTZ.RN.STRONG.GPU [R158.64], R5 ;  /* 0x000000059e00798e */ /* 0x0005e6000c10e786 */
[----:B------:R-:W-:Y:S01]  /*6220*/  HMMA.16816.F32.BF16 R96, R160, R170, R96 ;  /* 0x000000aaa060723c */ /* 0x000fe20000041860 */
[----:B------:R-:W-:Y:S06]  /*6230*/  RED.E.ADD.F32.FTZ.RN.STRONG.GPU [R166.64], R6 ;  /* 0x00000006a600798e */ /* 0x000fec000c10e786 */
[C---:B------:R-:W-:Y:S02]  /*6240*/  IMAD R161, R245.reuse, 0x18, RZ ;  /* 0x00000018f5a17824 */ /* 0x040fe400078e02ff */
[----:B------:R-:W-:Y:S03]  /*6250*/  IMAD.SHL.U32 R163, R245, 0x20, RZ ;  /* 0x00000020f5a37824 */ /* 0x000fe600078e00ff */
[-C--:B------:R-:W-:Y:S02]  /*6260*/  LEA R164, P0, R161, R246.reuse, 0x2 ;  /* 0x000000f6a1a47211 */ /* 0x080fe400078010ff */
[-C--:B------:R-:W-:Y:S01]  /*6270*/  LEA R162, P1, R163, R246.reuse, 0x2 ;  /* 0x000000f6a3a27211 */ /* 0x080fe200078210ff */
[----:B-1----:R-:W-:Y:S01]  /*6280*/  IMAD R155, R245, 0x28, RZ ;  /* 0x00000028f59b7824 */ /* 0x002fe200078e02ff */
[-C--:B------:R-:W-:Y:S01]  /*6290*/  LEA.HI.X.SX32 R165, R161, R247.reuse, 0x2, P0 ;  /* 0x000000f7a1a57211 */ /* 0x080fe200000f16ff */
[----:B------:R-:W-:Y:S01]  /*62a0*/  IMAD R161, R245, 0x30, RZ ;  /* 0x00000030f5a17824 */ /* 0x000fe200078e02ff */
[-C--:B------:R-:W-:Y:S01]  /*62b0*/  LEA.HI.X.SX32 R163, R163, R247.reuse, 0x2, P1 ;  /* 0x000000f7a3a37211 */ /* 0x080fe200008f16ff */
[----:B------:R-:W-:Y:S01]  /*62c0*/  IMAD R245, R245, 0x38, RZ ;  /* 0x00000038f5f57824 */ /* 0x000fe200078e02ff */
[-C--:B------:R-:W-:Y:S01]  /*62d0*/  LEA R154, P0, R155, R246.reuse, 0x2 ;  /* 0x000000f69b9a7211 */ /* 0x080fe200078010ff */
[----:B------:R1:W-:Y:S01]  /*62e0*/  RED.E.ADD.F32.FTZ.RN.STRONG.GPU [R164.64], R7 ;  /* 0x00000007a400798e */ /* 0x0003e2000c10e786 */
[-C--:B------:R-:W-:Y:S02]  /*62f0*/  LEA R160, P1, R161, R246.reuse, 0x2 ;  /* 0x000000f6a1a07211 */ /* 0x080fe400078210ff */
[-C--:B------:R-:W-:Y:S01]  /*6300*/  LEA.HI.X.SX32 R155, R155, R247.reuse, 0x2, P0 ;  /* 0x000000f79b9b7211 */ /* 0x080fe200000f16ff */
[----:B------:R3:W-:Y:S01]  /*6310*/  RED.E.ADD.F32.FTZ.RN.STRONG.GPU [R162.64], R8 ;  /* 0x00000008a200798e */ /* 0x0007e2000c10e786 */
[-C--:B------:R-:W-:Y:S02]  /*6320*/  LEA R168, P0, R245, R246.reuse, 0x2 ;  /* 0x000000f6f5a87211 */ /* 0x080fe400078010ff */
[-C--:B------:R-:W-:Y:S01]  /*6330*/  LEA.HI.X.SX32 R161, R161, R247.reuse, 0x2, P1 ;  /* 0x000000f7a1a17211 */ /* 0x080fe200008f16ff */
[----:B------:R4:W-:Y:S01]  /*6340*/  RED.E.ADD.F32.FTZ.RN.STRONG.GPU [R154.64], R9 ;  /* 0x000000099a00798e */ /* 0x0009e2000c10e786 */
[-C--:B------:R-:W-:Y:S02]  /*6350*/  LEA.HI.X.SX32 R169, R245, R247.reuse, 0x2, P0 ;  /* 0x000000f7f5a97211 */ /* 0x080fe400000f16ff */
[----:B--2---:R-:W-:Y:S01]  /*6360*/  IADD3 R5, R157, 0x20, RZ ;  /* 0x000000209d057810 */ /* 0x004fe20007ffe0ff */
[----:B------:R2:W-:Y:S04]  /*6370*/  RED.E.ADD.F32.FTZ.RN.STRONG.GPU [R160.64], R10 ;  /* 0x0000000aa000798e */ /* 0x0005e8000c10e786 */
[----:B------:R2:W-:Y:S04]  /*6380*/  RED.E.ADD.F32.FTZ.RN.STRONG.GPU [R168.64], R11 ;  /* 0x0000000ba800798e */ /* 0x0005e8000c10e786 */
[----:B------:R2:W-:Y:S04]  /*6390*/  RED.E.ADD.F32.FTZ.RN.STRONG.GPU [R246.64+0x80], R16 ;  /* 0x00008010f600798e */ /* 0x0005e8000c10e786 */
[----:B------:R2:W-:Y:S01]  /*63a0*/  RED.E.ADD.F32.FTZ.RN.STRONG.GPU [R158.64+0x80], R17 ;  /* 0x000080119e00798e */ /* 0x0005e2000c10e786 */
[----:B-1----:R-:W-:Y:S01]  /*63b0*/  IMAD.IADD R7, R153, 0x1, R5 ;  /* 0x0000000199077824 */ /* 0x002fe200078e0205 */
[CC--:B------:R-:W-:Y:S04]  /*63c0*/  LEA R164, P0, R5.reuse, R246.reuse, 0x2 ;  /* 0x000000f605a47211 */ /* 0x0c0fe800078010ff */
[-C--:B------:R-:W-:Y:S01]  /*63d0*/  LEA.HI.X.SX32 R165, R5, R247.reuse, 0x2, P0 ;  /* 0x000000f705a57211 */ /* 0x080fe200000f16ff */
[----:B------:R-:W-:Y:S01]  /*63e0*/  IMAD.IADD R5, R153, 0x1, R7 ;  /* 0x0000000199057824 */ /* 0x000fe200078e0207 */
[CC--:B---3--:R-:W-:Y:S03]  /*63f0*/  LEA R162, P0, R7.reuse, R246.reuse, 0x2 ;  /* 0x000000f607a27211 */ /* 0x0c8fe600078010ff */
[----:B------:R1:W-:Y:S01]  /*6400*/  RED.E.ADD.F32.FTZ.RN.STRONG.GPU [R164.64], R18 ;  /* 0x00000012a400798e */ /* 0x0003e2000c10e786 */
[-C--:B------:R-:W-:Y:S01]  /*6410*/  LEA.HI.X.SX32 R163, R7, R247.reuse, 0x2, P0 ;  /* 0x000000f707a37211 */ /* 0x080fe200000f16ff */
[----:B------:R-:W-:Y:S01]  /*6420*/  IMAD.IADD R7, R153, 0x1, R5 ;  /* 0x0000000199077824 */ /* 0x000fe200078e0205 */
[-C--:B----4-:R-:W-:Y:S03]  /*6430*/  LEA R154, P1, R5, R246.reuse, 0x2 ;  /* 0x000000f6059a7211 */ /* 0x090fe600078210ff */
[----:B------:R-:W-:Y:S01]  /*6440*/  IMAD.IADD R9, R153, 0x1, R7 ;  /* 0x0000000199097824 */ /* 0x000fe200078e0207 */
[-C--:B------:R-:W-:Y:S01]  /*6450*/  LEA R6, P0, R7, R246.reuse, 0x2 ;  /* 0x000000f607067211 */ /* 0x080fe200078010ff */
[----:B------:R3:W-:Y:S01]  /*6460*/  RED.E.ADD.F32.FTZ.RN.STRONG.GPU [R162.64], R19 ;  /* 0x00000013a200798e */ /* 0x0007e2000c10e786 */
[-C--:B------:R-:W-:Y:S01]  /*6470*/  LEA.HI.X.SX32 R155, R5, R247.reuse, 0x2, P1 ;  /* 0x000000f7059b7211 */ /* 0x080fe200008f16ff */
[----:B------:R-:W-:Y:S01]  /*6480*/  IMAD.IADD R5, R153, 0x1, R9 ;  /* 0x0000000199057824 */ /* 0x000fe200078e0209 */
[-C--:B------:R-:W-:Y:S02]  /*6490*/  LEA.HI.X.SX32 R7, R7, R247.reuse, 0x2, P0 ;  /* 0x000000f707077211 */ /* 0x080fe400000f16ff */
[CC--:B--2---:R-:W-:Y:S01]  /*64a0*/  LEA R10, P0, R9.reuse, R246.reuse, 0x2 ;  /* 0x000000f6090a7211 */ /* 0x0c4fe200078010ff */
[----:B------:R2:W-:Y:S03]  /*64b0*/  RED.E.ADD.F32.FTZ.RN.STRONG.GPU [R154.64], R12 ;  /* 0x0000000c9a00798e */ /* 0x0005e6000c10e786 */
[-C--:B------:R-:W-:Y:S01]  /*64c0*/  LEA.HI.X.SX32 R11, R9, R247.reuse, 0x2, P0 ;  /* 0x000000f7090b7211 */ /* 0x080fe200000f16ff */
[----:B------:R-:W-:Y:S01]  /*64d0*/  RED.E.ADD.F32.FTZ.RN.STRONG.GPU [R6.64], R13 ;  /* 0x0000000d0600798e */ /* 0x000fe2000c10e786 */
[-C--:B------:R-:W-:Y:S02]  /*64e0*/  LEA R16, P0, R5, R246.reuse, 0x2 ;  /* 0x000000f605107211 */ /* 0x080fe400078010ff */
[----:B------:R-:W-:Y:S01]  /*64f0*/  IADD3 R9, R157, 0x40, RZ ;  /* 0x000000409d097810 */ /* 0x000fe20007ffe0ff */
[----:B------:R4:W-:Y:S01]  /*6500*/  RED.E.ADD.F32.FTZ.RN.STRONG.GPU [R10.64], R14 ;  /* 0x0000000e0a00798e */ /* 0x0009e2000c10e786 */
[-C--:B------:R-:W-:Y:S03]  /*6510*/  LEA.HI.X.SX32 R17, R5, R247.reuse, 0x2, P0 ;  /* 0x000000f705117211 */ /* 0x080fe600000f16ff */
[----:B------:R-:W-:Y:S01]  /*6520*/  IMAD.IADD R5, R153, 0x1, R9 ;  /* 0x0000000199057824 */ /* 0x000fe200078e0209 */
[CC--:B-1----:R-:W-:Y:S01]  /*6530*/  LEA R18, P0, R9.reuse, R246.reuse, 0x2 ;  /* 0x000000f609127211 */ /* 0x0c2fe200078010ff */
[----:B------:R1:W-:Y:S04]  /*6540*/  RED.E.ADD.F32.FTZ.RN.STRONG.GPU [R16.64], R15 ;  /* 0x0000000f1000798e */ /* 0x0003e8000c10e786 */
[----:B------:R-:W-:Y:S01]  /*6550*/  RED.E.ADD.F32.FTZ.RN.STRONG.GPU [R246.64+0x100], R20 ;  /* 0x00010014f600798e */ /* 0x000fe2000c10e786 */
[-C--:B---3--:R-:W-:Y:S01]  /*6560*/  LEA.HI.X.SX32 R19, R9, R247.reuse, 0x2, P0 ;  /* 0x000000f709137211 */ /* 0x088fe200000f16ff */
[----:B------:R-:W-:Y:S02]  /*6570*/  IMAD.IADD R9, R153, 0x1, R5 ;  /* 0x0000000199097824 */ /* 0x000fe400078e0205 */
[----:B------:R-:W-:Y:S01]  /*6580*/  RED.E.ADD.F32.FTZ.RN.STRONG.GPU [R158.64+0x100], R21 ;  /* 0x000100159e00798e */ /* 0x000fe2000c10e786 */
[CC--:B--2---:R-:W-:Y:S03]  /*6590*/  LEA R154, P0, R5.reuse, R246.reuse, 0x2 ;  /* 0x000000f6059a7211 */ /* 0x0c4fe600078010ff */
[----:B------:R-:W-:Y:S01]  /*65a0*/  RED.E.ADD.F32.FTZ.RN.STRONG.GPU [R18.64], R22 ;  /* 0x000000161200798e */ /* 0x000fe2000c10e786 */
[-C--:B------:R-:W-:Y:S01]  /*65b0*/  LEA.HI.X.SX32 R155, R5, R247.reuse, 0x2, P0 ;  /* 0x000000f7059b7211 */ /* 0x080fe200000f16ff */
[----:B------:R-:W-:Y:S01]  /*65c0*/  IMAD.IADD R5, R153, 0x1, R9 ;  /* 0x0000000199057824 */ /* 0x000fe200078e0209 */
[-C--:B----4-:R-:W-:Y:S03]  /*65d0*/  LEA R10, P1, R9, R246.reuse, 0x2 ;  /* 0x000000f6090a7211 */ /* 0x090fe600078210ff */
[----:B------:R-:W-:Y:S01]  /*65e0*/  IMAD.IADD R7, R153, 0x1, R5 ;  /* 0x0000000199077824 */ /* 0x000fe200078e0205 */
[-C--:B------:R-:W-:Y:S01]  /*65f0*/  LEA R8, P0, R5, R246.reuse, 0x2 ;  /* 0x000000f605087211 */ /* 0x080fe200078010ff */
[----:B------:R-:W-:Y:S01]  /*6600*/  RED.E.ADD.F32.FTZ.RN.STRONG.GPU [R154.64], R23 ;  /* 0x000000179a00798e */ /* 0x000fe2000c10e786 */
[-C--:B------:R-:W-:Y:S02]  /*6610*/  LEA.HI.X.SX32 R11, R9, R247.reuse, 0x2, P1 ;  /* 0x000000f7090b7211 */ /* 0x080fe400008f16ff */
[-C--:B------:R-:W-:Y:S01]  /*6620*/  LEA.HI.X.SX32 R9, R5, R247.reuse, 0x2, P0 ;  /* 0x000000f705097211 */ /* 0x080fe200000f16ff */
[----:B------:R-:W-:Y:S01]  /*6630*/  IMAD.IADD R5, R153, 0x1, R7 ;  /* 0x0000000199057824 */ /* 0x000fe200078e0207 */
[CC--:B------:R-:W-:Y:S01]  /*6640*/  LEA R12, P0, R7.reuse, R246.reuse, 0x2 ;  /* 0x000000f6070c7211 */ /* 0x0c0fe200078010ff */
[----:B------:R2:W-:Y:S03]  /*6650*/  RED.E.ADD.F32.FTZ.RN.STRONG.GPU [R10.64], R24 ;  /* 0x000000180a00798e */ /* 0x0005e6000c10e786 */
[-C--:B------:R-:W-:Y:S01]  /*6660*/  LEA.HI.X.SX32 R13, R7, R247.reuse, 0x2, P0 ;  /* 0x000000f7070d7211 */ /* 0x080fe200000f16ff */
[----:B------:R-:W-:Y:S01]  /*6670*/  RED.E.ADD.F32.FTZ.RN.STRONG.GPU [R8.64], R25 ;  /* 0x000000190800798e */ /* 0x000fe2000c10e786 */
[-C--:B------:R-:W-:Y:S02]  /*6680*/  LEA R14, P0, R5, R246.reuse, 0x2 ;  /* 0x000000f6050e7211 */ /* 0x080fe400078010ff */
[----:B------:R-:W-:Y:S01]  /*6690*/  IADD3 R7, R157, 0x60, RZ ;  /* 0x000000609d077810 */ /* 0x000fe20007ffe0ff */
[----:B------:R3:W-:Y:S01]  /*66a0*/  RED.E.ADD.F32.FTZ.RN.STRONG.GPU [R12.64], R26 ;  /* 0x0000001a0c00798e */ /* 0x0007e2000c10e786 */
[-C--:B-1----:R-:W-:Y:S02]  /*66b0*/  LEA.HI.X.SX32 R15, R5, R247.reuse, 0x2, P0 ;  /* 0x000000f7050f7211 */ /* 0x082fe400000f16ff */
[-C--:B------:R-:W-:Y:S01]  /*66c0*/  LEA R16, P0, R7, R246.reuse, 0x2 ;  /* 0x000000f607107211 */ /* 0x080fe200078010ff */
[----:B------:R-:W-:Y:S01]  /*66d0*/  IMAD.IADD R5, R153, 0x1, R7 ;  /* 0x0000000199057824 */ /* 0x000fe200078e0207 */
[----:B------:R-:W-:Y:S02]  /*66e0*/  LDSM.16.MT88.4 R20, [R194+0x4000] ;  /* 0x00400000c214783b */ /* 0x000fe40000004200 */
[-C--:B------:R-:W-:Y:S01]  /*66f0*/  LEA.HI.X.SX32 R17, R7, R247.reuse, 0x2, P0 ;  /* 0x000000f707117211 */ /* 0x080fe200000f16ff */
[----:B------:R-:W-:Y:S01]  /*6700*/  IMAD.IADD R7, R153, 0x1, R5 ;  /* 0x0000000199077824 */ /* 0x000fe200078e0205 */
[----:B------:R1:W-:Y:S04]  /*6710*/  RED.E.ADD.F32.FTZ.RN.STRONG.GPU [R14.64], R27 ;  /* 0x0000001b0e00798e */ /* 0x0003e8000c10e786 */
[----:B------:R-:W-:Y:S04]  /*6720*/  RED.E.ADD.F32.FTZ.RN.STRONG.GPU [R246.64+0x180], R32 ;  /* 0x00018020f600798e */ /* 0x000fe8000c10e786 */
[----:B------:R-:W-:Y:S01]  /*6730*/  RED.E.ADD.F32.FTZ.RN.STRONG.GPU [R158.64+0x180], R33 ;  /* 0x000180219e00798e */ /* 0x000fe2000c10e786 */
[CC--:B--2---:R-:W-:Y:S03]  /*6740*/  LEA R10, P0, R5.reuse, R246.reuse, 0x2 ;  /* 0x000000f6050a7211 */ /* 0x0c4fe600078010ff */
[----:B------:R2:W-:Y:S01]  /*6750*/  RED.E.ADD.F32.FTZ.RN.STRONG.GPU [R16.64], R34 ;  /* 0x000000221000798e */ /* 0x0005e2000c10e786 */
[-C--:B------:R-:W-:Y:S01]  /*6760*/  LEA.HI.X.SX32 R11, R5, R247.reuse, 0x2, P0 ;  /* 0x000000f7050b7211 */ /* 0x080fe200000f16ff */
[----:B------:R-:W-:Y:S02]  /*6770*/  IMAD.IADD R5, R153, 0x1, R7 ;  /* 0x0000000199057824 */ /* 0x000fe400078e0207 */
[----:B------:R-:W-:Y:S01]  /*6780*/  LDSM.16.MT88.4 R24, [R197+0x1e800] ;  /* 0x01e80000c518783b */ /* 0x000fe20000004200 */
[-C--:B---3--:R-:W-:Y:S01]  /*6790*/  LEA R12, P1, R7, R246.reuse, 0x2 ;  /* 0x000000f6070c7211 */ /* 0x088fe200078210ff */
[----:B------:R-:W-:Y:S01]  /*67a0*/  IMAD.IADD R9, R153, 0x1, R5 ;  /* 0x0000000199097824 */ /* 0x000fe200078e0205 */
[-C--:B------:R-:W-:Y:S01]  /*67b0*/  LEA R6, P0, R5, R246.reuse, 0x2 ;  /* 0x000000f605067211 */ /* 0x080fe200078010ff */
[----:B------:R3:W-:Y:S01]  /*67c0*/  RED.E.ADD.F32.FTZ.RN.STRONG.GPU [R10.64], R35 ;  /* 0x000000230a00798e */ /* 0x0007e2000c10e786 */
[-C--:B------:R-:W-:Y:S02]  /*67d0*/  LEA.HI.X.SX32 R13, R7, R247.reuse, 0x2, P1 ;  /* 0x000000f7070d7211 */ /* 0x080fe400008f16ff */
[-C--:B------:R-:W-:Y:S01]  /*67e0*/  LEA.HI.X.SX32 R7, R5, R247.reuse, 0x2, P0 ;  /* 0x000000f705077211 */ /* 0x080fe200000f16ff */
[----:B------:R-:W-:Y:S01]  /*67f0*/  IMAD.IADD R5, R153, 0x1, R9 ;  /* 0x0000000199057824 */ /* 0x000fe200078e0209 */
[CC--:B-1----:R-:W-:Y:S01]  /*6800*/  LEA R14, P0, R9.reuse, R246.reuse, 0x2 ;  /* 0x000000f6090e7211 */ /* 0x0c2fe200078010ff */
[----:B------:R1:W-:Y:S03]  /*6810*/  RED.E.ADD.F32.FTZ.RN.STRONG.GPU [R12.64], R28 ;  /* 0x0000001c0c00798e */ /* 0x0003e6000c10e786 */
[-C--:B------:R-:W-:Y:S01]  /*6820*/  LEA.HI.X.SX32 R15, R9, R247.reuse, 0x2, P0 ;  /* 0x000000f7090f7211 */ /* 0x080fe200000f16ff */
[----:B------:R-:W-:Y:S01]  /*6830*/  RED.E.ADD.F32.FTZ.RN.STRONG.GPU [R6.64], R29 ;  /* 0x0000001d0600798e */ /* 0x000fe2000c10e786 */
[C---:B------:R-:W-:Y:S02]  /*6840*/  IADD3 R9, R157.reuse, 0x80, RZ ;  /* 0x000000809d097810 */ /* 0x040fe40007ffe0ff */
[----:B------:R-:W-:Y:S01]  /*6850*/  IADD3 R157, R157, 0xa0, RZ ;  /* 0x000000a09d9d7810 */ /* 0x000fe20007ffe0ff */
[----:B------:R4:W-:Y:S01]  /*6860*/  RED.E.ADD.F32.FTZ.RN.STRONG.GPU [R14.64], R30 ;  /* 0x0000001e0e00798e */ /* 0x0009e2000c10e786 */
[CC--:B--2---:R-:W-:Y:S04]  /*6870*/  LEA R16, P0, R5.reuse, R246.reuse, 0x2 ;  /* 0x000000f605107211 */ /* 0x0c4fe800078010ff */
[-C--:B------:R-:W-:Y:S01]  /*6880*/  LEA.HI.X.SX32 R17, R5, R247.reuse, 0x2, P0 ;  /* 0x000000f705117211 */ /* 0x080fe200000f16ff */
[----:B------:R-:W-:Y:S04]  /*6890*/  IMAD.IADD R5, R153, 0x1, R9 ;  /* 0x0000000199057824 */ /* 0x000fe800078e0209 */
[----:B------:R-:W-:Y:S01]  /*68a0*/  RED.E.ADD.F32.FTZ.RN.STRONG.GPU [R16.64], R31 ;  /* 0x0000001f1000798e */ /* 0x000fe2000c10e786 */
[CC--:B---3--:R-:W-:Y:S03]  /*68b0*/  LEA R10, P0, R9.reuse, R246.reuse, 0x2 ;  /* 0x000000f6090a7211 */ /* 0x0c8fe600078010ff */
[----:B------:R-:W-:Y:S01]  /*68c0*/  RED.E.ADD.F32.FTZ.RN.STRONG.GPU [R246.64+0x200], R84 ;  /* 0x00020054f600798e */ /* 0x000fe2000c10e786 */
[-C--:B------:R-:W-:Y:S01]  /*68d0*/  LEA.HI.X.SX32 R11, R9, R247.reuse, 0x2, P0 ;  /* 0x000000f7090b7211 */ /* 0x080fe200000f16ff */
[----:B------:R-:W-:Y:S01]  /*68e0*/  IMAD.IADD R9, R153, 0x1, R5 ;  /* 0x0000000199097824 */ /* 0x000fe200078e0205 */
[CC--:B-1----:R-:W-:Y:S01]  /*68f0*/  LEA R12, P0, R5.reuse, R246.reuse, 0x2 ;  /* 0x000000f6050c7211 */ /* 0x0c2fe200078010ff */
[----:B------:R-:W-:Y:S03]  /*6900*/  RED.E.ADD.F32.FTZ.RN.STRONG.GPU [R158.64+0x200], R85 ;  /* 0x000200559e00798e */ /* 0x000fe6000c10e786 */
[-C--:B------:R-:W-:Y:S01]  /*6910*/  LEA.HI.X.SX32 R13, R5, R247.reuse, 0x2, P0 ;  /* 0x000000f7050d7211 */ /* 0x080fe200000f16ff */
[----:B------:R-:W-:Y:S01]  /*6920*/  IMAD.IADD R5, R153, 0x1, R9 ;  /* 0x0000000199057824 */ /* 0x000fe200078e0209 */
[----:B------:R1:W-:Y:S01]  /*6930*/  RED.E.ADD.F32.FTZ.RN.STRONG.GPU [R10.64], R86 ;  /* 0x000000560a00798e */ /* 0x0003e2000c10e786 */
[-C--:B----4-:R-:W-:Y:S02]  /*6940*/  LEA R14, P1, R9, R246.reuse, 0x2 ;  /* 0x000000f6090e7211 */ /* 0x090fe400078210ff */
[----:B------:R-:W-:Y:S01]  /*6950*/  IMAD.IADD R7, R153, 0x1, R5 ;  /* 0x0000000199077824 */ /* 0x000fe200078e0205 */
[-C--:B------:R-:W-:Y:S01]  /*6960*/  LEA R8, P0, R5, R246.reuse, 0x2 ;  /* 0x000000f605087211 */ /* 0x080fe200078010ff */
[----:B------:R2:W-:Y:S01]  /*6970*/  RED.E.ADD.F32.FTZ.RN.STRONG.GPU [R12.64], R87 ;  /* 0x000000570c00798e */ /* 0x0005e2000c10e786 */
[-C--:B------:R-:W-:Y:S02]  /*6980*/  LEA.HI.X.SX32 R15, R9, R247.reuse, 0x2, P1 ;  /* 0x000000f7090f7211 */ /* 0x080fe400008f16ff */
[-C--:B------:R-:W-:Y:S01]  /*6990*/  LEA.HI.X.SX32 R9, R5, R247.reuse, 0x2, P0 ;  /* 0x000000f705097211 */ /* 0x080fe200000f16ff */
[----:B------:R-:W-:Y:S01]  /*69a0*/  IMAD.IADD R5, R153, 0x1, R7 ;  /* 0x0000000199057824 */ /* 0x000fe200078e0207 */
[CC--:B------:R-:W-:Y:S01]  /*69b0*/  LEA R6, P0, R7.reuse, R246.reuse, 0x2 ;  /* 0x000000f607067211 */ /* 0x0c0fe200078010ff */
[----:B------:R-:W-:Y:S03]  /*69c0*/  RED.E.ADD.F32.FTZ.RN.STRONG.GPU [R14.64], R88 ;  /* 0x000000580e00798e */ /* 0x000fe6000c10e786 */
[-C--:B------:R-:W-:Y:S01]  /*69d0*/  LEA.HI.X.SX32 R7, R7, R247.reuse, 0x2, P0 ;  /* 0x000000f707077211 */ /* 0x080fe200000f16ff */
[----:B------:R3:W-:Y:S04]  /*69e0*/  RED.E.ADD.F32.FTZ.RN.STRONG.GPU [R8.64], R89 ;  /* 0x000000590800798e */ /* 0x0007e8000c10e786 */
[----:B------:R-:W-:Y:S04]  /*69f0*/  RED.E.ADD.F32.FTZ.RN.STRONG.GPU [R6.64], R90 ;  /* 0x0000005a0600798e */ /* 0x000fe8000c10e786 */
[----:B------:R-:W-:Y:S01]  /*6a00*/  LDSM.16.MT88.4 R28, [R194+0x800] ;  /* 0x00080000c21c783b */ /* 0x000fe20000004200 */
[CC--:B-1----:R-:W-:Y:S04]  /*6a10*/  LEA R10, P0, R5.reuse, R246.reuse, 0x2 ;  /* 0x000000f6050a7211 */ /* 0x0c2fe800078010ff */
[-C--:B------:R-:W-:Y:S01]  /*6a20*/  LEA.HI.X.SX32 R11, R5, R247.reuse, 0x2, P0 ;  /* 0x000000f7050b7211 */ /* 0x080fe200000f16ff */
[----:B------:R-:W-:Y:S01]  /*6a30*/  IMAD.IADD R5, R153, 0x1, R157 ;  /* 0x0000000199057824 */ /* 0x000fe200078e029d */
[-C--:B------:R-:W-:Y:S03]  /*6a40*/  LEA R16, P0, R157, R246.reuse, 0x2 ;  /* 0x000000f69d107211 */ /* 0x080fe600078010ff */
[----:B--2---:R-:W-:Y:S01]  /*6a50*/  IMAD.IADD R13, R153, 0x1, R5 ;  /* 0x00000001990d7824 */ /* 0x004fe200078e0205 */
[-C--:B------:R-:W-:Y:S01]  /*6a60*/  LEA.HI.X.SX32 R17, R157, R247.reuse, 0x2, P0 ;  /* 0x000000f79d117211 */ /* 0x080fe200000f16ff */
[----:B------:R-:W-:Y:S01]  /*6a70*/  RED.E.ADD.F32.FTZ.RN.STRONG.GPU [R10.64], R91 ;  /* 0x0000005b0a00798e */ /* 0x000fe2000c10e786 */
[-C--:B------:R-:W-:Y:S01]  /*6a80*/  LEA R18, P0, R5, R246.reuse, 0x2 ;  /* 0x000000f605127211 */ /* 0x080fe200078010ff */
[----:B---3--:R-:W-:Y:S03]  /*6a90*/  IMAD.IADD R9, R153, 0x1, R13 ;  /* 0x0000000199097824 */ /* 0x008fe600078e020d */
[-C--:B------:R-:W-:Y:S01]  /*6aa0*/  LEA.HI.X.SX32 R19, R5, R247.reuse, 0x2, P0 ;  /* 0x000000f705137211 */ /* 0x080fe200000f16ff */
[----:B------:R-:W-:Y:S01]  /*6ab0*/  RED.E.ADD.F32.FTZ.RN.STRONG.GPU [R246.64+0x280], R96 ;  /* 0x00028060f600798e */ /* 0x000fe2000c10e786 */
[-C--:B------:R-:W-:Y:S01]  /*6ac0*/  LEA R32, P0, R13, R246.reuse, 0x2 ;  /* 0x000000f60d207211 */ /* 0x080fe200078010ff */
[----:B------:R-:W-:Y:S01]  /*6ad0*/  IMAD.IADD R5, R153, 0x1, R9 ;  /* 0x0000000199057824 */ /* 0x000fe200078e0209 */
[-C--:B------:R-:W-:Y:S01]  /*6ae0*/  LEA R88, P2, R9, R246.reuse, 0x2 ;  /* 0x000000f609587211 */ /* 0x080fe200078410ff */
[----:B------:R-:W-:Y:S01]  /*6af0*/  RED.E.ADD.F32.FTZ.RN.STRONG.GPU [R158.64+0x280], R97 ;  /* 0x000280619e00798e */ /* 0x000fe2000c10e786 */
[-C--:B------:R-:W-:Y:S01]  /*6b00*/  LEA.HI.X.SX32 R33, R13, R247.reuse, 0x2, P0 ;  /* 0x000000f70d217211 */ /* 0x080fe200000f16ff */
[----:B------:R-:W-:Y:S01]  /*6b10*/  IMAD.IADD R153, R153, 0x1, R5 ;  /* 0x0000000199997824 */ /* 0x000fe200078e0205 */
[-C--:B------:R-:W-:Y:S01]  /*6b20*/  LEA R86, P1, R5, R246.reuse, 0x2 ;  /* 0x000000f605567211 */ /* 0x080fe200078210ff */
[----:B------:R-:W-:Y:S01]  /*6b30*/  LDSM.16.MT88.4 R12, [R0+0x1e000] ;  /* 0x01e00000000c783b */ /* 0x000fe20000004200 */
[-C--:B------:R-:W-:Y:S02]  /*6b40*/  LEA.HI.X.SX32 R89, R9, R247.reuse, 0x2, P2 ;  /* 0x000000f709597211 */ /* 0x080fe400010f16ff */
[-C--:B------:R-:W-:Y:S01]  /*6b50*/  LEA.HI.X.SX32 R87, R5, R247.reuse, 0x2, P1 ;  /* 0x000000f705577211 */ /* 0x080fe200008f16ff */
[----:B------:R-:W-:Y:S01]  /*6b60*/  LDSM.16.MT88.4 R8, [R194] ;  /* 0x00000000c208783b */ /* 0x000fe20000004200 */
[C---:B------:R-:W-:Y:S02]  /*6b70*/  LEA R84, P0, R153.reuse, R246, 0x2 ;  /* 0x000000f699547211 */ /* 0x040fe400078010ff */
[----:B------:R-:W-:Y:S01]  /*6b80*/  @P6 IADD3 R228, P1, R228, -0x100, RZ ;  /* 0xffffff00e4e46810 */ /* 0x000fe20007f3e0ff */
[----:B------:R-:W1:Y:S01]  /*6b90*/  LDSM.16.MT88.4 R4, [R197+0x1e000] ;  /* 0x01e00000c504783b */ /* 0x000e620000004200 */
[----:B------:R-:W-:Y:S02]  /*6ba0*/  LEA.HI.X.SX32 R85, R153, R247, 0x2, P0 ;  /* 0x000000f799557211 */ /* 0x000fe400000f16ff */
[----:B------:R-:W-:Y:S01]  /*6bb0*/  @P6 IADD3.X R227, R227, -0x1, RZ, P1, !PT ;  /* 0xffffffffe3e36810 */ /* 0x000fe20000ffe4ff */
[----:B------:R-:W-:Y:S04]  /*6bc0*/  RED.E.ADD.F32.FTZ.RN.STRONG.GPU [R16.64], R98 ;  /* 0x000000621000798e */ /* 0x000fe8000c10e786 */
[----:B------:R-:W-:Y:S04]  /*6bd0*/  RED.E.ADD.F32.FTZ.RN.STRONG.GPU [R18.64], R99 ;  /* 0x000000631200798e */ /* 0x000fe8000c10e786 */
[----:B------:R-:W2:Y:S04]  /*6be0*/  LDSM.16.MT88.4 R16, [R194+0x2000] ;  /* 0x00200000c210783b */ /* 0x000ea80000004200 */
[----:B------:R-:W-:Y:S04]  /*6bf0*/  RED.E.ADD.F32.FTZ.RN.STRONG.GPU [R32.64], R92 ;  /* 0x0000005c2000798e */ /* 0x000fe8000c10e786 */
[----:B------:R-:W3:Y:S04]  /*6c00*/  LDSM.16.MT88.4 R32, [R0+0x1e800] ;  /* 0x01e800000020783b */ /* 0x000ee80000004200 */
[----:B------:R-:W-:Y:S04]  /*6c10*/  RED.E.ADD.F32.FTZ.RN.STRONG.GPU [R88.64], R93 ;  /* 0x0000005d5800798e */ /* 0x000fe8000c10e786 */
[----:B------:R-:W-:Y:S04]  /*6c20*/  LDSM.16.MT88.4 R88, [R0+0x1f800] ;  /* 0x01f800000058783b */ /* 0x000fe80000004200 */
[----:B------:R-:W-:Y:S04]  /*6c30*/  RED.E.ADD.F32.FTZ.RN.STRONG.GPU [R86.64], R94 ;  /* 0x0000005e5600798e */ /* 0x000fe8000c10e786 */
[----:B------:R-:W-:Y:S01]  /*6c40*/  RED.E.ADD.F32.FTZ.RN.STRONG.GPU [R84.64], R95 ;  /* 0x0000005f5400798e */ /* 0x000fe2000c10e786 */
[-C--:B-1----:R-:W-:Y:S03]  /*6c50*/  HMMA.16816.F32.BF16 R100, R4, R8.reuse, R100 ;  /* 0x000000080464723c */ /* 0x082fe60000041864 */
[----:B------:R-:W1:Y:S04]  /*6c60*/  LDSM.16.MT88.4 R84, [R194+0x2800] ;  /* 0x00280000c254783b */ /* 0x000e680000004200 */
[----:B------:R-:W-:Y:S01]  /*6c70*/  LDSM.16.MT88.4 R92, [R194+0x3800] ;  /* 0x00380000c25c783b */ /* 0x000fe20000004200 */
[C---:B------:R-:W-:Y:S08]  /*6c80*/  HMMA.16816.F32.BF16 R104, R12.reuse, R8, R104 ;  /* 0x000000080c68723c */ /* 0x040ff00000041868 */
[-C--:B------:R-:W-:Y:S08]  /*6c90*/  HMMA.16816.F32.BF16 R108, R12, R10.reuse, R108 ;  /* 0x0000000a0c6c723c */ /* 0x080ff0000004186c */
[C---:B------:R-:W-:Y:S01]  /*6ca0*/  HMMA.16816.F32.BF16 R112, R4.reuse, R10, R112 ;  /* 0x0000000a0470723c */ /* 0x040fe20000041870 */
[----:B------:R-:W4:Y:S07]  /*6cb0*/  LDSM.16.MT88.4 R8, [R194+0x4800] ;  /* 0x00480000c208783b */ /* 0x000f2e0000004200 */
[-C--:B--2---:R-:W-:Y:S08]  /*6cc0*/  HMMA.16816.F32.BF16 R116, R4, R16.reuse, R116 ;  /* 0x000000100474723c */ /* 0x084ff00000041874 */
        /* <DEDUP_REMOVED lines=10> */
[----:B------:R-:W2:Y:S03]  /*6d70*/  LDSM.16.MT88.4 R20, [R194+0x3000] ;  /* 0x00300000c214783b */ /* 0x000ea60000004200 */
[-C--:B------:R-:W-:Y:S08]  /*6d80*/  HMMA.16816.F32.BF16 R100, R24, R28.reuse, R100 ;  /* 0x0000001c1864723c */ /* 0x080ff00000041864 */
[C---:B---3--:R-:W-:Y:S08]  /*6d90*/  HMMA.16816.F32.BF16 R104, R32.reuse, R28, R104 ;  /* 0x0000001c2068723c */ /* 0x048ff00000041868 */
[-C--:B------:R-:W-:Y:S08]  /*6da0*/  HMMA.16816.F32.BF16 R108, R32, R30.reuse, R108 ;  /* 0x0000001e206c723c */ /* 0x080ff0000004186c */
[C---:B------:R-:W-:Y:S01]  /*6db0*/  HMMA.16816.F32.BF16 R112, R24.reuse, R30, R112 ;  /* 0x0000001e1870723c */ /* 0x040fe20000041870 */
[----:B------:R-:W3:Y:S07]  /*6dc0*/  LDSM.16.MT88.4 R28, [R194+0x5000] ;  /* 0x00500000c21c783b */ /* 0x000eee0000004200 */
[-C--:B-1----:R-:W-:Y:S08]  /*6dd0*/  HMMA.16816.F32.BF16 R116, R24, R84.reuse, R116 ;  /* 0x000000541874723c */ /* 0x082ff00000041874 */
[C---:B------:R-:W-:Y:S08]  /*6de0*/  HMMA.16816.F32.BF16 R120, R32.reuse, R84, R120 ;  /* 0x000000542078723c */ /* 0x040ff00000041878 */
[-C--:B------:R-:W-:Y:S08]  /*6df0*/  HMMA.16816.F32.BF16 R124, R32, R86.reuse, R124 ;  /* 0x00000056207c723c */ /* 0x080ff0000004187c */
[C---:B------:R-:W-:Y:S01]  /*6e00*/  HMMA.16816.F32.BF16 R128, R24.reuse, R86, R128 ;  /* 0x000000561880723c */ /* 0x040fe20000041880 */
[----:B------:R-:W-:Y:S07]  /*6e10*/  LDSM.16.MT88.4 R84, [R194+0x1800] ;  /* 0x00180000c254783b */ /* 0x000fee0000004200 */
[-C--:B----4-:R-:W-:Y:S08]  /*6e20*/  HMMA.16816.F32.BF16 R132, R24, R8.reuse, R132 ;  /* 0x000000081884723c */ /* 0x090ff00000041884 */
[C---:B------:R-:W-:Y:S08]  /*6e30*/  HMMA.16816.F32.BF16 R136, R32.reuse, R8, R136 ;  /* 0x000000082088723c */ /* 0x040ff00000041888 */
[-C--:B------:R-:W-:Y:S01]  /*6e40*/  HMMA.16816.F32.BF16 R140, R32, R10.reuse, R140 ;  /* 0x0000000a208c723c */ /* 0x080fe2000004188c */
[----:B------:R-:W1:Y:S07]  /*6e50*/  LDSM.16.MT88.4 R32, [R197+0x1f800] ;  /* 0x01f80000c520783b */ /* 0x000e6e0000004200 */
[----:B------:R-:W-:Y:S01]  /*6e60*/  HMMA.16816.F32.BF16 R144, R24, R10, R144 ;  /* 0x0000000a1890723c */ /* 0x000fe20000041890 */
[----:B------:R4:W1:Y:S07]  /*6e70*/  LDSM.16.MT88.4 R8, [R194+0x5800] ;  /* 0x00580000c208783b */ /* 0x00086e0000004200 */
[-C--:B--2---:R-:W-:Y:S08]  /*6e80*/  HMMA.16816.F32.BF16 R100, R4, R12.reuse, R100 ;  /* 0x0000000c0464723c */ /* 0x084ff00000041864 */
[C---:B------:R-:W-:Y:S08]  /*6e90*/  HMMA.16816.F32.BF16 R104, R16.reuse, R12, R104 ;  /* 0x0000000c1068723c */ /* 0x040ff00000041868 */
[-C--:B------:R-:W-:Y:S08]  /*6ea0*/  HMMA.16816.F32.BF16 R108, R16, R14.reuse, R108 ;  /* 0x0000000e106c723c */ /* 0x080ff0000004186c */
[C---:B------:R-:W-:Y:S08]  /*6eb0*/  HMMA.16816.F32.BF16 R112, R4.reuse, R14, R112 ;  /* 0x0000000e0470723c */ /* 0x040ff00000041870 */
[-C--:B------:R-:W-:Y:S08]  /*6ec0*/  HMMA.16816.F32.BF16 R116, R4, R20.reuse, R116 ;  /* 0x000000140474723c */ /* 0x080ff00000041874 */
[C---:B------:R-:W-:Y:S08]  /*6ed0*/  HMMA.16816.F32.BF16 R120, R16.reuse, R20, R120 ;  /* 0x000000141078723c */ /* 0x040ff00000041878 */
[-C--:B------:R-:W-:Y:S08]  /*6ee0*/  HMMA.16816.F32.BF16 R124, R16, R22.reuse, R124 ;  /* 0x00000016107c723c */ /* 0x080ff0000004187c */
[C---:B------:R-:W-:Y:S08]  /*6ef0*/  HMMA.16816.F32.BF16 R128, R4.reuse, R22, R128 ;  /* 0x000000160480723c */ /* 0x040ff00000041880 */
[-C--:B---3--:R-:W-:Y:S08]  /*6f00*/  HMMA.16816.F32.BF16 R132, R4, R28.reuse, R132 ;  /* 0x0000001c0484723c */ /* 0x088ff00000041884 */
[C---:B------:R-:W-:Y:S08]  /*6f10*/  HMMA.16816.F32.BF16 R136, R16.reuse, R28, R136 ;  /* 0x0000001c1088723c */ /* 0x040ff00000041888 */
[-C--:B------:R-:W-:Y:S08]  /*6f20*/  HMMA.16816.F32.BF16 R140, R16, R30.reuse, R140 ;  /* 0x0000001e108c723c */ /* 0x080ff0000004188c */
[----:B------:R-:W-:Y:S07]  /*6f30*/  HMMA.16816.F32.BF16 R144, R4, R30, R144 ;  /* 0x0000001e0490723c */ /* 0x000fee0000041890 */
[----:B------:R-:W-:Y:S01]  /*6f40*/  LOP3.LUT R4, R239, 0x1, RZ, 0xc0, !PT ;  /* 0x00000001ef047812 */ /* 0x000fe200078ec0ff */
[-C--:B-1----:R-:W-:Y:S05]  /*6f50*/  HMMA.16816.F32.BF16 R100, R32, R84.reuse, R100 ;  /* 0x000000542064723c */ /* 0x082fea0000041864 */
[----:B------:R-:W-:Y:S02]  /*6f60*/  ISETP.NE.U32.AND P0, PT, R4, 0x1, PT ;  /* 0x000000010400780c */ /* 0x000fe40003f05070 */
[----:B------:R-:W-:Y:S01]  /*6f70*/  @P6 IADD3 R4, P2, R230, -0x100, RZ ;  /* 0xffffff00e6046810 */ /* 0x000fe20007f5e0ff */
[C---:B------:R-:W-:Y:S04]  /*6f80*/  HMMA.16816.F32.BF16 R104, R88.reuse, R84, R104 ;  /* 0x000000545868723c */ /* 0x040fe80000041868 */
[----:B------:R-:W-:Y:S01]  /*6f90*/  @P6 IMAD.MOV.U32 R230, RZ, RZ, R4 ;  /* 0x000000ffffe66224 */ /* 0x000fe200078e0004 */
[----:B------:R-:W-:Y:S02]  /*6fa0*/  @P6 IADD3.X R4, R229, -0x1, RZ, P2, !PT ;  /* 0xffffffffe5046810 */ /* 0x000fe400017fe4ff */
[C---:B------:R-:W-:Y:S01]  /*6fb0*/  ISETP.GT.AND P2, PT, R239.reuse, R224, PT ;  /* 0x000000e0ef00720c */ /* 0x040fe20003f44270 */
[-C--:B------:R-:W-:Y:S04]  /*6fc0*/  HMMA.16816.F32.BF16 R108, R88, R86.reuse, R108 ;  /* 0x00000056586c723c */ /* 0x080fe8000004186c */
[C---:B------:R-:W-:Y:S01]  /*6fd0*/  IADD3 R5, R194.reuse, -0x6000, RZ ;  /* 0xffffa000c2057810 */ /* 0x040fe20007ffe0ff */
[----:B------:R-:W-:Y:S01]  /*6fe0*/  @P6 IMAD.MOV.U32 R229, RZ, RZ, R4 ;  /* 0x000000ffffe56224 */ /* 0x000fe200078e0004 */
[----:B------:R-:W-:Y:S02]  /*6ff0*/  @P0 IADD3 R5, R194, 0x6000, RZ ;  /* 0x00006000c2050810 */ /* 0x000fe40007ffe0ff */
[C---:B------:R-:W-:Y:S04]  /*7000*/  HMMA.16816.F32.BF16 R112, R32.reuse, R86, R112 ;  /* 0x000000562070723c */ /* 0x040fe80000041870 */
[----:B------:R-:W-:Y:S01]  /*7010*/  IADD3 R239, R239, -0x1, RZ ;  /* 0xffffffffefef7810 */ /* 0x000fe20007ffe0ff */
[----:B----4-:R-:W-:Y:S03]  /*7020*/  IMAD.MOV.U32 R194, RZ, RZ, R5 ;  /* 0x000000ffffc27224 */ /* 0x010fe600078e0005 */
        /* <DEDUP_REMOVED lines=134> */
[----:B------:R-:W-:-:S03]  /*7890*/  ISETP.NE.AND P0, PT, R244, -0x1, PT ;  /* 0xfffffffff400780c */ /* 0x000fc60003f05270 */
[----:B------:R1:W-:Y:S04]  /*78a0*/  STS [R219+0x7000], R40 ;  /* 0x00700028db007388 */ /* 0x0003e80000000800 */
[----:B------:R2:W-:Y:S04]  /*78b0*/  STS [R219+0x7400], R42 ;  /* 0x0074002adb007388 */ /* 0x0005e80000000800 */
[----:B------:R3:W-:Y:S04]  /*78c0*/  STS [R221+0x7000], R44 ;  /* 0x0070002cdd007388 */ /* 0x0007e80000000800 */
[----:B------:R3:W-:Y:S04]  /*78d0*/  STS [R221+0x7400], R46 ;  /* 0x0074002edd007388 */ /* 0x0007e80000000800 */
[----:B------:R3:W-:Y:S04]  /*78e0*/  STS [R219+0x8000], R52 ;  /* 0x00800034db007388 */ /* 0x0007e80000000800 */
[----:B------:R3:W-:Y:S04]  /*78f0*/  STS [R219+0x8400], R54 ;  /* 0x00840036db007388 */ /* 0x0007e80000000800 */
[----:B------:R3:W-:Y:S01]  /*7900*/  STS [R221+0x8000], R64 ;  /* 0x00800040dd007388 */ /* 0x0007e20000000800 */
[----:B-1----:R-:W-:-:S03]  /*7910*/  @P0 IADD3 R40, R241, R244, RZ ;  /* 0x000000f4f1280210 */ /* 0x002fc60007ffe0ff */
[----:B------:R3:W-:Y:S02]  /*7920*/  STS [R221+0x8400], R66 ;  /* 0x00840042dd007388 */ /* 0x0007e40000000800 */
[C---:B--2---:R-:W-:Y:S02]  /*7930*/  @P0 IMAD.WIDE.U32 R42, R40.reuse, c[0x0][0x3a0], RZ ;  /* 0x0000e800282a0a25 */ /* 0x044fe400078e00ff */
[----:B------:R3:W-:Y:S02]  /*7940*/  STS [R219+0x9000], R56 ;  /* 0x00900038db007388 */ /* 0x0007e40000000800 */
[----:B------:R-:W-:Y:S02]  /*7950*/  @P0 IMAD R40, R40, c[0x0][0x3a4], R43 ;  /* 0x0000e90028280a24 */ /* 0x000fe400078e022b */
        /* <DEDUP_REMOVED lines=21> */
.L_x_337:
[----:B---3--:R-:W-:-:S05]  /*7ab0*/  @P0 IADD3 R52, R241, R244, RZ ;  /* 0x000000f4f1340210 */ /* 0x008fca0007ffe0ff */
        /* <DEDUP_REMOVED lines=12> */
.L_x_338:
[----:B------:R-:W-:Y:S01]  /*7b80*/  BAR.SYNC.DEFER_BLOCKING 0x0 ;  /* 0x0000000000007b1d */ /* 0x000fe20000010000 */
[----:B------:R-:W-:Y:S01]  /*7b90*/  SHF.R.S32.HI R55, RZ, 0x1f, R225 ;  /* 0x0000001fff377819 */ /* 0x000fe200000114e1 */
[----:B------:R-:W-:Y:S01]  /*7ba0*/  IMAD R240, R216, -0x40, R240 ;  /* 0xffffffc0d8f07824 */ /* 0x000fe200078e02f0 */
[----:B------:R-:W-:Y:S02]  /*7bb0*/  SHF.R.S32.HI R59, RZ, 0x1f, R210 ;  /* 0x0000001fff3b7819 */ /* 0x000fe400000114d2 */
[----:B------:R-:W-:Y:S01]  /*7bc0*/  MOV R58, R210 ;  /* 0x000000d2003a7202 */ /* 0x000fe20000000f00 */
[----:B------:R-:W-:Y:S01]  /*7bd0*/  IMAD R44, R55, c[0x0][0x3a0], RZ ;  /* 0x0000e800372c7a24 */ /* 0x000fe200078e02ff */
[----:B------:R-:W-:Y:S01]  /*7be0*/  ISETP.GE.AND P4, PT, R209, R240, PT ;  /* 0x000000f0d100720c */ /* 0x000fe20003f86270 */
[----:B------:R-:W-:Y:S01]  /*7bf0*/  BSSY B0, `(.L_x_339) ;  /* 0x0000025000007945 */ /* 0x000fe20003800000 */
[----:B------:R-:W-:Y:S01]  /*7c00*/  SHF.R.S32.HI R53, RZ, 0x1f, R233 ;  /* 0x0000001fff357819 */ /* 0x000fe200000114e9 */
[----:B------:R-:W-:-:S04]  /*7c10*/  IMAD.WIDE.U32 R46, R225, c[0x0][0x3a0], R58 ;  /* 0x0000e800e12e7a25 */ /* 0x000fc800078e003a */
[----:B------:R-:W-:Y:S01]  /*7c20*/  IMAD R41, R225, c[0x0][0x3a4], R44 ;  /* 0x0000e900e1297a24 */ /* 0x000fe200078e022c */
[----:B------:R-:W-:-:S04]  /*7c30*/  IADD3 R60, P0, R42, R46, RZ ;  /* 0x0000002e2a3c7210 */ /* 0x000fc80007f1e0ff */
[----:B------:R-:W-:Y:S01]  /*7c40*/  IADD3.X R61, R40, R47, R41, P0, !PT ;  /* 0x0000002f283d7210 */ /* 0x000fe200007fe429 */
[----:B------:R-:W-:Y:S01]  /*7c50*/  IMAD R40, R53, c[0x0][0x3b8], RZ ;  /* 0x0000ee0035287a24 */ /* 0x000fe200078e02ff */
[----:B------:R1:W2:Y:S03]  /*7c60*/  LDS.128 R36, [R215+0x13000] ;  /* 0x01300000d7247984 */ /* 0x0002a60000000c00 */
[C---:B------:R-:W-:Y:S02]  /*7c70*/  IMAD R57, R233.reuse, c[0x0][0x3bc], R40 ;  /* 0x0000ef00e9397a24 */ /* 0x040fe400078e0228 */
[----:B------:R-:W-:Y:S01]  /*7c80*/  IMAD.WIDE.U32 R60, R233, c[0x0][0x3b8], R60 ;  /* 0x0000ee00e93c7a25 */ /* 0x000fe200078e003c */
[----:B------:R1:W3:Y:S04]  /*7c90*/  LDS.128 R32, [R215+0x15000] ;  /* 0x01500000d7207984 */ /* 0x0002e80000000c00 */
[----:B------:R1:W4:Y:S01]  /*7ca0*/  LDS.128 R28, [R215+0x17000] ;  /* 0x01700000d71c7984 */ /* 0x0003220000000c00 */
[----:B------:R-:W-:-:S03]  /*7cb0*/  IADD3 R57, R57, R61, RZ ;  /* 0x0000003d39397210 */ /* 0x000fc60007ffe0ff */
[----:B------:R1:W1:Y:S04]  /*7cc0*/  LDS.128 R24, [R215+0x18000] ;  /* 0x01800000d7187984 */ /* 0x0002680000000c00 */
[----:B------:R1:W1:Y:S04]  /*7cd0*/  LDS.128 R20, [R215+0x19000] ;  /* 0x01900000d7147984 */ /* 0x0002680000000c00 */
[----:B------:R1:W1:Y:S04]  /*7ce0*/  LDS.128 R16, [R215+0x1a000] ;  /* 0x01a00000d7107984 */ /* 0x0002680000000c00 */
        /* <DEDUP_REMOVED lines=21> */
.L_x_340:
[----:B------:R-:W-:Y:S05]  /*7e40*/  BSYNC B0 ;  /* 0x0000000000007941 */ /* 0x000fea0003800000 */
.L_x_339:
[----:B----4-:R-:W-:Y:S01]  /*7e50*/  IADD3 R41, R209, 0x20, RZ ;  /* 0x00000020d1297810 */ /* 0x010fe20007ffe0ff */
[----:B------:R-:W-:Y:S03]  /*7e60*/  BSSY B0, `(.L_x_341) ;  /* 0x0000012000007945 */ /* 0x000fe60003800000 */
[----:B------:R-:W-:-:S13]  /*7e70*/  ISETP.GE.AND P3, PT, R41, R240, PT ;  /* 0x000000f02900720c */ /* 0x000fda0003f66270 */
        /* <DEDUP_REMOVED lines=13> */
[----:B--2---:R2:W-:Y:S04]  /*7f50*/  @!P2 STG.E.128 [R44.64], R36 ;  /* 0x000000242c00a986 */ /* 0x0045e8000c101d06 */
[----:B---3--:R2:W-:Y:S04]  /*7f60*/  @!P1 STG.E.128 [R44.64+0x80], R32 ;  /* 0x000080202c009986 */ /* 0x0085e8000c101d06 */
[----:B------:R2:W-:Y:S02]  /*7f70*/  @!P0 STG.E.128 [R44.64+0x100], R28 ;  /* 0x0001001c2c008986 */ /* 0x0005e4000c101d06 */
.L_x_342:
[----:B------:R-:W-:Y:S05]  /*7f80*/  BSYNC B0 ;  /* 0x0000000000007941 */ /* 0x000fea0003800000 */
.L_x_341:
[----:B------:R-:W-:Y:S01]  /*7f90*/  IMAD.WIDE.U32 R58, R225, c[0x0][0x3a8], R58 ;  /* 0x0000ea00e13a7a25 */ /* 0x000fe200078e003a */
[----:B------:R-:W-:Y:S03]  /*7fa0*/  BSSY B0, `(.L_x_343) ;  /* 0x0000018000007945 */ /* 0x000fe60003800000 */
[----:B--2---:R-:W-:Y:S01]  /*7fb0*/  IMAD R28, R55, c[0x0][0x3a8], RZ ;  /* 0x0000ea00371c7a24 */ /* 0x004fe200078e02ff */
[----:B------:R-:W-:-:S03]  /*7fc0*/  IADD3 R30, P0, R54, R58, RZ ;  /* 0x0000003a361e7210 */ /* 0x000fc60007f1e0ff */
[----:B------:R-:W-:Y:S02]  /*7fd0*/  IMAD R225, R225, c[0x0][0x3ac], R28 ;  /* 0x0000eb00e1e17a24 */ /* 0x000fe400078e021c */
[----:B------:R-:W-:-:S03]  /*7fe0*/  IMAD R28, R53, c[0x0][0x3c0], RZ ;  /* 0x0000f000351c7a24 */ /* 0x000fc600078e02ff */
[----:B------:R-:W-:Y:S01]  /*7ff0*/  IADD3.X R31, R52, R59, R225, P0, !PT ;  /* 0x0000003b341f7210 */ /* 0x000fe200007fe4e1 */
[----:B------:R-:W-:-:S04]  /*8000*/  IMAD R28, R233, c[0x0][0x3c4], R28 ;  /* 0x0000f100e91c7a24 */ /* 0x000fc800078e021c */
[----:B------:R-:W-:-:S05]  /*8010*/  IMAD.WIDE.U32 R30, R233, c[0x0][0x3c0], R30 ;  /* 0x0000f000e91e7a25 */ /* 0x000fca00078e001e */
[----:B------:R-:W-:Y:S01]  /*8020*/  IADD3 R29, R28, R31, RZ ;  /* 0x0000001f1c1d7210 */ /* 0x000fe20007ffe0ff */
[----:B------:R-:W-:Y:S05]  /*8030*/  @P4 BRA `(.L_x_344) ;  /* 0x000000e000004947 */ /* 0x000fea0003800000 */
[----:B---3--:R-:W-:Y:S01]  /*8040*/  MOV R33, R29 ;  /* 0x0000001d00217202 */ /* 0x008fe20000000f00 */
        /* <DEDUP_REMOVED lines=10> */
[----:B-1----:R1:W-:Y:S04]  /*80f0*/  @!P2 STG.E.128 [R34.64], R24 ;  /* 0x000000182200a986 */ /* 0x0023e8000c101d06 */
[----:B------:R1:W-:Y:S04]  /*8100*/  @!P1 STG.E.128 [R34.64+0x80], R16 ;  /* 0x0000801022009986 */ /* 0x0003e8000c101d06 */
[----:B------:R1:W-:Y:S02]  /*8110*/  @!P0 STG.E.128 [R34.64+0x100], R8 ;  /* 0x0001000822008986 */ /* 0x0003e4000c101d06 */
.L_x_344:
[----:B------:R-:W-:Y:S05]  /*8120*/  BSYNC B0 ;  /* 0x0000000000007941 */ /* 0x000fea0003800000 */
.L_x_343:
        /* <DEDUP_REMOVED lines=13> */
[----:B------:R1:W-:Y:S04]  /*8200*/  @!P2 STG.E.128 [R16.64], R20 ;  /* 0x000000141000a986 */ /* 0x0003e8000c101d06 */
[----:B------:R1:W-:Y:S04]  /*8210*/  @!P1 STG.E.128 [R16.64+0x80], R12 ;  /* 0x0000800c10009986 */ /* 0x0003e8000c101d06 */
[----:B------:R1:W-:Y:S02]  /*8220*/  @!P0 STG.E.128 [R16.64+0x100], R4 ;  /* 0x0001000410008986 */ /* 0x0003e4000c101d06 */
.L_x_313:
[----:B------:R-:W-:Y:S05]  /*8230*/  BSYNC B1 ;  /* 0x0000000000017941 */ /* 0x000fea0003800000 */
.L_x_299:
[----:B------:R-:W-:-:S04]  /*8240*/  IADD3 R216, R216, c[0x0][0xc], RZ ;  /* 0x00000300d8d87a10 */ /* 0x000fc80007ffe0ff */
[----:B------:R-:W-:-:S13]  /*8250*/  ISETP.GE.AND P0, PT, R216, UR4, PT ;  /* 0x00000004d8007c0c */ /* 0x000fda000bf06270 */
[----:B------:R-:W-:Y:S01]  /*8260*/  @P0 CALL.REL.NOINC `(.L_x_345) ;  /* 0x0000001000000944 */ /* 0x000fe20003c00000 */
[----:B------:R-:W-:Y:S05]  /*8270*/  BRA `(.L_x_346) ;  /* 0xffff862000007947 */ /* 0x000fea000383ffff */
.L_x_345:
[----:B------:R-:W-:Y:S05]  /*8280*/  EXIT ;  /* 0x000000000000794d */ /* 0x000fea0003800000 */
.L_x_347:
        /* <DEDUP_REMOVED lines=15> */
.L_x_1585:


//--------------------- .text._ZN5flash44flash_bwd_dq_dk_dv_loop_seqk_parallel_kernelI23Flash_bwd_kernel_traitsILi192ELi64ELi64ELi8ELi4ELi2ELi2ELb0ELb0EN7cutlass10bfloat16_tE19Flash_kernel_traitsILi192ELi64ELi64ELi8ES3_EELb0ELb0ELb0ELb0ELb0ELb1ELb0EEEvNS_16Flash_bwd_paramsE --------------------------
	.section	.text._ZN5flash44flash_bwd_dq_dk_dv_loop_seqk_parallel_kernelI23Flash_bwd_kernel_traitsILi192ELi64ELi64ELi8ELi4ELi2ELi2ELb0ELb0EN7cutlass10bfloat16_tE19Flash_kernel_traitsILi192ELi64ELi64ELi8ES3_EELb0ELb0ELb0ELb0ELb0ELb1ELb0EEEvNS_16Flash_bwd_paramsE,"ax",@progbits
	.sectioninfo	@"SHI_REGISTERS=255"
	.align	128
        .global         _ZN5flash44flash_bwd_dq_dk_dv_loop_seqk_parallel_kernelI23Flash_bwd_kernel_traitsILi192ELi64ELi64ELi8ELi4ELi2ELi2ELb0ELb0EN7cutlass10bfloat16_tE19Flash_kernel_traitsILi192ELi64ELi64ELi8ES3_EELb0ELb0ELb0ELb0ELb0ELb1ELb0EEEvNS_16Flash_bwd_paramsE
        .type           _ZN5flash44flash_bwd_dq_dk_dv_loop_seqk_parallel_kernelI23Flash_bwd_kernel_traitsILi192ELi64ELi64ELi8ELi4ELi2ELi2ELb0ELb0EN7cutlass10bfloat16_tE19Flash_kernel_traitsILi192ELi64ELi64ELi8ES3_EELb0ELb0ELb0ELb0ELb0ELb1ELb0EEEvNS_16Flash_bwd_paramsE,@function
        .size           _ZN5flash44flash_bwd_dq_dk_dv_loop_seqk_parallel_kernelI23Flash_bwd_kernel_traitsILi192ELi64ELi64ELi8ELi4ELi2ELi2ELb0ELb0EN7cutlass10bfloat16_tE19Flash_kernel_traitsILi192ELi64ELi64ELi8ES3_EELb0ELb0ELb0ELb0ELb0ELb1ELb0EEEvNS_16Flash_bwd_paramsE,(.L_x_1586 - _ZN5flash44flash_bwd_dq_dk_dv_loop_seqk_parallel_kernelI23Flash_bwd_kernel_traitsILi192ELi64ELi64ELi8ELi4ELi2ELi2ELb0ELb0EN7cutlass10bfloat16_tE19Flash_kernel_traitsILi192ELi64ELi64ELi8ES3_EELb0ELb0ELb0ELb0ELb0ELb1ELb0EEEvNS_16Flash_bwd_paramsE)
        .other          _ZN5flash44flash_bwd_dq_dk_dv_loop_seqk_parallel_kernelI23Flash_bwd_kernel_traitsILi192ELi64ELi64ELi8ELi4ELi2ELi2ELb0ELb0EN7cutlass10bfloat16_tE19Flash_kernel_traitsILi192ELi64ELi64ELi8ES3_EELb0ELb0ELb0ELb0ELb0ELb1ELb0EEEvNS_16Flash_bwd_paramsE,@"STO_CUDA_ENTRY STV_DEFAULT"
_ZN5flash44flash_bwd_dq_dk_dv_loop_seqk_parallel_kernelI23Flash_bwd_kernel_traitsILi192ELi64ELi64ELi8ELi4ELi2ELi2ELb0ELb0EN7cutlass10bfloat16_tE19Flash_kernel_traitsILi192ELi64ELi64ELi8ES3_EELb0ELb0ELb0ELb0ELb0ELb1ELb0EEEvNS_16Flash_bwd_paramsE:
.text._ZN5flash44flash_bwd_dq_dk_dv_loop_seqk_parallel_kernelI23Flash_bwd_kernel_traitsILi192ELi64ELi64ELi8ELi4ELi2ELi2ELb0ELb0EN7cutlass10bfloat16_tE19Flash_kernel_traitsILi192ELi64ELi64ELi8ES3_EELb0ELb0ELb0ELb0ELb0ELb1ELb0EEEvNS_16Flash_bwd_paramsE:
        /* <DEDUP_REMOVED lines=54> */
[C---:B------:R-:W-:Y:S02]  /*0360*/  LOP3.LUT R169, R0.reuse, 0x8, R16, 0xf8, !PT ;  /* 0x0000000800a97812 */ /* 0x040fe400078ef810 */
[----:B------:R-:W-:Y:S02]  /*0370*/  LOP3.LUT R4, R0, 0x10, R2, 0xf8, !PT ;  /* 0x0000001000047812 */ /* 0x000fe400078ef802 */
[----:B------:R-:W-:Y:S02]  /*0380*/  SHF.R.S32.HI R8, RZ, 0x7, R5 ;  /* 0x00000007ff087819 */ /* 0x000fe40000011405 */
[----:B------:R-:W-:Y:S02]  /*0390*/  SHF.R.U32.HI R0, RZ, 0x3, R0 ;  /* 0x00000003ff007819 */ /* 0x000fe40000011600 */
[----:B------:R-:W-:Y:S01]  /*03a0*/  LOP3.LUT R4, R4, 0x8, R16, 0xf8, !PT ;  /* 0x0000000804047812 */ /* 0x000fe200078ef810 */
[----:B------:R-:W-:Y:S01]  /*03b0*/  IMAD R2, R8, 0x800, R173 ;  /* 0x0000080008027824 */ /* 0x000fe200078e02ad */
[----:B------:R-:W-:-:S02]  /*03c0*/  LOP3.LUT R169, R169, R0, RZ, 0x3c, !PT ;  /* 0x00000000a9a97212 */ /* 0x000fc400078e3cff */
[----:B------:R-:W-:Y:S02]  /*03d0*/  LOP3.LUT R173, R173, R4, R0, 0xf6, !PT ;  /* 0x00000004adad7212 */ /* 0x000fe400078ef600 */
[----:B------:R-:W-:Y:S01]  /*03e0*/  LEA.HI R0, R13, R12, RZ, 0x6 ;  /* 0x0000000c0d007211 */ /* 0x000fe200078f30ff */
[----:B------:R-:W-:Y:S01]  /*03f0*/  IMAD.IADD R169, R2, 0x1, R169 ;  /* 0x0000000102a97824 */ /* 0x000fe200078e02a9 */
[----:B------:R-:W-:Y:S01]  /*0400*/  LOP3.LUT R6, R11, 0xfffffff8, RZ, 0xc0, !PT ;  /* 0xfffffff80b067812 */ /* 0x000fe200078ec0ff */
[----:B------:R-:W-:Y:S01]  /*0410*/  IMAD.SHL.U32 R174, R173, 0x2, RZ ;  /* 0x00000002adae7824 */ /* 0x000fe200078e00ff */
[----:B------:R-:W-:Y:S01]  /*0420*/  LOP3.LUT R5, R7, 0x1, RZ, 0xc0, !PT ;  /* 0x0000000107057812 */ /* 0x000fe200078ec0ff */
[----:B------:R-:W-:Y:S01]  /*0430*/  IMAD.SHL.U32 R169, R169, 0x2, RZ ;  /* 0x00000002a9a97824 */ /* 0x000fe200078e00ff */
[----:B------:R-:W-:Y:S01]  /*0440*/  LOP3.LUT R2, R15, 0x7ffffffc, RZ, 0xc0, !PT ;  /* 0x7ffffffc0f027812 */ /* 0x000fe200078ec0ff */
[----:B------:R-:W-:Y:S01]  /*0450*/  IMAD.IADD R19, R3, 0x1, -R6 ;  /* 0x0000000103137824 */ /* 0x000fe200078e0a06 */
[----:B------:R-:W-:-:S02]  /*0460*/  SHF.R.S32.HI R0, RZ, 0x6, R0 ;  /* 0x00000006ff007819 */ /* 0x000fc40000011400 */
[----:B------:R-:W-:Y:S01]  /*0470*/  ISETP.NE.U32.AND P0, PT, R5, 0x1, PT ;  /* 0x000000010500780c */ /* 0x000fe20003f05070 */
[----:B------:R-:W-:Y:S01]  /*0480*/  IMAD.IADD R5, R12, 0x1, -R2 ;  /* 0x000000010c057824 */ /* 0x000fe200078e0a02 */
        /* <DEDUP_REMOVED lines=15> */
[----:B------:R-:W-:Y:S01]  /*0580*/  STL [R1+0xc], R19 ;  /* 0x00000c1301007387 */ /* 0x000fe20000100800 */
[----:B------:R-:W-:Y:S01]  /*0590*/  LOP3.LUT R238, R4, 0x6, R238, 0xf8, !PT ;  /* 0x0000000604ee7812 */ /* 0x000fe200078ef8ee */
[----:B------:R-:W-:Y:S01]  /*05a0*/  IMAD.IADD R187, R20, 0x1, -R6 ;  /* 0x0000000114bb7824 */ /* 0x000fe200078e0a06 */
[----:B------:R-:W-:Y:S01]  /*05b0*/  LOP3.LUT R4, R0, 0x20, R4, 0xf8, !PT ;  /* 0x0000002000047812 */ /* 0x000fe200078ef804 */
[----:B------:R-:W-:Y:S01]  /*05c0*/  IMAD.SHL.U32 R6, R11, 0x40, RZ ;  /* 0x000000400b067824 */ /* 0x000fe200078e00ff */
[----:B------:R-:W-:Y:S01]  /*05d0*/  LOP3.LUT R5, R2, 0x20, R5, 0xf8, !PT ;  /* 0x0000002002057812 */ /* 0x000fe200078ef805 */
[----:B------:R-:W-:Y:S01]  /*05e0*/  STL [R1+0x4], R18 ;  /* 0x0000041201007387 */ /* 0x000fe20000100800 */
[----:B------:R-:W-:Y:S01]  /*05f0*/  LOP3.LUT R9, R3, R0, R2, 0x1e, !PT ;  /* 0x0000000003097212 */ /* 0x000fe200078e1e02 */
[----:B------:R-:W-:Y:S01]  /*0600*/  IMAD.SHL.U32 R2, R19, 0x40, RZ ;  /* 0x0000004013027824 */ /* 0x000fe200078e00ff */
[----:B------:R-:W-:Y:S01]  /*0610*/  LOP3.LUT R3, R4, R3, RZ, 0x3c, !PT ;  /* 0x0000000304037212 */ /* 0x000fe200078e3cff */
[----:B------:R-:W-:Y:S01]  /*0620*/  IMAD R0, R187, 0x400, R8 ;  /* 0x00000400bb007824 */ /* 0x000fe200078e0208 */
[----:B------:R-:W-:Y:S01]  /*0630*/  SHF.R.S32.HI R4, RZ, 0x1f, R18 ;  /* 0x0000001fff047819 */ /* 0x000fe20000011412 */
[----:B------:R-:W-:Y:S01]  /*0640*/  STL [R1+0x8], R17 ;  /* 0x0000081101007387 */ /* 0x000fe20000100800 */
[----:B------:R-:W-:Y:S01]  /*0650*/  LOP3.LUT R2, R2, 0x1c0, RZ, 0xc0, !PT ;  /* 0x000001c002027812 */ /* 0x000fe200078ec0ff */
[----:B------:R-:W-:Y:S01]  /*0660*/  IMAD.IADD R201, R0, 0x1, R3 ;  /* 0x0000000100c97824 */ /* 0x000fe200078e0203 */
[----:B------:R-:W-:Y:S01]  /*0670*/  LEA.HI R4, R4, R18, RZ, 0x2 ;  /* 0x0000001204047211 */ /* 0x000fe200078f10ff */
[----:B------:R-:W-:Y:S01]  /*0680*/  IMAD.SHL.U32 R0, R10, 0x8, RZ ;  /* 0x000000080a007824 */ /* 0x000fe200078e00ff */
[----:B------:R-:W-:Y:S01]  /*0690*/  SHF.R.U32.HI R3, RZ, 0x3, R2 ;  /* 0x00000003ff037819 */ /* 0x000fe20000011602 */
[----:B------:R-:W-:Y:S01]  /*06a0*/  IMAD.SHL.U32 R201, R201, 0x2, RZ ;  /* 0x00000002c9c97824 */ /* 0x000fe200078e00ff */
[----:B------:R-:W-:Y:S01]  /*06b0*/  SEL R170, R170, 0xffffffe0, !P4 ;  /* 0xffffffe0aaaa7807 */ /* 0x000fe20006000000 */
[----:B------:R-:W-:Y:S01]  /*06c0*/  IMAD.SHL.U32 R196, R17, 0x2, RZ ;  /* 0x0000000211c47824 */ /* 0x000fe200078e00ff */
[----:B------:R-:W-:-:S02]  /*06d0*/  LOP3.LUT R7, R2, 0x8, R0, 0xf8, !PT ;  /* 0x0000000802077812 */ /* 0x000fc400078ef800 */
        /* <DEDUP_REMOVED lines=12> */
[----:B------:R-:W-:Y:S01]  /*07a0*/  IMAD.IADD R4, R4, 0x1, R9 ;  /* 0x0000000104047824 */ /* 0x000fe200078e0209 */
[----:B------:R-:W-:Y:S01]  /*07b0*/  IADD3 R0, R17, 0x3000, RZ ;  /* 0x0000300011007810 */ /* 0x000fe20007ffe0ff */
[----:B------:R-:W-:Y:S01]  /*07c0*/  STL [R1], R10 ;  /* 0x0000000a01007387 */ /* 0x000fe20000100800 */
[----:B------:R-:W-:Y:S01]  /*07d0*/  SEL R203, R203, 0x10, !P0 ;  /* 0x00000010cbcb7807 */ /* 0x000fe20004000000 */
[----:B------:R-:W-:Y:S01]  /*07e0*/  IMAD.IADD R181, R3, 0x1, R181 ;  /* 0x0000000103b57824 */ /* 0x000fe200078e02b5 */
[----:B------:R-:W-:Y:S01]  /*07f0*/  IADD3 R202, R201, 0x20, RZ ;  /* 0x00000020c9ca7810 */ /* 0x000fe20007ffe0ff */
[----:B------:R1:W-:Y:S01]  /*0800*/  STL [R1+0x14], R0 ;  /* 0x0000140001007387 */ /* 0x0003e20000100800 */
[----:B------:R-:W-:Y:S01]  /*0810*/  LEA R230, R4, 0x12000, 0x1 ;  /* 0x0001200004e67811 */ /* 0x000fe200078e08ff */
[--C-:B------:R-:W-:Y:S01]  /*0820*/  IMAD R173, R173, 0x2, R171.reuse ;  /* 0x00000002adad7824 */ /* 0x100fe200078e02ab */
[----:B------:R-:W-:Y:S01]  /*0830*/  @P1 IADD3 R202, R201, -0x20, RZ ;  /* 0xffffffe0c9ca1810 */ /* 0x000fe20007ffe0ff */
[----:B------:R-:W-:Y:S01]  /*0840*/  IMAD.IADD R172, R169, 0x1, R171 ;  /* 0x00000001a9ac7824 */ /* 0x000fe200078e02ab */
[----:B------:R-:W-:Y:S01]  /*0850*/  SHF.R.S32.HI R226, RZ, 0x1f, R10 ;  /* 0x0000001fffe27819 */ /* 0x000fe2000001140a */
[----:B------:R-:W-:Y:S01]  /*0860*/  IMAD.IADD R204, R201, 0x1, R203 ;  /* 0x00000001c9cc7824 */ /* 0x000fe200078e02cb */
[C---:B------:R-:W-:Y:S01]  /*0870*/  IADD3 R231, R230.reuse, 0x40, RZ ;  /* 0x00000040e6e77810 */ /* 0x040fe20007ffe0ff */
[----:B------:R-:W-:Y:S01]  /*0880*/  IMAD.IADD R187, R187, 0x1, R3 ;  /* 0x00000001bbbb7824 */ /* 0x000fe200078e0203 */
[----:B------:R-:W-:Y:S01]  /*0890*/  SHF.R.S32.HI R247, RZ, 0x1f, R246 ;  /* 0x0000001ffff77819 */ /* 0x000fe200000114f6 */
[----:B------:R-:W-:Y:S01]  /*08a0*/  IMAD.IADD R171, R171, 0x1, R170 ;  /* 0x00000001abab7824 */ /* 0x000fe200078e02aa */
[----:B------:R-:W-:Y:S01]  /*08b0*/  LEA R181, R181, 0x1e000, 0x1 ;  /* 0x0001e000b5b57811 */ /* 0x000fe200078e08ff */
[----:B------:R-:W-:Y:S01]  /*08c0*/  IMAD.IADD R203, R203, 0x1, R202 ;  /* 0x00000001cbcb7824 */ /* 0x000fe200078e02ca */
[----:B------:R-:W-:-:S02]  /*08d0*/  @P2 IADD3 R231, R230, -0x40, RZ ;  /* 0xffffffc0e6e72810 */ /* 0x000fc40007ffe0ff */
[C---:B------:R-:W-:Y:S02]  /*08e0*/  SHF.L.U64.HI R226, R10.reuse, 0x2, R226 ;  /* 0x000000020ae27819 */ /* 0x040fe400000102e2 */
[----:B-1----:R-:W-:-:S05]  /*08f0*/  IADD3 R0, R10, 0x8, RZ ;  /* 0x000000080a007810 */ /* 0x002fca0007ffe0ff */
[----:B------:R1:W-:Y:S02]  /*0900*/  STL [R1+0x10], R0 ;  /* 0x0000100001007387 */ /* 0x0003e40000100800 */
[----:B-1----:R-:W-:-:S05]  /*0910*/  IADD3 R0, R186, 0x3000, RZ ;  /* 0x00003000ba007810 */ /* 0x002fca0007ffe0ff */
.L_x_376:
[----:B-1----:R-:W1:Y:S01]  /*0920*/  S2R R33, SR_CTAID.Y ;  /* 0x0000000000217919 */ /* 0x002e620000002600 */
[----:B--2---:R-:W2:Y:S01]  /*0930*/  LDC.U8 R0, c[0x0][0x312] ;  /* 0x0000c480ff007b82 */ /* 0x004ea20000000000 */
[----:B------:R-:W-:Y:S02]  /*0940*/  ISETP.NE.U32.AND P3, PT, RZ, c[0x0][0x240], PT ;  /* 0x00009000ff007a0c */ /* 0x000fe40003f65070 */
[----:B---3--:R-:W3:Y:S01]  /*0950*/  S2R R2, SR_CTAID.Y ;  /* 0x0000000000027919 */ /* 0x008ee20000002600 */
[----:B------:R-:W-:Y:S02]  /*0960*/  ISETP.EQ.U32.AND P5, PT, RZ, c[0x0][0x248], PT ;  /* 0x00009200ff007a0c */ /* 0x000fe40003fa2070 */
[----:B------:R-:W-:Y:S02]  /*0970*/  ISETP.NE.AND.EX P3, PT, RZ, c[0x0][0x244], PT, P3 ;  /* 0x00009100ff007a0c */ /* 0x000fe40003f65330 */
[----:B------:R-:W-:Y:S01]  /*0980*/  ISETP.NE.U32.AND P2, PT, RZ, c[0x0][0x250], PT ;  /* 0x00009400ff007a0c */ /* 0x000fe20003f45070 */
[----:B------:R-:W-:-:S03]  /*0990*/  IMAD.MOV.U32 R244, RZ, RZ, -0x1 ;  /* 0xfffffffffff47424 */ /* 0x000fc600078e00ff */
[----:B------:R-:W-:Y:S01]  /*09a0*/  ISETP.NE.AND.EX P2, PT, RZ, c[0x0][0x254], PT, P2 ;  /* 0x00009500ff007a0c */ /* 0x000fe20003f45320 */
[C---:B-1----:R-:W-:Y:S01]  /*09b0*/  IMAD.SHL.U32 R8, R33.reuse, 0x4, RZ ;  /* 0x0000000421087824 */ /* 0x042fe200078e00ff */
[----:B--2---:R-:W-:Y:S01]  /*09c0*/  ISETP.NE.AND P4, PT, R0, RZ, PT ;  /* 0x000000ff0000720c */ /* 0x004fe20003f85270 */
        /* <DEDUP_REMOVED lines=24> */
.L_x_348:
        /* <DEDUP_REMOVED lines=24> */
[----:B------:R-:W-:-:S04]  /*0cd0*/  IMAD.WIDE.U32 R4, R0, c[0x0][0x190], RZ ;  /* 0x0000640000047a25 */ /* 0x000fc800078e00ff */
[----:B------:R-:W-:Y:S01]  /*0ce0*/  IMAD.IADD R21, R11, 0x1, R2 ;  /* 0x000000010b157824 */ /* 0x000fe200078e0202 */
[----:B------:R-:W-:Y:S01]  /*0cf0*/  IADD3 R11, R8, -0x40, RZ ;  /* 0xffffffc0080b7810 */ /* 0x000fe20007ffe0ff */
[----:B------:R-:W-:Y:S01]  /*0d00*/  @P1 IMAD.WIDE.U32 R2, R6, c[0x0][0x198], RZ ;  /* 0x0000660006021a25 */ /* 0x000fe200078e00ff */
[----:B------:R-:W-:Y:S02]  /*0d10*/  SEL R29, R10, R4, !P0 ;  /* 0x000000040a1d7207 */ /* 0x000fe40004000000 */
[----:B------:R-:W-:Y:S01]  /*0d20*/  @P0 IADD3 R21, R5, R7, RZ ;  /* 0x0000000705150210 */ /* 0x000fe20007ffe0ff */
[----:B------:R-:W-:Y:S01]  /*0d30*/  @P1 IMAD R28, R6, c[0x0][0x19c], R3 ;  /* 0x00006700061c1a24 */ /* 0x000fe200078e0203 */
[----:B------:R-:W-:Y:S01]  /*0d40*/  SHF.R.S32.HI R16, RZ, 0x1f, R11 ;  /* 0x0000001fff107819 */ /* 0x000fe2000001140b */
        /* <DEDUP_REMOVED lines=12> */
.L_x_350:
        /* <DEDUP_REMOVED lines=15> */
.L_x_351:
[----:B------:R-:W-:Y:S01]  /*0f00*/  IABS R10, c[0x0][0x1c8] ;  /* 0x00007200000a7a13 */ /* 0x000fe20000000000 */
[----:B------:R-:W1:Y:S01]  /*0f10*/  S2R R32, SR_CTAID.Z ;  /* 0x0000000000207919 */ /* 0x000e620000002700 */
[----:B------:R-:W2:Y:S01]  /*0f20*/  LDC.U8 R18, c[0x0][0x328] ;  /* 0x0000ca00ff127b82 */ /* 0x000ea20000000000 */
[C---:B------:R-:W-:Y:S01]  /*0f30*/  @P0 IMAD.WIDE.U32 R4, R0.reuse, c[0x0][0x370], RZ ;  /* 0x0000dc0000040a25 */ /* 0x040fe200078e00ff */
[----:B------:R-:W3:Y:S01]  /*0f40*/  I2F.RP R2, R10 ;  /* 0x0000000a00027306 */ /* 0x000ee20000209400 */
[----:B------:R-:W4:Y:S01]  /*0f50*/  S2R R17, SR_CTAID.X ;  /* 0x0000000000117919 */ /* 0x000f220000002500 */
[----:B------:R-:W-:Y:S01]  /*0f60*/  SHF.R.S32.HI R245, RZ, 0x1f, R237 ;  /* 0x0000001ffff57819 */ /* 0x000fe200000114ed */
[----:B------:R-:W-:Y:S01]  /*0f70*/  IMAD.MOV.U32 R13, RZ, RZ, c[0x0][0x224] ;  /* 0x00008900ff0d7624 */ /* 0x000fe200078e00ff */
[----:B------:R-:W-:Y:S01]  /*0f80*/  @P0 MOV R9, R4 ;  /* 0x0000000400090202 */ /* 0x000fe20000000f00 */
[----:B------:R-:W-:-:S02]  /*0f90*/  @P0 IMAD R12, R0, c[0x0][0x374], R5 ;  /* 0x0000dd00000c0a24 */ /* 0x000fc400078e0205 */
[----:B------:R-:W-:Y:S01]  /*0fa0*/  @!P0 IMAD.WIDE.U32 R4, R33, c[0x0][0x368], RZ ;  /* 0x0000da0021048a25 */ /* 0x000fe200078e00ff */
[----:B------:R-:W-:-:S03]  /*0fb0*/  SHF.R.S32.HI R13, RZ, 0x1f, R13 ;  /* 0x0000001fff0d7819 */ /* 0x000fc6000001140d */
[----:B------:R-:W-:Y:S02]  /*0fc0*/  IMAD.MOV.U32 R30, RZ, RZ, c[0x0][0x22c] ;  /* 0x00008b00ff1e7624 */ /* 0x000fe400078e00ff */
[----:B------:R-:W-:Y:S01]  /*0fd0*/  IMAD.WIDE.U32 R14, R33, c[0x0][0x224], RZ ;  /* 0x00008900210e7a25 */ /* 0x000fe200078e00ff */
[----:B---3--:R-:W3:Y:S03]  /*0fe0*/  MUFU.RCP R2, R2 ;  /* 0x0000000200027308 */ /* 0x008ee60000001000 */
[----:B------:R-:W-:Y:S01]  /*0ff0*/  IMAD.WIDE R22, R30, c[0x0][0x1c0], RZ ;  /* 0x000070001e167a25 */ /* 0x000fe200078e02ff */
[----:B-1----:R-:W-:-:S03]  /*1000*/  IABS R7, R32 ;  /* 0x0000002000077213 */ /* 0x002fc60000000000 */
[----:B------:R-:W-:Y:S01]  /*1010*/  @!P0 IMAD.MOV.U32 R9, RZ, RZ, R4 ;  /* 0x000000ffff098224 */ /* 0x000fe200078e0004 */
[----:B------:R-:W-:Y:S02]  /*1020*/  LOP3.LUT R8, R32, c[0x0][0x1c8], RZ, 0x3c, !PT ;  /* 0x0000720020087a12 */ /* 0x000fe400078e3cff */
[----:B--2---:R-:W-:Y:S02]  /*1030*/  ISETP.NE.AND P1, PT, R18, RZ, PT ;  /* 0x000000ff1200720c */ /* 0x004fe40003f25270 */
[----:B------:R-:W-:Y:S02]  /*1040*/  ISETP.GE.AND P2, PT, R8, RZ, PT ;  /* 0x000000ff0800720c */ /* 0x000fe40003f46270 */
[----:B------:R-:W-:Y:S02]  /*1050*/  SHF.L.U64.HI R8, R33, 0x7, R19 ;  /* 0x0000000721087819 */ /* 0x000fe40000010213 */
[----:B------:R-:W-:Y:S02]  /*1060*/  SHF.R.S32.HI R34, RZ, 0x1f, R32 ;  /* 0x0000001fff227819 */ /* 0x000fe40000011420 */
[----:B---3--:R-:W-:-:S02]  /*1070*/  IADD3 R2, R2, 0xffffffe, RZ ;  /* 0x0ffffffe02027810 */ /* 0x008fc40007ffe0ff */
        /* <DEDUP_REMOVED lines=11> */
[C---:B------:R-:W-:Y:S02]  /*1130*/  IMAD R3, R10.reuse, R3, R7 ;  /* 0x000000030a037224 */ /* 0x040fe400078e0207 */
[----:B------:R-:W-:Y:S02]  /*1140*/  IMAD R7, R13, R33, RZ ;  /* 0x000000210d077224 */ /* 0x000fe400078e02ff */
[----:B------:R-:W-:Y:S01]  /*1150*/  IMAD.SHL.U32 R6, R33, 0x80, RZ ;  /* 0x0000008021067824 */ /* 0x000fe200078e00ff */
[----:B------:R-:W-:Y:S01]  /*1160*/  ISETP.GT.U32.AND P4, PT, R10, R3, PT ;  /* 0x000000030a00720c */ /* 0x000fe20003f84070 */
[----:B------:R-:W-:Y:S02]  /*1170*/  IMAD R5, R19, c[0x0][0x224], R7 ;  /* 0x0000890013057a24 */ /* 0x000fe400078e0207 */
[----:B------:R-:W1:Y:S01]  /*1180*/  LDC.U8 R19, c[0x0][0x3d0] ;  /* 0x0000f400ff137b82 */ /* 0x000e620000000000 */
[----:B------:R-:W-:Y:S01]  /*1190*/  SEL R6, R6, RZ, P3 ;  /* 0x000000ff06067207 */ /* 0x000fe20001800000 */
[-C--:B------:R-:W-:Y:S01]  /*11a0*/  IMAD R7, R23, R14.reuse, RZ ;  /* 0x0000000e17077224 */ /* 0x080fe200078e02ff */
[----:B------:R-:W-:Y:S01]  /*11b0*/  IADD3 R4, R15, R5, RZ ;  /* 0x000000050f047210 */ /* 0x000fe20007ffe0ff */
[----:B------:R-:W-:Y:S01]  /*11c0*/  IMAD.WIDE.U32 R14, R22, R14, RZ ;  /* 0x0000000e160e7225 */ /* 0x000fe200078e00ff */
[----:B------:R-:W-:-:S03]  /*11d0*/  IADD3 R6, P3, R11, R6, RZ ;  /* 0x000000060b067210 */ /* 0x000fc60007f7e0ff */
[----:B------:R-:W-:Y:S02]  /*11e0*/  IMAD R7, R22, R4, R7 ;  /* 0x0000000416077224 */ /* 0x000fe400078e0207 */
[----:B------:R-:W-:Y:S01]  /*11f0*/  @!P4 IADD3 R3, R3, -R10, RZ ;  /* 0x8000000a0303c210 */ /* 0x000fe20007ffe0ff */
[----:B------:R-:W-:Y:S01]  /*1200*/  IMAD.X R8, R16, 0x1, R8, P3 ;  /* 0x0000000110087824 */ /* 0x000fe200018e0608 */
[----:B------:R-:W-:Y:S01]  /*1210*/  @!P4 IADD3 R2, R2, 0x1, RZ ;  /* 0x000000010202c810 */ /* 0x000fe20007ffe0ff */
[----:B------:R-:W-:Y:S01]  /*1220*/  IMAD.WIDE.U32 R4, R22, R0, RZ ;  /* 0x0000000016047225 */ /* 0x000fe200078e00ff */
[----:B------:R-:W-:Y:S02]  /*1230*/  ISETP.GE.U32.AND P5, PT, R3, R10, PT ;  /* 0x0000000a0300720c */ /* 0x000fe40003fa6070 */
[----:B------:R-:W-:Y:S01]  /*1240*/  ISETP.NE.AND P3, PT, RZ, c[0x0][0x1c8], PT ;  /* 0x00007200ff007a0c */ /* 0x000fe20003f65270 */
[C---:B------:R-:W-:Y:S01]  /*1250*/  IMAD R10, R23.reuse, R6, RZ ;  /* 0x00000006170a7224 */ /* 0x040fe200078e02ff */
[----:B------:R-:W-:Y:S01]  /*1260*/  SEL R18, R14, R4, !P0 ;  /* 0x000000040e127207 */ /* 0x000fe20004000000 */
[----:B------:R-:W-:Y:S01]  /*1270*/  IMAD R3, R23, R0, RZ ;  /* 0x0000000017037224 */ /* 0x000fe200078e02ff */
[----:B------:R-:W-:Y:S01]  /*1280*/  IADD3 R13, R15, R7, RZ ;  /* 0x000000070f0d7210 */ /* 0x000fe20007ffe0ff */
[----:B------:R-:W-:-:S03]  /*1290*/  IMAD.WIDE.U32 R6, R22, R6, RZ ;  /* 0x0000000616067225 */ /* 0x000fc600078e00ff */
[----:B------:R-:W-:Y:S01]  /*12a0*/  @P0 IADD3 R13, R5, R3, RZ ;  /* 0x00000003050d0210 */ /* 0x000fe20007ffe0ff */
[----:B------:R-:W-:Y:S01]  /*12b0*/  IMAD R8, R22, R8, R10 ;  /* 0x0000000816087224 */ /* 0x000fe200078e020a */
[----:B-1----:R-:W-:Y:S01]  /*12c0*/  ISETP.NE.AND P6, PT, R19, RZ, PT ;  /* 0x000000ff1300720c */ /* 0x002fe20003fc5270 */
[----:B------:R-:W-:Y:S01]  /*12d0*/  @P1 IMAD R4, R33, c[0x0][0x214], RZ ;  /* 0x0000850021041a24 */ /* 0x000fe200078e02ff */
[----:B------:R-:W-:Y:S01]  /*12e0*/  @P5 IADD3 R2, R2, 0x1, RZ ;  /* 0x0000000102025810 */ /* 0x000fe20007ffe0ff */
[----:B----4-:R-:W-:Y:S01]  /*12f0*/  IMAD.WIDE.U32 R22, R17, c[0x0][0x3d8], RZ ;  /* 0x0000f60011167a25 */ /* 0x010fe200078e00ff */
[----:B------:R-:W-:Y:S02]  /*1300*/  IADD3 R8, R7, R8, RZ ;  /* 0x0000000807087210 */ /* 0x000fe40007ffe0ff */
[----:B------:R-:W-:Y:S01]  /*1310*/  @P1 SEL R4, R4, R0, !P0 ;  /* 0x0000000004041207 */ /* 0x000fe20004000000 */
[----:B------:R-:W-:Y:S01]  /*1320*/  IMAD.MOV.U32 R10, RZ, RZ, R2 ;  /* 0x000000ffff0a7224 */ /* 0x000fe200078e0002 */
[----:B------:R-:W-:Y:S01]  /*1330*/  SEL R22, R22, RZ, P6 ;  /* 0x000000ff16167207 */ /* 0x000fe20003000000 */
[----:B------:R-:W-:-:S02]  /*1340*/  IMAD R3, R17, c[0x0][0x3dc], R23 ;  /* 0x0000f70011037a24 */ /* 0x000fc400078e0217 */
[----:B------:R-:W-:Y:S01]  /*1350*/  IMAD R23, R32, c[0x0][0x22c], RZ ;  /* 0x00008b0020177a24 */ /* 0x000fe200078e02ff */
[----:B------:R-:W-:Y:S01]  /*1360*/  @!P2 IADD3 R10, -R10, RZ, RZ ;  /* 0x000000ff0a0aa210 */ /* 0x000fe20007ffe1ff */
[----:B------:R-:W-:Y:S01]  /*1370*/  @!P1 IMAD R5, R33, c[0x0][0x1c0], R32 ;  /* 0x0000700021059a24 */ /* 0x000fe200078e0220 */
[----:B------:R-:W-:Y:S01]  /*1380*/  @!P3 LOP3.LUT R10, RZ, c[0x0][0x1c8], RZ, 0x33, !PT ;  /* 0x00007200ff0aba12 */ /* 0x000fe200078e33ff */
[----:B------:R-:W-:Y:S01]  /*1390*/  @P1 IMAD R14, R32, c[0x0][0x234], R4 ;  /* 0x00008d00200e1a24 */ /* 0x000fe200078e0204 */
[----:B------:R-:W-:Y:S01]  /*13a0*/  SHF.R.S32.HI R31, RZ, 0x1f, R23 ;  /* 0x0000001fff1f7819 */ /* 0x000fe20000011417 */
[----:B------:R-:W-:Y:S01]  /*13b0*/  @!P1 IMAD R14, R5, c[0x0][0x214], RZ ;  /* 0x00008500050e9a24 */ /* 0x000fe200078e02ff */
[----:B------:R-:W-:Y:S02]  /*13c0*/  SEL R17, R3, RZ, P6 ;  /* 0x000000ff03117207 */ /* 0x000fe40003000000 */
[----:B------:R-:W-:Y:S01]  /*13d0*/  SHF.R.S32.HI R19, RZ, 0x1f, R10 ;  /* 0x0000001fff137819 */ /* 0x000fe2000001140a */
[----:B------:R-:W-:Y:S05]  /*13e0*/  @!P1 BRA `(.L_x_352) ;  /* 0x0000007000009947 */ /* 0x000fea0003800000 */
[----:B------:R-:W-:Y:S01]  /*13f0*/  @!P0 IMAD R0, R33, c[0x0][0x224], RZ ;  /* 0x0000890021008a24 */ /* 0x000fe200078e02ff */
[----:B------:R-:W-:-:S02]  /*1400*/  MOV R2, 0x80 ;  /* 0x0000008000027802 */ /* 0x000fc40000000f00 */
[----:B------:R-:W-:Y:S02]  /*1410*/  MOV R15, c[0x0][0x210] ;  /* 0x00008400000f7a02 */ /* 0x000fe40000000f00 */
[----:B------:R-:W-:-:S03]  /*1420*/  LEA R0, R33, R0, 0x7 ;  /* 0x0000000021007211 */ /* 0x000fc600078e38ff */
[----:B------:R-:W-:-:S04]  /*1430*/  IMAD R15, R2, R15, c[0x0][0x234] ;  /* 0x00008d00020f7624 */ /* 0x000fc800078e020f */
[----:B------:R-:W-:Y:S01]  /*1440*/  IMAD R15, R15, R32, R0 ;  /* 0x000000200f0f7224 */ /* 0x000fe200078e0200 */
[----:B------:R-:W-:Y:S05]  /*1450*/  BRA `(.L_x_353) ;  /* 0x0000002000007947 */ /* 0x000fea0003800000 */
.L_x_352:
[----:B------:R-:W-:-:S04]  /*1460*/  IMAD R15, R33, c[0x0][0x1c0], R32 ;  /* 0x00007000210f7a24 */ /* 0x000fc800078e0220 */
[----:B------:R-:W-:Y:S02]  /*1470*/  IMAD R15, R15, c[0x0][0x224], RZ ;  /* 0x000089000f0f7a24 */ /* 0x000fe400078e02ff */
.L_x_353:
[----:B------:R-:W2:Y:S01]  /*1480*/  LDL R37, [R1+0x4] ;  /* 0x0000040001257983 */ /* 0x000ea20000100800 */
[----:B------:R-:W-:Y:S01]  /*1490*/  IMAD R30, R30, c[0x0][0x1c0], RZ ;  /* 0x000070001e1e7a24 */ /* 0x000fe200078e02ff */
[----:B------:R-:W-:Y:S01]  /*14a0*/  IADD3 R2, P0, R246, R9, RZ ;  /* 0x00000009f6027210 */ /* 0x000fe20007f1e0ff */
[----:B------:R-:W-:Y:S01]  /*14b0*/  IMAD R0, R16, c[0x0][0x370], RZ ;  /* 0x0000dc0010007a24 */ /* 0x000fe200078e02ff */
[----:B------:R-:W1:Y:S01]  /*14c0*/  S2R R35, SR_TID.X ;  /* 0x0000000000237919 */ /* 0x000e620000002100 */
[----:B------:R-:W-:Y:S01]  /*14d0*/  IMAD.SHL.U32 R4, R30, 0x40, RZ ;  /* 0x000000401e047824 */ /* 0x000fe200078e00ff */
[----:B------:R-:W-:Y:S01]  /*14e0*/  SHF.R.S32.HI R33, RZ, 0x1f, R228 ;  /* 0x0000001fff217819 */ /* 0x000fe200000114e4 */
[----:B------:R-:W-:Y:S01]  /*14f0*/  IMAD.X R3, R247, 0x1, R12, P0 ;  /* 0x00000001f7037824 */ /* 0x000fe200000e060c */
[----:B------:R-:W3:Y:S01]  /*1500*/  S2R R36, SR_TID.X ;  /* 0x0000000000247919 */ /* 0x000ee20000002100 */
[C---:B------:R-:W-:Y:S01]  /*1510*/  IMAD R5, R11.reuse, c[0x0][0x374], R0 ;  /* 0x0000dd000b057a24 */ /* 0x040fe200078e0200 */
[----:B------:R-:W-:Y:S01]  /*1520*/  IADD3 R6, P1, P0, R6, R4, R23 ;  /* 0x0000000406067210 */ /* 0x000fe2000783e017 */
[----:B------:R-:W-:Y:S01]  /*1530*/  IMAD.WIDE.U32 R2, R11, c[0x0][0x370], R2 ;  /* 0x0000dc000b027a25 */ /* 0x000fe200078e0002 */
[----:B------:R-:W-:Y:S01]  /*1540*/  SHF.R.S32.HI R4, RZ, 0x1f, R4 ;  /* 0x0000001fff047819 */ /* 0x000fe20000011404 */
[----:B------:R-:W-:Y:S01]  /*1550*/  BSSY B1, `(.L_x_349) ;  /* 0x00005a8000017945 */ /* 0x000fe20003800000 */
[----:B------:R-:W-:-:S02]  /*1560*/  IADD3 R0, P2, R228, R11, RZ ;  /* 0x0000000be4007210 */ /* 0x000fc40007f5e0ff */
[----:B------:R-:W-:Y:S01]  /*1570*/  IADD3.X R7, R8, R4, R31, P1, P0 ;  /* 0x0000000408077210 */ /* 0x000fe20000fe041f */
[----:B------:R-:W-:Y:S01]  /*1580*/  IMAD R8, R34, c[0x0][0x378], RZ ;  /* 0x0000de0022087a24 */ /* 0x000fe200078e02ff */
[----:B------:R-:W-:Y:S01]  /*1590*/  IADD3 R3, R3, R5, RZ ;  /* 0x0000000503037210 */ /* 0x000fe20007ffe0ff */
[----:B------:R-:W-:Y:S01]  /*15a0*/  IMAD.X R4, R33, 0x1, R16, P2 ;  /* 0x0000000121047824 */ /* 0x000fe200010e0610 */
[----:B------:R-:W-:Y:S01]  /*15b0*/  IADD3 R9, P1, P0, R22, R6, R18 ;  /* 0x0000000616097210 */ /* 0x000fe2000783e012 */
[----:B------:R-:W-:Y:S01]  /*15c0*/  IMAD R8, R32, c[0x0][0x37c], R8 ;  /* 0x0000df0020087a24 */ /* 0x000fe200078e0208 */
[----:B------:R-:W-:Y:S01]  /*15d0*/  ISETP.GE.AND P2, PT, R20, 0x1, PT ;  /* 0x000000011400780c */ /* 0x000fe20003f46270 */
[----:B------:R-:W-:Y:S01]  /*15e0*/  IMAD R12, R4, c[0x0][0x190], RZ ;  /* 0x00006400040c7a24 */ /* 0x000fe200078e02ff */
[----:B------:R-:W-:Y:S01]  /*15f0*/  IADD3.X R7, R17, R7, R13, P1, P0 ;  /* 0x0000000711077210 */ /* 0x000fe20000fe040d */
[----:B------:R-:W-:Y:S01]  /*1600*/  IMAD.WIDE.U32 R4, R0, c[0x0][0x190], R246 ;  /* 0x0000640000047a25 */ /* 0x000fe200078e00f6 */
[----:B------:R-:W-:-:S02]  /*1610*/  IADD3 R14, R11, R14, RZ ;  /* 0x0000000e0b0e7210 */ /* 0x000fc40007ffe0ff */
[----:B-1----:R-:W-:Y:S01]  /*1620*/  SHF.R.S32.HI R35, RZ, 0x1f, R35 ;  /* 0x0000001fff237819 */ /* 0x002fe20000011423 */
[----:B------:R-:W-:Y:S01]  /*1630*/  IMAD.WIDE.U32 R2, R32, c[0x0][0x378], R2 ;  /* 0x0000de0020027a25 */ /* 0x000fe200078e0002 */
[----:B------:R-:W-:Y:S02]  /*1640*/  IADD3 R4, P1, R29, R4, RZ ;  /* 0x000000041d047210 */ /* 0x000fe40007f3e0ff */
[----:B---3--:R-:W-:Y:S01]  /*1650*/  LEA.HI R35, R35, R36, RZ, 0x5 ;  /* 0x0000002423237211 */ /* 0x008fe200078f28ff */
[----:B------:R-:W-:Y:S02]  /*1660*/  IMAD R12, R0, c[0x0][0x194], R12 ;  /* 0x00006500000c7a24 */ /* 0x000fe400078e020c */
[----:B------:R-:W-:Y:S01]  /*1670*/  IMAD.IADD R3, R3, 0x1, R8 ;  /* 0x0000000103037824 */ /* 0x000fe200078e0208 */
[----:B------:R-:W-:Y:S01]  /*1680*/  SHF.R.S32.HI R35, RZ, 0x5, R35 ;  /* 0x00000005ff237819 */ /* 0x000fe20000011423 */
[----:B------:R-:W-:Y:S01]  /*1690*/  IMAD.IADD R11, R11, 0x1, R15 ;  /* 0x000000010b0b7824 */ /* 0x000fe200078e020f */
[----:B------:R-:W-:Y:S01]  /*16a0*/  IADD3.X R5, R21, R5, R12, P1, !PT ;  /* 0x0000000515057210 */ /* 0x000fe20000ffe40c */
[----:B------:R-:W-:-:S04]  /*16b0*/  IMAD.WIDE.U32 R2, R228, c[0x0][0x370], R2 ;  /* 0x0000dc00e4027a25 */ /* 0x000fc800078e0002 */
[----:B------:R-:W-:-:S04]  /*16c0*/  IMAD.WIDE.U32 R4, R32, c[0x0][0x1a8], R4 ;  /* 0x00006a0020047a25 */ /* 0x000fc800078e0004 */
[----:B--2---:R-:W-:Y:S01]  /*16d0*/  IMAD R6, R35, R30, R37 ;  /* 0x0000001e23067224 */ /* 0x004fe200078e0225 */
[----:B------:R-:W-:-:S04]  /*16e0*/  MOV R30, 0x4 ;  /* 0x00000004001e7802 */ /* 0x000fc80000000f00 */
[----:B------:R-:W-:Y:S01]  /*16f0*/  IADD3 R0, P0, R6, R9, RZ ;  /* 0x0000000906007210 */ /* 0x000fe20007f1e0ff */
[----:B------:R-:W-:-:S03]  /*1700*/  IMAD.WIDE R22, R14, R30, c[0x0][0x200] ;  /* 0x000080000e167625 */ /* 0x000fc600078e021e */
[----:B------:R-:W-:Y:S01]  /*1710*/  LEA.HI.X.SX32 R8, R6, R7, 0x1, P0 ;  /* 0x0000000706087211 */ /* 0x000fe200000f0eff */
[----:B------:R-:W-:Y:S01]  /*1720*/  IMAD R7, R34, c[0x0][0x1a8], RZ ;  /* 0x00006a0022077a24 */ /* 0x000fe200078e02ff */
[----:B------:R-:W-:Y:S01]  /*1730*/  LEA R188, P0, R0, c[0x0][0x350], 0x2 ;  /* 0x0000d40000bc7a11 */ /* 0x000fe200078010ff */
[----:B------:R-:W-:Y:S02]  /*1740*/  IMAD R6, R33, c[0x0][0x370], RZ ;  /* 0x0000dc0021067a24 */ /* 0x000fe400078e02ff */
[----:B------:R-:W-:Y:S01]  /*1750*/  IMAD R7, R32, c[0x0][0x1ac], R7 ;  /* 0x00006b0020077a24 */ /* 0x000fe200078e0207 */
[----:B------:R-:W-:Y:S01]  /*1760*/  LEA.HI.X R189, R0, c[0x0][0x354], R8, 0x2, P0 ;  /* 0x0000d50000bd7a11 */ /* 0x000fe200000f1408 */
[----:B------:R-:W-:Y:S01]  /*1770*/  IMAD R6, R228, c[0x0][0x374], R6 ;  /* 0x0000dd00e4067a24 */ /* 0x000fe200078e0206 */
[----:B------:R-:W-:Y:S01]  /*1780*/  LEA R8, P1, R4, c[0x0][0x160], 0x1 ;  /* 0x0000580004087a11 */ /* 0x000fe200078208ff */
[----:B------:R-:W-:Y:S01]  /*1790*/  IMAD.WIDE R30, R11, R30, c[0x0][0x3c8] ;  /* 0x0000f2000b1e7625 */ /* 0x000fe200078e021e */
[----:B------:R-:W-:-:S03]  /*17a0*/  IADD3 R7, R5, R7, RZ ;  /* 0x0000000705077210 */ /* 0x000fc60007ffe0ff */
[----:B------:R-:W-:Y:S01]  /*17b0*/  IMAD.IADD R0, R3, 0x1, R6 ;  /* 0x0000000103007824 */ /* 0x000fe200078e0206 */
[----:B------:R-:W-:Y:S02]  /*17c0*/  LEA R6, P0, R2, c[0x0][0x330], 0x1 ;  /* 0x0000cc0002067a11 */ /* 0x000fe400078008ff */
[----:B------:R-:W-:Y:S02]  /*17d0*/  LEA.HI.X R9, R4, c[0x0][0x164], R7, 0x1, P1 ;  /* 0x0000590004097a11 */ /* 0x000fe400008f0c07 */
[----:B------:R-:W-:Y:S02]  /*17e0*/  LEA.HI.X R7, R2, c[0x0][0x334], R0, 0x1, P0 ;  /* 0x0000cd0002077a11 */ /* 0x000fe400000f0c00 */
[----:B------:R-:W-:Y:S01]  /*17f0*/  LEA.HI.SX32 R0, R26, 0xffffffff, 0x1a ;  /* 0xffffffff1a007811 */ /* 0x000fe200078fd2ff */
[----:B------:R-:W-:Y:S05]  /*1800*/  @!P2 BRA `(.L_x_354) ;  /* 0x000050800000a947 */ /* 0x000fea0003800000 */
[----:B------:R-:W2:Y:S04]  /*1810*/  LDL R32, [R1+0x8] ;  /* 0x0000080001207983 */ /* 0x000ea80000100800 */
[----:B------:R-:W2:Y:S01]  /*1820*/  LDL R29, [R1+0x14] ;  /* 0x00001400011d7983 */ /* 0x000ea20000100800 */
[----:B------:R-:W-:Y:S01]  /*1830*/  IMAD.MOV.U32 R198, RZ, RZ, R0 ;  /* 0x000000ffffc67224 */ /* 0x000fe200078e0000 */
[----:B------:R-:W-:Y:S01]  /*1840*/  IADD3 R2, R228, 0x20, RZ ;  /* 0x00000020e4027810 */ /* 0x000fe20007ffe0ff */
[----:B------:R-:W-:Y:S01]  /*1850*/  IMAD R0, R229, -0x40, R191 ;  /* 0xffffffc0e5007824 */ /* 0x000fe200078e02bf */
[----:B------:R-:W-:Y:S01]  /*1860*/  MOV R195, R7 ;  /* 0x0000000700c37202 */ /* 0x000fe20000000f00 */
[----:B------:R-:W-:Y:S01]  /*1870*/  IMAD R20, R198, -0x40, R20 ;  /* 0xffffffc0c6147824 */ /* 0x000fe200078e0214 */
[----:B------:R-:W-:Y:S01]  /*1880*/  MOV R193, R9 ;  /* 0x0000000900c17202 */ /* 0x000fe20000000f00 */
[----:B------:R-:W-:Y:S01]  /*1890*/  IMAD.MOV.U32 R180, RZ, RZ, 0x40 ;  /* 0x00000040ffb47424 */ /* 0x000fe200078e00ff */
[C---:B------:R-:W-:Y:S01]  /*18a0*/  ISETP.GE.AND P1, PT, R2.reuse, R0, PT ;  /* 0x000000000200720c */ /* 0x040fe20003f26270 */
[----:B------:R-:W-:Y:S01]  /*18b0*/  IMAD.MOV.U32 R194, RZ, RZ, R6 ;  /* 0x000000ffffc27224 */ /* 0x000fe200078e0006 */
[----:B------:R-:W-:Y:S01]  /*18c0*/  ISETP.GE.AND P3, PT, R2, R20, PT ;  /* 0x000000140200720c */ /* 0x000fe20003f66270 */
[----:B------:R-:W-:Y:S01]  /*18d0*/  IMAD R6, R245, c[0x0][0x198], RZ ;  /* 0x00006600f5067a24 */ /* 0x000fe200078e02ff */
[----:B------:R-:W-:Y:S01]  /*18e0*/  ISETP.GE.AND P2, PT, R228, R0, PT ;  /* 0x00000000e400720c */ /* 0x000fe20003f46270 */
[----:B------:R-:W-:Y:S01]  /*18f0*/  IMAD.WIDE.U32 R2, R237, c[0x0][0x198], R246 ;  /* 0x00006600ed027a25 */ /* 0x000fe200078e00f6 */
[----:B------:R-:W3:Y:S01]  /*1900*/  LDL R21, [R1] ;  /* 0x0000000001157983 */ /* 0x000ee20000100800 */
[----:B------:R-:W-:-:S02]  /*1910*/  LEA.HI R16, R198, R198, RZ, 0x1 ;  /* 0x000000c6c6107211 */ /* 0x000fc400078f08ff */
[----:B------:R-:W-:Y:S01]  /*1920*/  IMAD.WIDE.U32 R12, R180, c[0x0][0x370], RZ ;  /* 0x0000dc00b40c7a25 */ /* 0x000fe200078e00ff */
[----:B------:R-:W-:Y:S01]  /*1930*/  IADD3 R2, P4, R27, R2, RZ ;  /* 0x000000021b027210 */ /* 0x000fe20007f9e0ff */
[----:B------:R-:W-:Y:S02]  /*1940*/  @P6 BAR.SYNC.DEFER_BLOCKING 0x0 ;  /* 0x0000000000006b1d */ /* 0x000fe40000010000 */
[----:B------:R-:W-:Y:S02]  /*1950*/  IMAD.WIDE.U32 R4, R237, c[0x0][0x1a0], R246 ;  /* 0x00006800ed047a25 */ /* 0x000fe400078e00f6 */
[----:B------:R-:W-:Y:S02]  /*1960*/  @!P3 IADD3 R14, P5, R194, R12, RZ ;  /* 0x0000000cc20eb210 */ /* 0x000fe40007fbe0ff */
[----:B------:R-:W-:Y:S01]  /*1970*/  IMAD R7, R245, c[0x0][0x1a0], RZ ;  /* 0x00006800f5077a24 */ /* 0x000fe200078e02ff */
[----:B------:R-:W-:Y:S01]  /*1980*/  IADD3 R4, P0, R24, R4, RZ ;  /* 0x0000000418047210 */ /* 0x000fe20007f1e0ff */
[----:B------:R-:W-:Y:S01]  /*1990*/  IMAD R6, R237, c[0x0][0x19c], R6 ;  /* 0x00006700ed067a24 */ /* 0x000fe200078e0206 */
[----:B------:R-:W4:Y:S01]  /*19a0*/  LDL R24, [R1+0x10] ;  /* 0x0000100001187983 */ /* 0x000f220000100800 */
[----:B------:R-:W-:-:S02]  /*19b0*/  IMAD R11, R180, c[0x0][0x374], RZ ;  /* 0x0000dd00b40b7a24 */ /* 0x000fc400078e02ff */
[----:B------:R-:W-:Y:S01]  /*19c0*/  IMAD R7, R237, c[0x0][0x1a4], R7 ;  /* 0x00006900ed077a24 */ /* 0x000fe200078e0207 */
[----:B------:R-:W-:Y:S01]  /*19d0*/  IADD3.X R3, R28, R3, R6, P4, !PT ;  /* 0x000000031c037210 */ /* 0x000fe200027fe406 */
[----:B------:R-:W-:Y:S01]  /*19e0*/  IMAD R0, R19, c[0x0][0x1b0], RZ ;  /* 0x00006c0013007a24 */ /* 0x000fe200078e02ff */
[----:B------:R-:W-:Y:S01]  /*19f0*/  @!P3 IADD3.X R15, R195, R13, R11, P5, !PT ;  /* 0x0000000dc30fb210 */ /* 0x000fe20002ffe40b */
[----:B------:R-:W-:Y:S01]  /*1a00*/  IMAD.MOV.U32 R192, RZ, RZ, R8 ;  /* 0x000000ffffc07224 */ /* 0x000fe200078e0008 */
[----:B------:R-:W-:Y:S01]  /*1a10*/  IADD3.X R5, R25, R5, R7, P0, !PT ;  /* 0x0000000519057210 */ /* 0x000fe200007fe407 */
[----:B------:R-:W-:-:S04]  /*1a20*/  IMAD.WIDE.U32 R12, R180, c[0x0][0x190], RZ ;  /* 0x00006400b40c7a25 */ /* 0x000fc800078e00ff */
[----:B------:R-:W-:Y:S01]  /*1a30*/  IMAD R7, R10, c[0x0][0x1b4], R0 ;  /* 0x00006d000a077a24 */ /* 0x000fe200078e0200 */
[----:B------:R-:W-:Y:S01]  /*1a40*/  @!P3 IADD3 R12, P4, R192, R12, RZ ;  /* 0x0000000cc00cb210 */ /* 0x000fe20007f9e0ff */
[----:B------:R-:W-:Y:S01]  /*1a50*/  IMAD.WIDE.U32 R2, R10, c[0x0][0x1b0], R2 ;  /* 0x00006c000a027a25 */ /* 0x000fe200078e0002 */
[----:B------:R-:W-:-:S03]  /*1a60*/  @!P1 IADD3 R0, P0, R228, 0x20, RZ ;  /* 0x00000020e4009810 */ /* 0x000fc60007f1e0ff */
[----:B------:R-:W-:Y:S02]  /*1a70*/  IMAD R9, R180, c[0x0][0x194], RZ ;  /* 0x00006500b4097a24 */ /* 0x000fe400078e02ff */
[----:B------:R-:W-:Y:S02]  /*1a80*/  IMAD R8, R19, c[0x0][0x1b8], RZ ;  /* 0x00006e0013087a24 */ /* 0x000fe400078e02ff */
[----:B------:R-:W-:Y:S01]  /*1a90*/  @!P2 IMAD R6, R33, c[0x0][0x198], RZ ;  /* 0x000066002106aa24 */ /* 0x000fe200078e02ff */
[----:B------:R-:W-:Y:S01]  /*1aa0*/  @!P3 IADD3.X R13, R193, R13, R9, P4, !PT ;  /* 0x0000000dc10db210 */ /* 0x000fe200027fe409 */
[----:B------:R-:W-:Y:S01]  /*1ab0*/  IMAD.IADD R3, R3, 0x1, R7 ;  /* 0x0000000103037824 */ /* 0x000fe200078e0207 */
[----:B------:R-:W-:Y:S01]  /*1ac0*/  ISETP.GE.AND P4, PT, R228, R20, PT ;  /* 0x00000014e400720c */ /* 0x000fe20003f86270 */
[----:B------:R-:W-:Y:S02]  /*1ad0*/  IMAD R18, R10, c[0x0][0x1bc], R8 ;  /* 0x00006f000a127a24 */ /* 0x000fe400078e0208 */
[----:B------:R-:W-:-:S02]  /*1ae0*/  @!P2 IMAD R9, R228, c[0x0][0x19c], R6 ;  /* 0x00006700e409aa24 */ /* 0x000fc400078e0206 */
[----:B------:R-:W-:Y:S02]  /*1af0*/  @!P1 IMAD.X R8, RZ, RZ, R33, P0 ;  /* 0x000000ffff089224 */ /* 0x000fe400000e0621 */
[----:B------:R-:W-:-:S04]  /*1b00*/  @!P2 IMAD.WIDE.U32 R6, R228, c[0x0][0x198], R2 ;  /* 0x00006600e406aa25 */ /* 0x000fc800078e0002 */
[----:B------:R-:W-:Y:S01]  /*1b10*/  IMAD.WIDE.U32 R10, R10, c[0x0][0x1b8], R4 ;  /* 0x00006e000a0a7a25 */ /* 0x000fe200078e0004 */
[----:B------:R-:W-:-:S03]  /*1b20*/  @!P2 IADD3 R7, R7, R9, RZ ;  /* 0x000000090707a210 */ /* 0x000fc60007ffe0ff */
[----:B------:R-:W-:Y:S01]  /*1b30*/  @!P1 IMAD R4, R8, c[0x0][0x198], RZ ;  /* 0x0000660008049a24 */ /* 0x000fe200078e02ff */
[----:B------:R-:W-:Y:S01]  /*1b40*/  @!P2 LEA R8, P0, R6, c[0x0][0x168], 0x1 ;  /* 0x00005a000608aa11 */ /* 0x000fe200078008ff */
[----:B------:R-:W-:Y:S02]  /*1b50*/  IMAD.MOV.U32 R208, RZ, RZ, R22 ;  /* 0x000000ffffd07224 */ /* 0x000fe400078e0016 */
[----:B------:R-:W-:Y:S01]  /*1b60*/  @!P1 IMAD R17, R0, c[0x0][0x19c], R4 ;  /* 0x0000670000119a24 */ /* 0x000fe200078e0204 */
[----:B------:R-:W-:Y:S01]  /*1b70*/  @!P2 LEA.HI.X R9, R6, c[0x0][0x16c], R7, 0x1, P0 ;  /* 0x00005b000609aa11 */ /* 0x000fe200000f0c07 */
[----:B------:R-:W-:Y:S01]  /*1b80*/  @!P1 IMAD.WIDE.U32 R4, R0, c[0x0][0x198], R2 ;  /* 0x0000660000049a25 */ /* 0x000fe200078e0002 */
[----:B------:R-:W-:Y:S02]  /*1b90*/  @!P1 IADD3 R0, P0, R228, 0x20, RZ ;  /* 0x00000020e4009810 */ /* 0x000fe40007f1e0ff */
[----:B------:R-:W-:Y:S01]  /*1ba0*/  LOP3.LUT R2, R16, 0xfffffffe, RZ, 0xc0, !PT ;  /* 0xfffffffe10027812 */ /* 0x000fe200078ec0ff */
[----:B------:R-:W-:Y:S01]  /*1bb0*/  @!P2 IMAD R6, R33, c[0x0][0x1a0], RZ ;  /* 0x000068002106aa24 */ /* 0x000fe200078e02ff */
[----:B------:R-:W-:Y:S01]  /*1bc0*/  IADD3 R3, R11, R18, RZ ;  /* 0x000000120b037210 */ /* 0x000fe20007ffe0ff */
[----:B------:R-:W-:-:S02]  /*1bd0*/  @!P1 IMAD.X R11, RZ, RZ, R33, P0 ;  /* 0x000000ffff0b9224 */ /* 0x000fc400000e0621 */
[----:B------:R-:W-:Y:S01]  /*1be0*/  @!P2 IMAD R18, R228, c[0x0][0x1a4], R6 ;  /* 0x00006900e412aa24 */ /* 0x000fe200078e0206 */
[----:B------:R-:W-:Y:S01]  /*1bf0*/  @!P1 LEA R6, P0, R4, c[0x0][0x168], 0x1 ;  /* 0x00005a0004069a11 */ /* 0x000fe200078008ff */
[----:B------:R-:W-:Y:S02]  /*1c00*/  @!P1 IMAD.IADD R5, R5, 0x1, R17 ;  /* 0x0000000105059824 */ /* 0x000fe400078e0211 */
[----:B------:R-:W-:-:S03]  /*1c10*/  IMAD.IADD R19, R198, 0x1, -R2 ;  /* 0x00000001c6137824 */ /* 0x000fc600078e0a02 */
[----:B------:R-:W-:Y:S02]  /*1c20*/  @!P1 LEA.HI.X R7, R4, c[0x0][0x16c], R5, 0x1, P0 ;  /* 0x00005b0004079a11 */ /* 0x000fe400000f0c05 */
[----:B------:R-:W-:Y:S01]  /*1c30*/  ISETP.NE.AND P0, PT, R19, 0x1, PT ;  /* 0x000000011300780c */ /* 0x000fe20003f05270 */
[----:B------:R1:W-:Y:S04]  /*1c40*/  @P4 STS.128 [R196+0xc000], RZ ;  /* 0x00c000ffc4004388 */ /* 0x0003e80000000c00 */
[----:B------:R1:W-:Y:S04]  /*1c50*/  @P4 STS.128 [R196+0xe000], RZ ;  /* 0x00e000ffc4004388 */ /* 0x0003e80000000c00 */
[----:B------:R1:W-:Y:S04]  /*1c60*/  @P4 STS.128 [R196+0x10000], RZ ;  /* 0x010000ffc4004388 */ /* 0x0003e80000000c00 */
[----:B------:R-:W-:Y:S01]  /*1c70*/  @!PT LDS RZ, [RZ] ;  /* 0x00000000fffff984 */ /* 0x000fe20000000800 */
[----:B------:R-:W-:Y:S01]  /*1c80*/  @!PT LDS RZ, [RZ] ;  /* 0x00000000fffff984 */ /* 0x000fe20000000800 */
[----:B------:R-:W-:Y:S01]  /*1c90*/  @!PT LDS RZ, [RZ] ;  /* 0x00000000fffff984 */ /* 0x000fe20000000800 */
[----:B------:R1:W-:Y:S04]  /*1ca0*/  @!P4 LDGSTS.E.BYPASS.LTC128B.128 [R196+0xc000], [R194.64] ;  /* 0x0c000000c2c4cfae */ /* 0x0003e8000b901d46 */
[----:B------:R1:W-:Y:S04]  /*1cb0*/  @!P4 LDGSTS.E.BYPASS.LTC128B.128 [R196+0xe000], [R194.64+0x80] ;  /* 0x0e000080c2c4cfae */ /* 0x0003e8000b901d46 */
[----:B------:R1:W-:Y:S04]  /*1cc0*/  @!P4 LDGSTS.E.BYPASS.LTC128B.128 [R196+0x10000], [R194.64+0x100] ;  /* 0x10000100c2c4cfae */ /* 0x0003e8000b901d46 */
        /* <DEDUP_REMOVED lines=8> */
[----:B------:R1:W-:Y:S01]  /*1d50*/  @!P3 LDGSTS.E.BYPASS.LTC128B.128 [R196+0x11000], [R14.64+0x100] ;  /* 0x110001000ec4bfae */ /* 0x0003e2000b901d46 */
[----:B--2---:R-:W-:-:S05]  /*1d60*/  SEL R190, R29, R32, !P0 ;  /* 0x000000201dbe7207 */ /* 0x004fca0004000000 */
[----:B------:R-:W-:-:S05]  /*1d70*/  IMAD.SHL.U32 R190, R190, 0x2, RZ ;  /* 0x00000002bebe7824 */ /* 0x000fca00078e00ff */
[----:B------:R1:W-:Y:S04]  /*1d80*/  @P4 STS [R190], RZ ;  /* 0x000000ffbe004388 */ /* 0x0003e80000000800 */
[----:B------:R1:W-:Y:S04]  /*1d90*/  @P4 STS [R190+0x4], RZ ;  /* 0x000004ffbe004388 */ /* 0x0003e80000000800 */
        /* <DEDUP_REMOVED lines=10> */
[----:B------:R-:W-:Y:S01]  /*1e40*/  @!PT LDS RZ, [RZ] ;  /* 0x00000000fffff984 */ /* 0x000fe20000000800 */
[----:B------:R-:W-:Y:S01]  /*1e50*/  @!PT LDS RZ, [RZ] ;  /* 0x00000000fffff984 */ /* 0x000fe20000000800 */
[----:B------:R-:W-:Y:S01]  /*1e60*/  @!PT LDS RZ, [RZ] ;  /* 0x00000000fffff984 */ /* 0x000fe20000000800 */
[----:B------:R1:W-:Y:S04]  /*1e70*/  @!P4 LDGSTS.E.BYPASS.LTC128B.128 [R190], [R192.64] ;  /* 0x00000000c0becfae */ /* 0x0003e8000b901d46 */
[----:B------:R1:W-:Y:S04]  /*1e80*/  @!P4 LDGSTS.E.BYPASS.LTC128B.128 [R190+0x2000], [R192.64+0x80] ;  /* 0x02000080c0becfae */ /* 0x0003e8000b901d46 */
[----:B------:R1:W-:Y:S04]  /*1e90*/  @!P4 LDGSTS.E.BYPASS.LTC128B.128 [R190+0x4000], [R192.64+0x100] ;  /* 0x04000100c0becfae */ /* 0x0003e8000b901d46 */
        /* <DEDUP_REMOVED lines=27> */
[----:B--2---:R-:W2:Y:S01]  /*2050*/  LDL R8, [R1+0xc] ;  /* 0x00000c0001087983 */ /* 0x004ea20000100800 */
[----:B------:R-:W-:-:S05]  /*2060*/  @!P2 MOV R2, R10 ;  /* 0x0000000a0002a202 */ /* 0x000fca0000000f00 */
[----:B------:R-:W-:-:S04]  /*2070*/  @!P2 IMAD.WIDE.U32 R16, R228, c[0x0][0x1a0], R2 ;  /* 0x00006800e410aa25 */ /* 0x000fc800078e0002 */
[----:B------:R-:W-:Y:S01]  /*2080*/  @!P1 IMAD R2, R11, c[0x0][0x1a0], RZ ;  /* 0x000068000b029a24 */ /* 0x000fe200078e02ff */
[----:B------:R-:W-:Y:S01]  /*2090*/  @!P1 MOV R11, R3 ;  /* 0x00000003000b9202 */ /* 0x000fe20000000f00 */
[----:B------:R-:W-:Y:S01]  /*20a0*/  @!P2 IMAD.IADD R18, R17, 0x1, R18 ;  /* 0x000000011112a824 */ /* 0x000fe200078e0212 */
[----:B------:R-:W-:Y:S01]  /*20b0*/  @!P2 LEA R4, P5, R16, c[0x0][0x170], 0x1 ;  /* 0x00005c001004aa11 */ /* 0x000fe200078a08ff */
[C---:B------:R-:W-:Y:S02]  /*20c0*/  @!P1 IMAD R2, R0.reuse, c[0x0][0x1a4], R2 ;  /* 0x0000690000029a24 */ /* 0x040fe400078e0202 */
[----:B------:R-:W-:Y:S01]  /*20d0*/  @!P1 IMAD.WIDE.U32 R10, R0, c[0x0][0x1a0], R10 ;  /* 0x00006800000a9a25 */ /* 0x000fe200078e000a */
[----:B------:R-:W-:Y:S01]  /*20e0*/  @!P2 LEA.HI.X R5, R16, c[0x0][0x174], R18, 0x1, P5 ;  /* 0x00005d001005aa11 */ /* 0x000fe200028f0c12 */
[----:B------:R1:W-:Y:S01]  /*20f0*/  @P1 STS.128 [R196+0x13000], RZ ;  /* 0x013000ffc4001388 */ /* 0x0003e20000000c00 */
[----:B---3--:R-:W-:Y:S01]  /*2100*/  SHF.L.U32 R219, R21, 0x2, RZ ;  /* 0x0000000215db7819 */ /* 0x008fe200000006ff */
[----:B------:R-:W-:Y:S01]  /*2110*/  @!P1 IMAD.IADD R0, R11, 0x1, R2 ;  /* 0x000000010b009824 */ /* 0x000fe200078e0202 */
[----:B------:R-:W-:Y:S01]  /*2120*/  @!P1 LEA R2, P5, R10, c[0x0][0x170], 0x1 ;  /* 0x00005c000a029a11 */ /* 0x000fe200078a08ff */
[----:B------:R1:W-:Y:S01]  /*2130*/  @P1 STS.128 [R196+0x15000], RZ ;  /* 0x015000ffc4001388 */ /* 0x0003e20000000c00 */
[----:B------:R-:W-:-:S03]  /*2140*/  IMAD.MOV.U32 R207, RZ, RZ, R23 ;  /* 0x000000ffffcf7224 */ /* 0x000fc600078e0017 */
[----:B------:R1:W-:Y:S01]  /*2150*/  @P1 STS.128 [R196+0x17000], RZ ;  /* 0x017000ffc4001388 */ /* 0x0003e20000000c00 */
[----:B------:R-:W-:-:S03]  /*2160*/  @!P1 LEA.HI.X R3, R10, c[0x0][0x174], R0, 0x1, P5 ;  /* 0x00005d000a039a11 */ /* 0x000fc600028f0c00 */
[----:B------:R-:W-:Y:S01]  /*2170*/  @!PT LDS RZ, [RZ] ;  /* 0x00000000fffff984 */ /* 0x000fe20000000800 */
[----:B------:R-:W-:Y:S01]  /*2180*/  @!PT LDS RZ, [RZ] ;  /* 0x00000000fffff984 */ /* 0x000fe20000000800 */
[----:B------:R-:W-:Y:S01]  /*2190*/  @!PT LDS RZ, [RZ] ;  /* 0x00000000fffff984 */ /* 0x000fe20000000800 */
[----:B------:R3:W-:Y:S01]  /*21a0*/  @!P1 LDGSTS.E.BYPASS.LTC128B.128 [R196+0x13000], [R6.64] ;  /* 0x1300000006c49fae */ /* 0x0007e2000b901d46 */
[----:B------:R-:W-:-:S03]  /*21b0*/  IADD3 R0, R237, 0x40, RZ ;  /* 0x00000040ed007810 */ /* 0x000fc60007ffe0ff */
[----:B------:R3:W-:Y:S04]  /*21c0*/  @!P1 LDGSTS.E.BYPASS.LTC128B.128 [R196+0x15000], [R6.64+0x80] ;  /* 0x1500008006c49fae */ /* 0x0007e8000b901d46 */
[----:B------:R3:W-:Y:S01]  /*21d0*/  @!P1 LDGSTS.E.BYPASS.LTC128B.128 [R196+0x17000], [R6.64+0x100] ;  /* 0x1700010006c49fae */ /* 0x0007e2000b901d46 */
[----:B------:R-:W-:Y:S02]  /*21e0*/  ISETP.GE.AND P6, PT, R21, R20, PT ;  /* 0x000000141500720c */ /* 0x000fe40003fc6270 */
[----:B---3--:R-:W-:-:S04]  /*21f0*/  IADD3 R6, P3, R219, R208, RZ ;  /* 0x000000d0db067210 */ /* 0x008fc80007f7e0ff */
[----:B------:R-:W-:Y:S02]  /*2200*/  IADD3.X R7, R226, R207, RZ, P3, !PT ;  /* 0x000000cfe2077210 */ /* 0x000fe40001ffe4ff */
[----:B------:R-:W-:Y:S02]  /*2210*/  ISETP.GE.AND P3, PT, R0, R191, PT ;  /* 0x000000bf0000720c */ /* 0x000fe40003f66270 */
[----:B------:R-:W-:-:S04]  /*2220*/  IADD3 R0, R187, 0x3000, RZ ;  /* 0x00003000bb007810 */ /* 0x000fc80007ffe0ff */
[----:B------:R-:W-:-:S04]  /*2230*/  SEL R0, R0, R187, !P0 ;  /* 0x000000bb00007207 */ /* 0x000fc80004000000 */
[----:B------:R-:W-:Y:S02]  /*2240*/  SHF.L.U32 R175, R0, 0x1, RZ ;  /* 0x0000000100af7819 */ /* 0x000fe400000006ff */
[----:B------:R-:W-:-:S05]  /*2250*/  MOV R0, c[0x0][0x22c] ;  /* 0x00008b0000007a02 */ /* 0x000fca0000000f00 */
[----:B------:R-:W-:Y:S01]  /*2260*/  IMAD R0, R0, c[0x0][0x1c0], RZ ;  /* 0x0000700000007a24 */ /* 0x000fe200078e02ff */
[----:B----4-:R-:W-:Y:S01]  /*2270*/  ISETP.GE.AND P4, PT, R24, R20, PT ;  /* 0x000000141800720c */ /* 0x010fe20003f86270 */
[----:B------:R1:W-:Y:S02]  /*2280*/  @P2 STS.128 [R196+0x18000], RZ ;  /* 0x018000ffc4002388 */ /* 0x0003e40000000c00 */
[C---:B------:R-:W-:Y:S02]  /*2290*/  IMAD.SHL.U32 R225, R0.reuse, 0x10, RZ ;  /* 0x0000001000e17824 */ /* 0x040fe400078e00ff */
[----:B------:R1:W-:Y:S01]  /*22a0*/  @P2 STS.128 [R196+0x1a000], RZ ;  /* 0x01a000ffc4002388 */ /* 0x0003e20000000c00 */
[----:B------:R-:W-:-:S03]  /*22b0*/  SHF.L.U32 R197, R0, 0x3, RZ ;  /* 0x0000000300c57819 */ /* 0x000fc600000006ff */
[----:B------:R1:W-:Y:S01]  /*22c0*/  @P2 STS.128 [R196+0x1c000], RZ ;  /* 0x01c000ffc4002388 */ /* 0x0003e20000000c00 */
[----:B------:R-:W-:-:S03]  /*22d0*/  IADD3 R242, R225, 0x40, RZ ;  /* 0x00000040e1f27810 */ /* 0x000fc60007ffe0ff */
[----:B------:R-:W-:Y:S01]  /*22e0*/  @!PT LDS RZ, [RZ] ;  /* 0x00000000fffff984 */ /* 0x000fe20000000800 */
[----:B------:R-:W-:Y:S01]  /*22f0*/  @!PT LDS RZ, [RZ] ;  /* 0x00000000fffff984 */ /* 0x000fe20000000800 */
[----:B------:R-:W-:Y:S01]  /*2300*/  @!PT LDS RZ, [RZ] ;  /* 0x00000000fffff984 */ /* 0x000fe20000000800 */
[----:B------:R3:W-:Y:S01]  /*2310*/  @!P2 LDGSTS.E.BYPASS.LTC128B.128 [R196+0x18000], [R4.64] ;  /* 0x1800000004c4afae */ /* 0x0007e2000b901d46 */
[----:B------:R-:W-:-:S03]  /*2320*/  IADD3 R240, R225, 0x80, RZ ;  /* 0x00000080e1f07810 */ /* 0x000fc60007ffe0ff */
[----:B------:R3:W-:Y:S01]  /*2330*/  @!P2 LDGSTS.E.BYPASS.LTC128B.128 [R196+0x1a000], [R4.64+0x80] ;  /* 0x1a00008004c4afae */ /* 0x0007e2000b901d46 */
[C---:B------:R-:W-:Y:S02]  /*2340*/  IADD3 R243, R225.reuse, 0x20, RZ ;  /* 0x00000020e1f37810 */ /* 0x040fe40007ffe0ff */
[C---:B------:R-:W-:Y:S01]  /*2350*/  IADD3 R241, R225.reuse, 0x60, RZ ;  /* 0x00000060e1f17810 */ /* 0x040fe20007ffe0ff */
[----:B------:R3:W-:Y:S01]  /*2360*/  @!P2 LDGSTS.E.BYPASS.LTC128B.128 [R196+0x1c000], [R4.64+0x100] ;  /* 0x1c00010004c4afae */ /* 0x0007e2000b901d46 */
[----:B------:R-:W-:Y:S01]  /*2370*/  IADD3 R239, R225, 0xa0, RZ ;  /* 0x000000a0e1ef7810 */ /* 0x000fe20007ffe0ff */
[----:B------:R-:W-:Y:S02]  /*2380*/  IMAD.MOV.U32 R199, RZ, RZ, 0x7f800000 ;  /* 0x7f800000ffc77424 */ /* 0x000fe400078e00ff */
[----:B------:R1:W-:Y:S01]  /*2390*/  @P1 STS.128 [R196+0x19000], RZ ;  /* 0x019000ffc4001388 */ /* 0x0003e20000000c00 */
[----:B------:R-:W-:-:S03]  /*23a0*/  IMAD.MOV.U32 R200, RZ, RZ, 0x7f800000 ;  /* 0x7f800000ffc87424 */ /* 0x000fc600078e00ff */
        /* <DEDUP_REMOVED lines=8> */
[----:B------:R-:W0:Y:S01]  /*2430*/  LDGDEPBAR ;  /* 0x00000000000079af */ /* 0x000e220000000000 */
[C---:B------:R-:W-:Y:S01]  /*2440*/  IADD3 R236, R197.reuse, R243, RZ ;  /* 0x000000f3c5ec7210 */ /* 0x040fe20007ffe0ff */
[C---:B------:R-:W-:Y:S01]  /*2450*/  IMAD.IADD R235, R197.reuse, 0x1, R242 ;  /* 0x00000001c5eb7824 */ /* 0x040fe200078e02f2 */
[C---:B------:R-:W-:Y:S01]  /*2460*/  IADD3 R234, R197.reuse, R241, RZ ;  /* 0x000000f1c5ea7210 */ /* 0x040fe20007ffe0ff */
[C---:B------:R-:W-:Y:S01]  /*2470*/  IMAD.IADD R233, R197.reuse, 0x1, R240 ;  /* 0x00000001c5e97824 */ /* 0x040fe200078e02f0 */
[C---:B------:R-:W-:Y:S01]  /*2480*/  IADD3 R232, R197.reuse, R239, RZ ;  /* 0x000000efc5e87210 */ /* 0x040fe20007ffe0ff */
[----:B------:R1:W5:Y:S01]  /*2490*/  @!P6 LDG.E R199, [R6.64] ;  /* 0x0000000606c7e981 */ /* 0x000362000c1e1900 */
[C---:B---3--:R-:W-:Y:S01]  /*24a0*/  IADD3 R5, R197.reuse, R235, RZ ;  /* 0x000000ebc5057210 */ /* 0x048fe20007ffe0ff */
[----:B------:R-:W-:-:S02]  /*24b0*/  IMAD.IADD R4, R197, 0x1, R234 ;  /* 0x00000001c5047824 */ /* 0x000fc400078e02ea */
[----:B------:R1:W5:Y:S01]  /*24c0*/  @!P4 LDG.E R200, [R6.64+0x20] ;  /* 0x0000200606c8c981 */ /* 0x000362000c1e1900 */
[----:B------:R-:W-:Y:S02]  /*24d0*/  IMAD.MOV.U32 R185, RZ, RZ, 0x20 ;  /* 0x00000020ffb97424 */ /* 0x000fe400078e00ff */
[----:B------:R-:W-:Y:S01]  /*24e0*/  IMAD.SHL.U32 R176, R187, 0x2, RZ ;  /* 0x00000002bbb07824 */ /* 0x000fe200078e00ff */
[----:B----4-:R-:W-:Y:S02]  /*24f0*/  IADD3 R2, R186, 0x3000, RZ ;  /* 0x00003000ba027810 */ /* 0x010fe40007ffe0ff */
[C---:B------:R-:W-:Y:S02]  /*2500*/  IADD3 R3, R197.reuse, R233, RZ ;  /* 0x000000e9c5037210 */ /* 0x040fe40007ffe0ff */
[----:B------:R-:W-:Y:S01]  /*2510*/  SEL R168, R2, R186, !P0 ;  /* 0x000000ba02a87207 */ /* 0x000fe20004000000 */
[C---:B------:R-:W-:Y:S01]  /*2520*/  IMAD.IADD R2, R197.reuse, 0x1, R232 ;  /* 0x00000001c5027824 */ /* 0x040fe200078e02e8 */
[C---:B------:R-:W-:Y:S01]  /*2530*/  IADD3 R214, R197.reuse, R4, RZ ;  /* 0x00000004c5d67210 */ /* 0x040fe20007ffe0ff */
[----:B------:R-:W-:-:S02]  /*2540*/  IMAD.IADD R216, R197, 0x1, R5 ;  /* 0x00000001c5d87824 */ /* 0x000fc400078e0205 */
[C---:B-1----:R-:W-:Y:S01]  /*2550*/  IMAD.IADD R6, R197.reuse, 0x1, R236 ;  /* 0x00000001c5067824 */ /* 0x042fe200078e02ec */
[C---:B------:R-:W-:Y:S01]  /*2560*/  IADD3 R210, R197.reuse, R2, RZ ;  /* 0x00000002c5d27210 */ /* 0x040fe20007ffe0ff */
[----:B------:R-:W-:-:S03]  /*2570*/  IMAD.IADD R212, R197, 0x1, R3 ;  /* 0x00000001c5d47824 */ /* 0x000fc600078e0203 */
[C---:B------:R-:W-:Y:S01]  /*2580*/  IADD3 R218, R197.reuse, R6, RZ ;  /* 0x00000006c5da7210 */ /* 0x040fe20007ffe0ff */
[C---:B------:R-:W-:Y:S01]  /*2590*/  IMAD.IADD R213, R197.reuse, 0x1, R214 ;  /* 0x00000001c5d57824 */ /* 0x040fe200078e02d6 */
[C---:B------:R-:W-:Y:S01]  /*25a0*/  IADD3 R215, R197.reuse, R216, RZ ;  /* 0x000000d8c5d77210 */ /* 0x040fe20007ffe0ff */
[C---:B------:R-:W-:Y:S01]  /*25b0*/  IMAD.IADD R209, R197.reuse, 0x1, R210 ;  /* 0x00000001c5d17824 */ /* 0x040fe200078e02d2 */
[C---:B------:R-:W-:Y:S01]  /*25c0*/  IADD3 R211, R197.reuse, R212, RZ ;  /* 0x000000d4c5d37210 */ /* 0x040fe20007ffe0ff */
[C---:B------:R-:W-:Y:S01]  /*25d0*/  IMAD.IADD R217, R197.reuse, 0x1, R218 ;  /* 0x00000001c5d97824 */ /* 0x040fe200078e02da */
[----:B------:R-:W-:Y:S01]  /*25e0*/  MOV R205, R31 ;  /* 0x0000001f00cd7202 */ /* 0x000fe20000000f00 */
        /* <DEDUP_REMOVED lines=50> */
[C---:B------:R-:W-:Y:S01]  /*2910*/  SHF.L.U32 R252, R0.reuse, 0x5, RZ ;  /* 0x0000000500fc7819 */ /* 0x040fe200000006ff */
[C---:B------:R-:W-:Y:S01]  /*2920*/  IMAD.U32 R249, R0.reuse, -0x40, RZ ;  /* 0xffffffc000f97824 */ /* 0x040fe200078e00ff */
[C---:B------:R-:W-:Y:S01]  /*2930*/  IADD3 R224, R197.reuse, R217, RZ ;  /* 0x000000d9c5e07210 */ /* 0x040fe20007ffe0ff */
[C---:B------:R-:W-:Y:S01]  /*2940*/  IMAD R251, R0.reuse, 0x28, RZ ;  /* 0x0000002800fb7824 */ /* 0x040fe200078e02ff */
[C---:B------:R-:W-:Y:S01]  /*2950*/  IADD3 R222, R197.reuse, R213, RZ ;  /* 0x000000d5c5de7210 */ /* 0x040fe20007ffe0ff */
[C---:B------:R-:W-:Y:S01]  /*2960*/  IMAD R250, R0.reuse, 0x30, RZ ;  /* 0x0000003000fa7824 */ /* 0x040fe200078e02ff */
[----:B------:R-:W-:Y:S01]  /*2970*/  IADD3 R220, R197, R209, RZ ;  /* 0x000000d1c5dc7210 */ /* 0x000fe20007ffe0ff */
[----:B------:R-:W-:-:S02]  /*2980*/  IMAD R248, R0, 0x38, RZ ;  /* 0x0000003800f87824 */ /* 0x000fc400078e02ff */
[C---:B------:R-:W-:Y:S02]  /*2990*/  IMAD.IADD R223, R197.reuse, 0x1, R215 ;  /* 0x00000001c5df7824 */ /* 0x040fe400078e02d7 */
[----:B------:R-:W-:Y:S01]  /*29a0*/  IMAD.IADD R221, R197, 0x1, R211 ;  /* 0x00000001c5dd7824 */ /* 0x000fe200078e02d3 */
[----:B--2---:R-:W-:-:S05]  /*29b0*/  R2P PR, R8, 0x6 ;  /* 0x0000000608007804 */ /* 0x004fca0000000000 */
[----:B------:R-:W-:Y:S02]  /*29c0*/  SEL R185, R185, 0xffffffe0, !P1 ;  /* 0xffffffe0b9b97807 */ /* 0x000fe40004800000 */
[----:B------:R-:W-:Y:S02]  /*29d0*/  SEL R180, R180, 0xffffffc0, !P2 ;  /* 0xffffffc0b4b47807 */ /* 0x000fe40005000000 */
[----:B------:R-:W-:Y:S02]  /*29e0*/  IADD3 R177, R185, R176, RZ ;  /* 0x000000b0b9b17210 */ /* 0x000fe40007ffe0ff */
[C---:B------:R-:W-:Y:S01]  /*29f0*/  IADD3 R182, R181.reuse, R185, RZ ;  /* 0x000000b9b5b67210 */ /* 0x040fe20007ffe0ff */
[----:B------:R-:W-:Y:S02]  /*2a00*/  IMAD.IADD R183, R181, 0x1, R180 ;  /* 0x00000001b5b77824 */ /* 0x000fe400078e02b4 */
[C---:B------:R-:W-:Y:S01]  /*2a10*/  IMAD.IADD R179, R180.reuse, 0x1, R176 ;  /* 0x00000001b4b37824 */ /* 0x040fe200078e02b0 */
[C---:B------:R-:W-:Y:S01]  /*2a20*/  IADD3 R184, R180.reuse, R182, RZ ;  /* 0x000000b6b4b87210 */ /* 0x040fe20007ffe0ff */
[----:B------:R-:W-:-:S02]  /*2a30*/  IMAD.IADD R178, R180, 0x1, R177 ;  /* 0x00000001b4b27824 */ /* 0x000fc400078e02b1 */
.L_x_357:
        /* <DEDUP_REMOVED lines=9> */
[----:B------:R-:W1:Y:S05]  /*2ad0*/  LDSM.16.M88.4 R8, [R169+0x12000] ;  /* 0x01200000a908783b */ /* 0x000e6a0000000200 */
[----:B------:R-:W2:Y:S05]  /*2ae0*/  LDSM.16.M88.4 R68, [R169+0x12800] ;  /* 0x01280000a944783b */ /* 0x000eaa0000000200 */
[----:B------:R-:W-:Y:S05]  /*2af0*/  LDSM.16.M88.4 R72, [R0] ;  /* 0x000000000048783b */ /* 0x000fea0000000200 */
[----:B------:R-:W3:Y:S05]  /*2b00*/  LDSM.16.M88.4 R76, [R170+0x12000] ;  /* 0x01200000aa4c783b */ /* 0x000eea0000000200 */
[----:B------:R-:W4:Y:S05]  /*2b10*/  LDSM.16.M88.4 R80, [R170+0x12800] ;  /* 0x01280000aa50783b */ /* 0x000f2a0000000200 */
[----:B------:R-:W-:Y:S05]  /*2b20*/  LDSM.16.M88.4 R84, [R2] ;  /* 0x000000000254783b */ /* 0x000fea0000000200 */
[----:B------:R-:W3:Y:S05]  /*2b30*/  LDSM.16.M88.4 R88, [R172+0x12000] ;  /* 0x01200000ac58783b */ /* 0x000eea0000000200 */
[----:B------:R-:W-:Y:S01]  /*2b40*/  LDSM.16.M88.4 R92, [R3] ;  /* 0x00000000035c783b */ /* 0x000fe20000000200 */
[C---:B-1----:R-:W-:Y:S04]  /*2b50*/  HMMA.16816.F32.BF16 R4, R16.reuse, R8, RZ ;  /* 0x000000081004723c */ /* 0x042fe800000418ff */
[----:B------:R-:W-:Y:S04]  /*2b60*/  LDSM.16.M88.4 R96, [R171+0x12000] ;  /* 0x01200000ab60783b */ /* 0x000fe80000000200 */
[C---:B------:R-:W-:Y:S08]  /*2b70*/  HMMA.16816.F32.BF16 R8, R16.reuse, R10, RZ ;  /* 0x0000000a1008723c */ /* 0x040ff000000418ff */
[C---:B--2---:R-:W-:Y:S08]  /*2b80*/  HMMA.16816.F32.BF16 R12, R16.reuse, R68, RZ ;  /* 0x00000044100c723c */ /* 0x044ff000000418ff */
[----:B------:R-:W-:Y:S01]  /*2b90*/  HMMA.16816.F32.BF16 R16, R16, R70, RZ ;  /* 0x000000461010723c */ /* 0x000fe200000418ff */
[----:B------:R-:W1:Y:S07]  /*2ba0*/  LDSM.16.M88.4 R68, [R172+0x12800] ;  /* 0x01280000ac44783b */ /* 0x000e6e0000000200 */
[C---:B---3--:R-:W-:Y:S08]  /*2bb0*/  HMMA.16816.F32.BF16 R4, R72.reuse, R76, R4 ;  /* 0x0000004c4804723c */ /* 0x048ff00000041804 */
[C---:B------:R-:W-:Y:S01]  /*2bc0*/  HMMA.16816.F32.BF16 R8, R72.reuse, R78, R8 ;  /* 0x0000004e4808723c */ /* 0x040fe20000041808 */
[----:B------:R-:W-:Y:S07]  /*2bd0*/  LDSM.16.M88.4 R76, [R175+0x2000] ;  /* 0x00200000af4c783b */ /* 0x000fee0000000200 */
[C---:B----4-:R-:W-:Y:S08]  /*2be0*/  HMMA.16816.F32.BF16 R12, R72.reuse, R80, R12 ;  /* 0x00000050480c723c */ /* 0x050ff0000004180c */
[----:B------:R-:W-:Y:S01]  /*2bf0*/  HMMA.16816.F32.BF16 R16, R72, R82, R16 ;  /* 0x000000524810723c */ /* 0x000fe20000041810 */
[----:B------:R-:W2:Y:S05]  /*2c00*/  LDSM.16.M88.4 R72, [R171+0x12800] ;  /* 0x01280000ab48783b */ /* 0x000eaa0000000200 */
[----:B------:R-:W3:Y:S02]  /*2c10*/  LDSM.16.M88.4 R80, [R169+0x14000] ;  /* 0x01400000a950783b */ /* 0x000ee40000000200 */
[C---:B------:R-:W-:Y:S08]  /*2c20*/  HMMA.16816.F32.BF16 R4, R84.reuse, R88, R4 ;  /* 0x000000585404723c */ /* 0x040ff00000041804 */
[C---:B------:R-:W-:Y:S01]  /*2c30*/  HMMA.16816.F32.BF16 R8, R84.reuse, R90, R8 ;  /* 0x0000005a5408723c */ /* 0x040fe20000041808 */
[----:B------:R-:W-:Y:S07]  /*2c40*/  LDSM.16.M88.4 R88, [R170+0x14000] ;  /* 0x01400000aa58783b */ /* 0x000fee0000000200 */
[C---:B-1----:R-:W-:Y:S08]  /*2c50*/  HMMA.16816.F32.BF16 R12, R84.reuse, R68, R12 ;  /* 0x00000044540c723c */ /* 0x042ff0000004180c */
[----:B------:R-:W-:Y:S01]  /*2c60*/  HMMA.16816.F32.BF16 R16, R84, R70, R16 ;  /* 0x000000465410723c */ /* 0x000fe20000041810 */
[----:B------:R-:W1:Y:S05]  /*2c70*/  LDSM.16.M88.4 R68, [R169+0x14800] ;  /* 0x01480000a944783b */ /* 0x000e6a0000000200 */
[----:B------:R-:W4:Y:S02]  /*2c80*/  LDSM.16.M88.4 R84, [R0+0x2000] ;  /* 0x002000000054783b */ /* 0x000f240000000200 */
[C---:B------:R-:W-:Y:S08]  /*2c90*/  HMMA.16816.F32.BF16 R4, R92.reuse, R96, R4 ;  /* 0x000000605c04723c */ /* 0x040ff00000041804 */
[C---:B------:R-:W-:Y:S01]  /*2ca0*/  HMMA.16816.F32.BF16 R8, R92.reuse, R98, R8 ;  /* 0x000000625c08723c */ /* 0x040fe20000041808 */
[----:B------:R-:W-:Y:S07]  /*2cb0*/  LDSM.16.M88.4 R96, [R172+0x14000] ;  /* 0x01400000ac60783b */ /* 0x000fee0000000200 */
[C---:B--2---:R-:W-:Y:S08]  /*2cc0*/  HMMA.16816.F32.BF16 R12, R92.reuse, R72, R12 ;  /* 0x000000485c0c723c */ /* 0x044ff0000004180c */
[----:B------:R-:W-:Y:S01]  /*2cd0*/  HMMA.16816.F32.BF16 R16, R92, R74, R16 ;  /* 0x0000004a5c10723c */ /* 0x000fe20000041810 */
[----:B------:R-:W2:Y:S05]  /*2ce0*/  LDSM.16.M88.4 R72, [R170+0x14800] ;  /* 0x01480000aa48783b */ /* 0x000eaa0000000200 */
[----:B------:R-:W2:Y:S02]  /*2cf0*/  LDSM.16.M88.4 R92, [R2+0x2000] ;  /* 0x00200000025c783b */ /* 0x000ea40000000200 */
[C---:B---3--:R-:W-:Y:S08]  /*2d00*/  HMMA.16816.F32.BF16 R4, R76.reuse, R80, R4 ;  /* 0x000000504c04723c */ /* 0x048ff00000041804 */
[C---:B------:R-:W-:Y:S01]  /*2d10*/  HMMA.16816.F32.BF16 R8, R76.reuse, R82, R8 ;  /* 0x000000524c08723c */ /* 0x040fe20000041808 */
[----:B------:R-:W-:Y:S07]  /*2d20*/  LDSM.16.M88.4 R80, [R171+0x14000] ;  /* 0x01400000ab50783b */ /* 0x000fee0000000200 */
[C---:B-1----:R-:W-:Y:S08]  /*2d30*/  HMMA.16816.F32.BF16 R12, R76.reuse, R68, R12 ;  /* 0x000000444c0c723c */ /* 0x042ff0000004180c */
[----:B------:R-:W-:Y:S01]  /*2d40*/  HMMA.16816.F32.BF16 R16, R76, R70, R16 ;  /* 0x000000464c10723c */ /* 0x000fe20000041810 */
[----:B------:R-:W1:Y:S05]  /*2d50*/  LDSM.16.M88.4 R68, [R172+0x14800] ;  /* 0x01480000ac44783b */ /* 0x000e6a0000000200 */
[----:B------:R-:W3:Y:S02]  /*2d60*/  LDSM.16.M88.4 R76, [R3+0x2000] ;  /* 0x00200000034c783b */ /* 0x000ee40000000200 */
[C---:B----4-:R-:W-:Y:S08]  /*2d70*/  HMMA.16816.F32.BF16 R4, R84.reuse, R88, R4 ;  /* 0x000000585404723c */ /* 0x050ff00000041804 */
[C---:B------:R-:W-:Y:S01]  /*2d80*/  HMMA.16816.F32.BF16 R8, R84.reuse, R90, R8 ;  /* 0x0000005a5408723c */ /* 0x040fe20000041808 */
[----:B------:R-:W-:Y:S07]  /*2d90*/  LDSM.16.M88.4 R88, [R169+0x16000] ;  /* 0x01600000a958783b */ /* 0x000fee0000000200 */
[C---:B--2---:R-:W-:Y:S08]  /*2da0*/  HMMA.16816.F32.BF16 R12, R84.reuse, R72, R12 ;  /* 0x00000048540c723c */ /* 0x044ff0000004180c */
[----:B------:R-:W-:Y:S01]  /*2db0*/  HMMA.16816.F32.BF16 R16, R84, R74, R16 ;  /* 0x0000004a5410723c */ /* 0x000fe20000041810 */
[----:B------:R-:W2:Y:S05]  /*2dc0*/  LDSM.16.M88.4 R72, [R171+0x14800] ;  /* 0x01480000ab48783b */ /* 0x000eaa0000000200 */
[----:B------:R-:W4:Y:S02]  /*2dd0*/  LDSM.16.M88.4 R84, [R175+0x4000] ;  /* 0x00400000af54783b */ /* 0x000f240000000200 */
[C---:B------:R-:W-:Y:S08]  /*2de0*/  HMMA.16816.F32.BF16 R4, R92.reuse, R96, R4 ;  /* 0x000000605c04723c */ /* 0x040ff00000041804 */
[C---:B------:R-:W-:Y:S01]  /*2df0*/  HMMA.16816.F32.BF16 R8, R92.reuse, R98, R8 ;  /* 0x000000625c08723c */ /* 0x040fe20000041808 */
[----:B------:R-:W-:Y:S07]  /*2e00*/  LDSM.16.M88.4 R96, [R170+0x16000] ;  /* 0x01600000aa60783b */ /* 0x000fee0000000200 */
[C---:B-1----:R-:W-:Y:S08]  /*2e10*/  HMMA.16816.F32.BF16 R12, R92.reuse, R68, R12 ;  /* 0x000000445c0c723c */ /* 0x042ff0000004180c */
[----:B------:R-:W-:Y:S01]  /*2e20*/  HMMA.16816.F32.BF16 R16, R92, R70, R16 ;  /* 0x000000465c10723c */ /* 0x000fe20000041810 */
[----:B------:R-:W1:Y:S05]  /*2e30*/  LDSM.16.M88.4 R68, [R169+0x16800] ;  /* 0x01680000a944783b */ /* 0x000e6a0000000200 */
[----:B------:R-:W1:Y:S02]  /*2e40*/  LDSM.16.M88.4 R92, [R0+0x4000] ;  /* 0x00400000005c783b */ /* 0x000e640000000200 */
[C---:B---3--:R-:W-:Y:S08]  /*2e50*/  HMMA.16816.F32.BF16 R4, R76.reuse, R80, R4 ;  /* 0x000000504c04723c */ /* 0x048ff00000041804 */
[C---:B------:R-:W-:Y:S01]  /*2e60*/  HMMA.16816.F32.BF16 R8, R76.reuse, R82, R8 ;  /* 0x000000524c08723c */ /* 0x040fe20000041808 */
[----:B------:R-:W-:Y:S07]  /*2e70*/  LDSM.16.M88.4 R80, [R172+0x16000] ;  /* 0x01600000ac50783b */ /* 0x000fee0000000200 */
[C---:B--2---:R-:W-:Y:S08]  /*2e80*/  HMMA.16816.F32.BF16 R12, R76.reuse, R72, R12 ;  /* 0x000000484c0c723c */ /* 0x044ff0000004180c */
        /* <DEDUP_REMOVED lines=83> */
[----:B------:R-:W1:Y:S02]  /*33c0*/  MUFU.EX2 R94, R11 ;  /* 0x0000000b005e7308 */ /* 0x000e640000000800 */
[--C-:B------:R-:W-:Y:S02]  /*33d0*/  FFMA.FTZ R18, R18, c[0x0][0x23c], -R0.reuse ;  /* 0x00008f0012127a23 */ /* 0x100fe40000010800 */
[----:B------:R-:W-:Y:S01]  /*33e0*/  FFMA.FTZ R0, R19, c[0x0][0x23c], -R0 ;  /* 0x00008f0013007a23 */ /* 0x000fe20000010800 */
[----:B------:R2:W-:Y:S05]  /*33f0*/  STS [R201+0x20000], R3 ;  /* 0x02000003c9007388 */ /* 0x0005ea0000000800 */
[----:B------:R3:W-:Y:S10]  /*3400*/  MUFU.EX2 R84, R2 ;  /* 0x0000000200547308 */ /* 0x0007f40000000800 */
        /* <DEDUP_REMOVED lines=18> */
[----:B------:R-:W-:Y:S01]  /*3530*/  STS [R203+0x20000], R2 ;  /* 0x02000002cb007388 */ /* 0x000fe20000000800 */
[----:B----4-:R-:W-:Y:S05]  /*3540*/  F2FP.BF16.PACK_AB R0, R87, R88 ;  /* 0x000000585700723e */ /* 0x010fea00000010ff */
[----:B------:R-:W-:Y:S05]  /*3550*/  STS [R203+0x20400], R0 ;  /* 0x02040000cb007388 */ /* 0x000fea0000000800 */
[----:B------:R-:W-:Y:S05]  /*3560*/  LDSM.16.M88.4 R16, [R176+0xc000] ;  /* 0x00c00000b010783b */ /* 0x000fea0000000200 */
[----:B------:R-:W1:Y:S05]  /*3570*/  LDSM.16.M88.4 R8, [R169+0x18000] ;  /* 0x01800000a908783b */ /* 0x000e6a0000000200 */
[----:B------:R-:W2:Y:S05]  /*3580*/  LDSM.16.M88.4 R68, [R169+0x18800] ;  /* 0x01880000a944783b */ /* 0x000eaa0000000200 */
[----:B------:R-:W-:Y:S05]  /*3590*/  LDSM.16.M88.4 R72, [R177+0xc000] ;  /* 0x00c00000b148783b */ /* 0x000fea0000000200 */
[----:B------:R-:W3:Y:S05]  /*35a0*/  LDSM.16.M88.4 R76, [R170+0x18000] ;  /* 0x01800000aa4c783b */ /* 0x000eea0000000200 */
[----:B------:R-:W4:Y:S01]  /*35b0*/  LDSM.16.M88.4 R80, [R170+0x18800] ;  /* 0x01880000aa50783b */ /* 0x000f220000000200 */
[C---:B-1----:R-:W-:Y:S08]  /*35c0*/  HMMA.16816.F32.BF16 R4, R16.reuse, R8, RZ ;  /* 0x000000081004723c */ /* 0x042ff000000418ff */
[C---:B------:R-:W-:Y:S08]  /*35d0*/  HMMA.16816.F32.BF16 R8, R16.reuse, R10, RZ ;  /* 0x0000000a1008723c */ /* 0x040ff000000418ff */
[C---:B--2---:R-:W-:Y:S08]  /*35e0*/  HMMA.16816.F32.BF16 R12, R16.reuse, R68, RZ ;  /* 0x00000044100c723c */ /* 0x044ff000000418ff */
[----:B------:R-:W-:Y:S01]  /*35f0*/  HMMA.16816.F32.BF16 R16, R16, R70, RZ ;  /* 0x000000461010723c */ /* 0x000fe200000418ff */
[----:B------:R-:W-:Y:S07]  /*3600*/  LDSM.16.M88.4 R68, [R179+0xc000] ;  /* 0x00c00000b344783b */ /* 0x000fee0000000200 */
[C---:B---3--:R-:W-:Y:S08]  /*3610*/  HMMA.16816.F32.BF16 R4, R72.reuse, R76, R4 ;  /* 0x0000004c4804723c */ /* 0x048ff00000041804 */
[C---:B------:R-:W-:Y:S01]  /*3620*/  HMMA.16816.F32.BF16 R8, R72.reuse, R78, R8 ;  /* 0x0000004e4808723c */ /* 0x040fe20000041808 */
[----:B------:R-:W1:Y:S07]  /*3630*/  LDSM.16.M88.4 R76, [R172+0x18000] ;  /* 0x01800000ac4c783b */ /* 0x000e6e0000000200 */
[C---:B----4-:R-:W-:Y:S08]  /*3640*/  HMMA.16816.F32.BF16 R12, R72.reuse, R80, R12 ;  /* 0x00000050480c723c */ /* 0x050ff0000004180c */
[----:B------:R-:W-:Y:S01]  /*3650*/  HMMA.16816.F32.BF16 R16, R72, R82, R16 ;  /* 0x000000524810723c */ /* 0x000fe20000041810 */
[----:B------:R-:W2:Y:S05]  /*3660*/  LDSM.16.M88.4 R72, [R172+0x18800] ;  /* 0x01880000ac48783b */ /* 0x000eaa0000000200 */
[----:B------:R-:W-:Y:S02]  /*3670*/  LDSM.16.M88.4 R80, [R171+0x18000] ;  /* 0x01800000ab50783b */ /* 0x000fe40000000200 */
[C---:B-1----:R-:W-:Y:S08]  /*3680*/  HMMA.16816.F32.BF16 R4, R68.reuse, R76, R4 ;  /* 0x0000004c4404723c */ /* 0x042ff00000041804 */
[C---:B------:R-:W-:Y:S01]  /*3690*/  HMMA.16816.F32.BF16 R8, R68.reuse, R78, R8 ;  /* 0x0000004e4408723c */ /* 0x040fe20000041808 */
[----:B------:R-:W1:Y:S07]  /*36a0*/  LDSM.16.M88.4 R76, [R178+0xc000] ;  /* 0x00c00000b24c783b */ /* 0x000e6e0000000200 */
[C---:B--2---:R-:W-:Y:S08]  /*36b0*/  HMMA.16816.F32.BF16 R12, R68.reuse, R72, R12 ;  /* 0x00000048440c723c */ /* 0x044ff0000004180c */
        /* <DEDUP_REMOVED lines=15> */
[----:B------:R-:W2:Y:S06]  /*37b0*/  LDSM.16.M88.4 R68, [R170+0x1a800] ;  /* 0x01a80000aa44783b */ /* 0x000eac0000000200 */
[----:B------:R-:W-:Y:S05]  /*37c0*/  IADD3 R72, P0, R219, R206, RZ ;  /* 0x000000cedb487210 */ /* 0x000fea0007f1e0ff */
[----:B------:R-:W-:Y:S02]  /*37d0*/  IADD3.X R73, R226, R205, RZ, P0, !PT ;  /* 0x000000cde2497210 */ /* 0x000fe400007fe4ff */
[C---:B------:R-:W-:Y:S03]  /*37e0*/  LEA R188, P0, R249.reuse, R188, 0x2 ;  /* 0x000000bcf9bc7211 */ /* 0x040fe600078010ff */
[----:B------:R3:W4:Y:S01]  /*37f0*/  LDG.E R2, [R72.64] ;  /* 0x0000000648027981 */ /* 0x000722000c1e1900 */
[----:B------:R-:W-:Y:S04]  /*3800*/  LEA.HI.X.SX32 R189, R249, R189, 0x2, P0 ;  /* 0x000000bdf9bd7211 */ /* 0x000fe800000f16ff */
[----:B------:R3:W4:Y:S01]  /*3810*/  LDG.E R0, [R72.64+0x20] ;  /* 0x0000200648007981 */ /* 0x000722000c1e1900 */
[C---:B-1----:R-:W-:Y:S08]  /*3820*/  HMMA.16816.F32.BF16 R4, R76.reuse, R80, R4 ;  /* 0x000000504c04723c */ /* 0x042ff00000041804 */
[C---:B------:R-:W-:Y:S01]  /*3830*/  HMMA.16816.F32.BF16 R8, R76.reuse, R82, R8 ;  /* 0x000000524c08723c */ /* 0x040fe20000041808 */
[----:B------:R-:W-:Y:S07]  /*3840*/  LDSM.16.M88.4 R80, [R172+0x1a000] ;  /* 0x01a00000ac50783b */ /* 0x000fee0000000200 */
[C---:B--2---:R-:W-:Y:S01]  /*3850*/  HMMA.16816.F32.BF16 R12, R76.reuse, R68, R12 ;  /* 0x000000444c0c723c */ /* 0x044fe2000004180c */
[----:B---3--:R-:W1:Y:S07]  /*3860*/  LDSM.16.M88.4 R72, [R179+0xe000] ;  /* 0x00e00000b348783b */ /* 0x008e6e0000000200 */
        /* <DEDUP_REMOVED lines=36> */
[----:B------:R-:W2:Y:S07]  /*3ab0*/  LDSM.16.M88.4 R68, [R171+0x1c800] ;  /* 0x01c80000ab44783b */ /* 0x000eae0000000200 */
[C---:B-1----:R-:W-:Y:S08]  /*3ac0*/  HMMA.16816.F32.BF16 R4, R76.reuse, R80, R4 ;  /* 0x000000504c04723c */ /* 0x042ff00000041804 */
[C---:B------:R-:W-:Y:S08]  /*3ad0*/  HMMA.16816.F32.BF16 R8, R76.reuse, R82, R8 ;  /* 0x000000524c08723c */ /* 0x040ff00000041808 */
[C---:B--2---:R-:W-:Y:S08]  /*3ae0*/  HMMA.16816.F32.BF16 R12, R76.reuse, R68, R12 ;  /* 0x000000444c0c723c */ /* 0x044ff0000004180c */
[C---:B----4-:R-:W-:Y:S01]  /*3af0*/  FADD.FTZ R4, -R2.reuse, R4 ;  /* 0x0000000402047221 */ /* 0x050fe20000010100 */
[----:B------:R-:W-:Y:S03]  /*3b00*/  HMMA.16816.F32.BF16 R16, R76, R70, R16 ;  /* 0x000000464c10723c */ /* 0x000fe60000041810 */
[C---:B------:R-:W-:Y:S02]  /*3b10*/  FADD.FTZ R5, -R2.reuse, R5 ;  /* 0x0000000502057221 */ /* 0x040fe40000010100 */
[----:B------:R-:W-:Y:S02]  /*3b20*/  FMUL.FTZ R69, R97, R4 ;  /* 0x0000000461457220 */ /* 0x000fe40000410000 */
[C---:B------:R-:W-:Y:S02]  /*3b30*/  FADD.FTZ R8, -R2.reuse, R8 ;  /* 0x0000000802087221 */ /* 0x040fe40000010100 */
[----:B------:R-:W-:Y:S03]  /*3b40*/  FADD.FTZ R9, -R2, R9 ;  /* 0x0000000902097221 */ /* 0x000fe60000010100 */
[----:B------:R-:W-:Y:S02]  /*3b50*/  FADD.FTZ R10, -R0, R10 ;  /* 0x0000000a000a7221 */ /* 0x000fe40000010100 */
[----:B------:R-:W-:Y:S02]  /*3b60*/  FMUL.FTZ R68, R96, R5 ;  /* 0x0000000560447220 */ /* 0x000fe40000410000 */
[----:B------:R-:W-:Y:S02]  /*3b70*/  FADD.FTZ R12, -R2, R12 ;  /* 0x0000000c020c7221 */ /* 0x000fe40000010100 */
[----:B------:R-:W-:Y:S02]  /*3b80*/  FMUL.FTZ R72, R93, R8 ;  /* 0x000000085d487220 */ /* 0x000fe40000410000 */
[----:B------:R-:W-:Y:S02]  /*3b90*/  FMUL.FTZ R71, R92, R9 ;  /* 0x000000095c477220 */ /* 0x000fe40000410000 */
[C---:B------:R-:W-:Y:S02]  /*3ba0*/  FADD.FTZ R13, -R2.reuse, R13 ;  /* 0x0000000d020d7221 */ /* 0x040fe40000010100 */
[C---:B------:R-:W-:Y:S02]  /*3bb0*/  FADD.FTZ R70, -R2.reuse, R16 ;  /* 0x0000001002467221 */ /* 0x040fe40000010100 */
[----:B------:R-:W-:Y:S02]  /*3bc0*/  FADD.FTZ R17, -R2, R17 ;  /* 0x0000001102117221 */ /* 0x000fe40000010100 */
[----:B------:R-:W-:Y:S02]  /*3bd0*/  FMUL.FTZ R16, R90, R12 ;  /* 0x0000000c5a107220 */ /* 0x000fe40000410000 */
[C---:B------:R-:W-:Y:S02]  /*3be0*/  FADD.FTZ R4, -R0.reuse, R6 ;  /* 0x0000000600047221 */ /* 0x040fe40000010100 */
[C---:B------:R-:W-:Y:S02]  /*3bf0*/  FADD.FTZ R5, -R0.reuse, R7 ;  /* 0x0000000700057221 */ /* 0x040fe40000010100 */
[C---:B------:R-:W-:Y:S02]  /*3c00*/  FADD.FTZ R11, -R0.reuse, R11 ;  /* 0x0000000b000b7221 */ /* 0x040fe40000010100 */
[----:B------:R-:W-:Y:S02]  /*3c10*/  FMUL.FTZ R12, R95, R10 ;  /* 0x0000000a5f0c7220 */ /* 0x000fe40000410000 */
        /* <DEDUP_REMOVED lines=15> */
[----:B------:R-:W-:Y:S01]  /*3d10*/  IMAD.MOV.U32 R6, RZ, RZ, c[0x0][0x190] ;  /* 0x00006400ff067624 */ /* 0x000fe200078e00ff */
[----:B------:R-:W-:Y:S01]  /*3d20*/  LOP3.LUT R0, R198, 0x1, RZ, 0xc0, !PT ;  /* 0x00000001c6007812 */ /* 0x000fe200078ec0ff */
[----:B------:R-:W-:Y:S02]  /*3d30*/  IMAD.MOV.U32 R14, RZ, RZ, -0x6000 ;  /* 0xffffa000ff0e7424 */ /* 0x000fe400078e00ff */
[----:B------:R-:W-:Y:S01]  /*3d40*/  IMAD.U32 R2, R6, -0x40, RZ ;  /* 0xffffffc006027824 */ /* 0x000fe200078e00ff */
[----:B------:R-:W-:Y:S01]  /*3d50*/  ISETP.NE.U32.AND P1, PT, R0, 0x1, PT ;  /* 0x000000010000780c */ /* 0x000fe20003f25070 */
[----:B------:R-:W-:Y:S03]  /*3d60*/  IMAD.MOV.U32 R15, RZ, RZ, c[0x0][0x194] ;  /* 0x00006500ff0f7624 */ /* 0x000fe600078e00ff */
[----:B------:R-:W-:Y:S02]  /*3d70*/  LEA R3, P0, R2, R192, 0x1 ;  /* 0x000000c002037211 */ /* 0x000fe400078008ff */
[----:B------:R-:W-:Y:S02]  /*3d80*/  SEL R0, R14, 0x6000, !P1 ;  /* 0x000060000e007807 */ /* 0x000fe40004800000 */
[----:B------:R-:W-:Y:S02]  /*3d90*/  LEA.HI.X.SX32 R2, R2, R193, 0x1, P0 ;  /* 0x000000c102027211 */ /* 0x000fe400000f0eff */
[----:B------:R-:W-:Y:S01]  /*3da0*/  MOV R192, R3 ;  /* 0x0000000300c07202 */ /* 0x000fe20000000f00 */
[----:B------:R-:W-:Y:S01]  /*3db0*/  IMAD.IADD R190, R190, 0x1, R0 ;  /* 0x00000001bebe7824 */ /* 0x000fe200078e0200 */
[----:B------:R-:W-:Y:S01]  /*3dc0*/  IADD3 R175, R175, R0, RZ ;  /* 0x00000000afaf7210 */ /* 0x000fe20007ffe0ff */
[----:B------:R-:W-:Y:S01]  /*3dd0*/  IMAD.MOV.U32 R193, RZ, RZ, R2 ;  /* 0x000000ffffc17224 */ /* 0x000fe200078e0002 */
[C---:B------:R-:W-:Y:S04]  /*3de0*/  LEA R2, P0, R6.reuse, R192, 0x6 ;  /* 0x000000c006027211 */ /* 0x040fe800078030ff */
        /* <DEDUP_REMOVED lines=10> */
[----:B------:R-:W0:Y:S02]  /*3e90*/  LDGDEPBAR ;  /* 0x00000000000079af */ /* 0x000e240000000000 */
.L_x_355:
[----:B------:R-:W-:Y:S02]  /*3ea0*/  F2FP.BF16.PACK_AB R6, R68, R69 ;  /* 0x000000454406723e */ /* 0x000fe400000010ff */
[----:B------:R-:W-:Y:S02]  /*3eb0*/  F2FP.BF16.PACK_AB R5, R5, R4 ;  /* 0x000000040505723e */ /* 0x000fe400000010ff */
[----:B------:R-:W-:Y:S01]  /*3ec0*/  F2FP.BF16.PACK_AB R4, R71, R72 ;  /* 0x000000484704723e */ /* 0x000fe200000010ff */
[----:B------:R-:W-:Y:S01]  /*3ed0*/  STS [R201+0x1e000], R6 ;  /* 0x01e00006c9007388 */ /* 0x000fe20000000800 */
[----:B-1----:R-:W-:Y:S02]  /*3ee0*/  F2FP.BF16.PACK_AB R3, R11, R12 ;  /* 0x0000000c0b03723e */ /* 0x002fe400000010ff */
        /* <DEDUP_REMOVED lines=84> */
[----:B------:R-:W-:Y:S03]  /*4430*/  MOV R5, c[0x0][0x374] ;  /* 0x0000dd0000057a02 */ /* 0x000fe60000000f00 */
[----:B------:R-:W-:Y:S05]  /*4440*/  IMAD.U32 R2, R4, -0x40, RZ ;  /* 0xffffffc004027824 */ /* 0x000fea00078e00ff */
[C---:B------:R-:W-:Y:S04]  /*4450*/  LEA R3, P0, R2.reuse, R194, 0x1 ;  /* 0x000000c202037211 */ /* 0x040fe800078008ff */
[----:B------:R-:W-:Y:S01]  /*4460*/  LEA.HI.X.SX32 R2, R2, R195, 0x1, P0 ;  /* 0x000000c302027211 */ /* 0x000fe200000f0eff */
[----:B------:R-:W-:Y:S03]  /*4470*/  IMAD.MOV.U32 R194, RZ, RZ, R3 ;  /* 0x000000ffffc27224 */ /* 0x000fe600078e0003 */
[----:B------:R-:W-:Y:S02]  /*4480*/  MOV R195, R2 ;  /* 0x0000000200c37202 */ /* 0x000fe40000000f00 */
[C---:B------:R-:W-:Y:S03]  /*4490*/  LEA R2, P0, R4.reuse, R194, 0x6 ;  /* 0x000000c204027211 */ /* 0x040fe600078030ff */
[----:B------:R-:W-:Y:S01]  /*44a0*/  @!PT LDS RZ, [RZ] ;  /* 0x00000000fffff984 */ /* 0x000fe20000000800 */
[----:B------:R-:W-:Y:S01]  /*44b0*/  @!PT LDS RZ, [RZ] ;  /* 0x00000000fffff984 */ /* 0x000fe20000000800 */
[----:B------:R-:W-:Y:S01]  /*44c0*/  @!PT LDS RZ, [RZ] ;  /* 0x00000000fffff984 */ /* 0x000fe20000000800 */
[----:B------:R1:W-:Y:S01]  /*44d0*/  LDGSTS.E.BYPASS.LTC128B.128 [R196+0xc000], [R194.64] ;  /* 0x0c000000c2c47fae */ /* 0x0003e2000b901d46 */
[----:B------:R-:W-:Y:S03]  /*44e0*/  LEA.HI.X R3, R4, R195, R5, 0x6, P0 ;  /* 0x000000c304037211 */ /* 0x000fe600000f3405 */
[----:B------:R1:W-:Y:S04]  /*44f0*/  LDGSTS.E.BYPASS.LTC128B.128 [R196+0xe000], [R194.64+0x80] ;  /* 0x0e000080c2c47fae */ /* 0x0003e8000b901d46 */
[----:B------:R1:W-:Y:S04]  /*4500*/  LDGSTS.E.BYPASS.LTC128B.128 [R196+0x10000], [R194.64+0x100] ;  /* 0x10000100c2c47fae */ /* 0x0003e8000b901d46 */
[----:B------:R1:W-:Y:S04]  /*4510*/  LDGSTS.E.BYPASS.LTC128B.128 [R196+0xd000], [R2.64] ;  /* 0x0d00000002c47fae */ /* 0x0003e8000b901d46 */
[----:B------:R1:W-:Y:S04]  /*4520*/  LDGSTS.E.BYPASS.LTC128B.128 [R196+0xf000], [R2.64+0x80] ;  /* 0x0f00008002c47fae */ /* 0x0003e8000b901d46 */
[----:B------:R1:W-:Y:S04]  /*4530*/  LDGSTS.E.BYPASS.LTC128B.128 [R196+0x11000], [R2.64+0x100] ;  /* 0x1100010002c47fae */ /* 0x0003e8000b901d46 */
[----:B------:R-:W0:Y:S02]  /*4540*/  LDGDEPBAR ;  /* 0x00000000000079af */ /* 0x000e240000000000 */
.L_x_356:
[----:B------:R-:W-:Y:S01]  /*4550*/  LDSM.16.M88.4 R96, [R181] ;  /* 0x00000000b560783b */ /* 0x000fe20000000200 */
[C---:B-1----:R-:W-:Y:S03]  /*4560*/  LEA R2, P1, R197.reuse, R188, 0x2 ;  /* 0x000000bcc5027211 */ /* 0x042fe600078210ff */
[----:B------:R-:W1:Y:S01]  /*4570*/  LDSM.16.MT88.4 R16, [R0+0x12000] ;  /* 0x012000000010783b */ /* 0x000e620000004200 */
[-C--:B------:R-:W-:Y:S03]  /*4580*/  LEA.HI.X.SX32 R3, R197, R189.reuse, 0x2, P1 ;  /* 0x000000bdc5037211 */ /* 0x080fe600008f16ff */
        /* <DEDUP_REMOVED lines=58> */
[----:B------:R-:W-:Y:S04]  /*4930*/  IMAD R0, R0, 0x18, RZ ;  /* 0x0000001800007824 */ /* 0x000fe800078e02ff */
[-C--:B------:R-:W-:Y:S08]  /*4940*/  HMMA.16816.F32.BF16 R12, R160, R158.reuse, R12 ;  /* 0x0000009ea00c723c */ /* 0x080ff0000004180c */
[C---:B------:R-:W-:Y:S08]  /*4950*/  HMMA.16816.F32.BF16 R16, R152.reuse, R158, R16 ;  /* 0x0000009e9810723c */ /* 0x040ff00000041810 */
[-C--:B---3--:R-:W-:Y:S08]  /*4960*/  HMMA.16816.F32.BF16 R68, R152, R148.reuse, R68 ;  /* 0x000000949844723c */ /* 0x088ff00000041844 */
[C---:B------:R-:W-:Y:S07]  /*4970*/  HMMA.16816.F32.BF16 R72, R160.reuse, R148, R72 ;  /* 0x00000094a048723c */ /* 0x040fee0000041848 */
        /* <DEDUP_REMOVED lines=14> */
[-C--:B--2---:R-:W-:Y:S02]  /*4a60*/  LEA R4, P1, R0, R188.reuse, 0x2 ;  /* 0x000000bc00047211 */ /* 0x084fe400078210ff */
[-C--:B------:R-:W-:Y:S01]  /*4a70*/  LEA R150, P0, R252, R188.reuse, 0x2 ;  /* 0x000000bcfc967211 */ /* 0x080fe200078010ff */
[----:B------:R1:W-:Y:S03]  /*4a80*/  RED.E.ADD.F32.FTZ.RN.STRONG.GPU [R148.64], R6 ;  /* 0x000000069400798e */ /* 0x0003e6000c10e786 */
[-C--:B---3--:R-:W-:Y:S01]  /*4a90*/  LEA.HI.X.SX32 R5, R0, R189.reuse, 0x2, P1 ;  /* 0x000000bd00057211 */ /* 0x088fe200008f16ff */
[----:B------:R-:W-:Y:S01]  /*4aa0*/  IMAD.IADD R0, R197, 0x1, R236 ;  /* 0x00000001c5007824 */ /* 0x000fe200078e02ec */
[-C--:B------:R-:W-:Y:S03]  /*4ab0*/  LEA.HI.X.SX32 R151, R252, R189.reuse, 0x2, P0 ;  /* 0x000000bdfc977211 */ /* 0x080fe600000f16ff */
[----:B------:R2:W-:Y:S04]  /*4ac0*/  RED.E.ADD.F32.FTZ.RN.STRONG.GPU [R4.64], R7 ;  /* 0x000000070400798e */ /* 0x0005e8000c10e786 */
[----:B------:R3:W-:Y:S01]  /*4ad0*/  RED.E.ADD.F32.FTZ.RN.STRONG.GPU [R150.64], R8 ;  /* 0x000000089600798e */ /* 0x0007e2000c10e786 */
[CC--:B-1----:R-:W-:Y:S02]  /*4ae0*/  LEA R148, P2, R251.reuse, R188.reuse, 0x2 ;  /* 0x000000bcfb947211 */ /* 0x0c2fe400078410ff */
[-C--:B------:R-:W-:Y:S02]  /*4af0*/  LEA R6, P1, R250, R188.reuse, 0x2 ;  /* 0x000000bcfa067211 */ /* 0x080fe400078210ff */
[-C--:B------:R-:W-:Y:S02]  /*4b00*/  LEA.HI.X.SX32 R149, R251, R189.reuse, 0x2, P2 ;  /* 0x000000bdfb957211 */ /* 0x080fe400010f16ff */
[-C--:B--2---:R-:W-:Y:S03]  /*4b10*/  LEA R4, P0, R248, R188.reuse, 0x2 ;  /* 0x000000bcf8047211 */ /* 0x084fe600078010ff */
[----:B------:R1:W-:Y:S01]  /*4b20*/  RED.E.ADD.F32.FTZ.RN.STRONG.GPU [R148.64], R9 ;  /* 0x000000099400798e */ /* 0x0003e2000c10e786 */
[-C--:B------:R-:W-:Y:S02]  /*4b30*/  LEA.HI.X.SX32 R7, R250, R189.reuse, 0x2, P1 ;  /* 0x000000bdfa077211 */ /* 0x080fe400008f16ff */
        /* <DEDUP_REMOVED lines=8> */
[-C--:B--2---:R-:W-:Y:S02]  /*4bc0*/  LEA R6, P1, R236, R188.reuse, 0x2 ;  /* 0x000000bcec067211 */ /* 0x084fe400078210ff */
[-C--:B------:R-:W-:Y:S02]  /*4bd0*/  LEA R10, P0, R0, R188.reuse, 0x2 ;  /* 0x000000bc000a7211 */ /* 0x080fe400078010ff */
        /* <DEDUP_REMOVED lines=22> */
[CC--:B---3--:R-:W-:Y:S02]  /*4d40*/  LEA R6, P1, R235.reuse, R188.reuse, 0x2 ;  /* 0x000000bceb067211 */ /* 0x0c8fe400078210ff */
        /* <DEDUP_REMOVED lines=60> */
[-C--:B---3--:R-:W-:Y:S02]  /*5110*/  LEA R10, P0, R232, R188.reuse, 0x2 ;  /* 0x000000bce80a7211 */ /* 0x088fe400078010ff */
[-C--:B----4-:R-:W-:Y:S01]  /*5120*/  LEA R8, P4, R0, R188.reuse, 0x2 ;  /* 0x000000bc00087211 */ /* 0x090fe200078810ff */
        /* <DEDUP_REMOVED lines=259> */
.L_x_358:
        /* <DEDUP_REMOVED lines=15> */
.L_x_359:
        /* <DEDUP_REMOVED lines=29> */
[----:B------:R-:W4:Y:S01]  /*6420*/  LDS.128 R12, [R196+0x14000] ;  /* 0x01400000c40c7984 */ /* 0x000f220000000c00 */
[----:B------:R-:W-:Y:S01]  /*6430*/  MOV R2, R4 ;  /* 0x0000000400027202 */ /* 0x000fe20000000f00 */
[----:B------:R-:W-:Y:S01]  /*6440*/  IMAD R0, R38, c[0x0][0x3a0], RZ ;  /* 0x0000e80026007a24 */ /* 0x000fe200078e02ff */
[----:B------:R-:W-:Y:S01]  /*6450*/  MOV R3, R22 ;  /* 0x0000001600037202 */ /* 0x000fe20000000f00 */
[----:B------:R-:W3:Y:S02]  /*6460*/  LDS.128 R8, [R196+0x12000] ;  /* 0x01200000c4087984 */ /* 0x000ee40000000c00 */
[----:B------:R-:W-:-:S02]  /*6470*/  IMAD R0, R228, c[0x0][0x3a4], R0 ;  /* 0x0000e900e4007a24 */ /* 0x000fc400078e0200 */
[----:B------:R-:W2:Y:S01]  /*6480*/  LDS.128 R16, [R196+0x16000] ;  /* 0x01600000c4107984 */ /* 0x000ea20000000c00 */
[----:B------:R-:W-:-:S05]  /*6490*/  IMAD.WIDE.U32 R6, R228, c[0x0][0x3a0], R2 ;  /* 0x0000e800e4067a25 */ /* 0x000fca00078e0002 */
[----:B------:R-:W-:Y:S02]  /*64a0*/  IADD3 R0, R7, R0, RZ ;  /* 0x0000000007007210 */ /* 0x000fe40007ffe0ff */
[----:B------:R-:W-:-:S04]  /*64b0*/  LEA R2, P0, R6, c[0x0][0x340], 0x1 ;  /* 0x0000d00006027a11 */ /* 0x000fc800078008ff */
[----:B------:R-:W-:-:S05]  /*64c0*/  LEA.HI.X R3, R6, c[0x0][0x344], R0, 0x1, P0 ;  /* 0x0000d10006037a11 */ /* 0x000fca00000f0c00 */
[----:B----4-:R4:W-:Y:S04]  /*64d0*/  STG.E.128 [R2.64+0x80], R12 ;  /* 0x0000800c02007986 */ /* 0x0109e8000c101d06 */
[----:B---3--:R4:W-:Y:S04]  /*64e0*/  STG.E.128 [R2.64], R8 ;  /* 0x0000000802007986 */ /* 0x0089e8000c101d06 */
[----:B--2---:R4:W-:Y:S02]  /*64f0*/  STG.E.128 [R2.64+0x100], R16 ;  /* 0x0001001002007986 */ /* 0x0049e4000c101d06 */
.L_x_361:
[----:B------:R-:W-:Y:S05]  /*6500*/  BSYNC B0 ;  /* 0x0000000000007941 */ /* 0x000fea0003800000 */
.L_x_360:
[----:B------:R-:W-:Y:S01]  /*6510*/  IADD3 R0, R228, 0x20, RZ ;  /* 0x00000020e4007810 */ /* 0x000fe20007ffe0ff */
[----:B------:R-:W-:Y:S03]  /*6520*/  BSSY B0, `(.L_x_362) ;  /* 0x0000010000007945 */ /* 0x000fe60003800000 */
[----:B------:R-:W-:-:S13]  /*6530*/  ISETP.GE.AND P1, PT, R0, R23, PT ;  /* 0x000000170000720c */ /* 0x000fda0003f26270 */
[----:B------:R-:W-:Y:S05]  /*6540*/  @P1 BRA `(.L_x_363) ;  /* 0x000000d000001947 */ /* 0x000fea0003800000 */
[----:B------:R-:W-:Y:S02]  /*6550*/  IADD3 R0, P0, R228, 0x20, RZ ;  /* 0x00000020e4007810 */ /* 0x000fe40007f1e0ff */
[----:B----4-:R-:W-:-:S03]  /*6560*/  MOV R3, R22 ;  /* 0x0000001600037202 */ /* 0x010fc60000000f00 */
[----:B------:R-:W-:-:S04]  /*6570*/  IMAD.X R2, RZ, RZ, R38, P0 ;  /* 0x000000ffff027224 */ /* 0x000fc800000e0626 */
[----:B------:R-:W-:Y:S02]  /*6580*/  IMAD R5, R2, c[0x0][0x3a0], RZ ;  /* 0x0000e80002057a24 */ /* 0x000fe400078e02ff */
[----:B------:R-:W-:-:S04]  /*6590*/  IMAD.MOV.U32 R2, RZ, RZ, R4 ;  /* 0x000000ffff027224 */ /* 0x000fc800078e0004 */
[----:B------:R-:W-:-:S04]  /*65a0*/  IMAD.WIDE.U32 R6, R0, c[0x0][0x3a0], R2 ;  /* 0x0000e80000067a25 */ /* 0x000fc800078e0002 */
[----:B------:R-:W-:Y:S01]  /*65b0*/  IMAD R0, R0, c[0x0][0x3a4], R5 ;  /* 0x0000e90000007a24 */ /* 0x000fe200078e0205 */
[----:B------:R-:W-:-:S04]  /*65c0*/  LEA R2, P0, R6, c[0x0][0x340], 0x1 ;  /* 0x0000d00006027a11 */ /* 0x000fc800078008ff */
[----:B------:R-:W-:-:S04]  /*65d0*/  IADD3 R0, R7, R0, RZ ;  /* 0x0000000007007210 */ /* 0x000fc80007ffe0ff */
[----:B------:R-:W-:-:S05]  /*65e0*/  LEA.HI.X R3, R6, c[0x0][0x344], R0, 0x1, P0 ;  /* 0x0000d10006037a11 */ /* 0x000fca00000f0c00 */
[----:B-1----:R1:W-:Y:S04]  /*65f0*/  STG.E.128 [R2.64], R32 ;  /* 0x0000002002007986 */ /* 0x0023e8000c101d06 */
[----:B------:R1:W-:Y:S04]  /*6600*/  STG.E.128 [R2.64+0x80], R28 ;  /* 0x0000801c02007986 */ /* 0x0003e8000c101d06 */
[----:B--2---:R1:W-:Y:S02]  /*6610*/  STG.E.128 [R2.64+0x100], R24 ;  /* 0x0001001802007986 */ /* 0x0043e4000c101d06 */
.L_x_363:
[----:B------:R-:W-:Y:S05]  /*6620*/  BSYNC B0 ;  /* 0x0000000000007941 */ /* 0x000fea0003800000 */
.L_x_362:
        /* <DEDUP_REMOVED lines=13> */
[----:B------:R-:W-:-:S03]  /*6700*/  MOV R3, R8 ;  /* 0x0000000800037202 */ /* 0x000fc60000000f00 */
[C---:B------:R-:W-:Y:S02]  /*6710*/  IMAD R0, R228.reuse, c[0x0][0x3ac], R0 ;  /* 0x0000eb00e4007a24 */ /* 0x040fe400078e0200 */
[----:B------:R-:W-:-:S05]  /*6720*/  IMAD.WIDE.U32 R6, R228, c[0x0][0x3a8], R2 ;  /* 0x0000ea00e4067a25 */ /* 0x000fca00078e0002 */
[----:B------:R-:W-:Y:S02]  /*6730*/  IADD3 R0, R7, R0, RZ ;  /* 0x0000000007007210 */ /* 0x000fe40007ffe0ff */
[----:B------:R-:W-:-:S04]  /*6740*/  LEA R2, P0, R6, c[0x0][0x348], 0x1 ;  /* 0x0000d20006027a11 */ /* 0x000fc800078008ff */
[----:B------:R-:W-:-:S05]  /*6750*/  LEA.HI.X R3, R6, c[0x0][0x34c], R0, 0x1, P0 ;  /* 0x0000d30006037a11 */ /* 0x000fca00000f0c00 */
[----:B---3--:R1:W-:Y:S04]  /*6760*/  STG.E.128 [R2.64], R48 ;  /* 0x0000003002007986 */ /* 0x0083e8000c101d06 */
[----:B------:R1:W-:Y:S04]  /*6770*/  STG.E.128 [R2.64+0x80], R44 ;  /* 0x0000802c02007986 */ /* 0x0003e8000c101d06 */
[----:B------:R1:W-:Y:S02]  /*6780*/  STG.E.128 [R2.64+0x100], R40 ;  /* 0x0001002802007986 */ /* 0x0003e4000c101d06 */
.L_x_365:
[----:B------:R-:W-:Y:S05]  /*6790*/  BSYNC B0 ;  /* 0x0000000000007941 */ /* 0x000fea0003800000 */
.L_x_364:
[----:B------:R-:W-:Y:S05]  /*67a0*/  @P1 BRA `(.L_x_366) ;  /* 0x0000082000001947 */ /* 0x000fea0003800000 */
[----:B------:R-:W-:Y:S02]  /*67b0*/  IADD3 R0, P0, R228, 0x20, RZ ;  /* 0x00000020e4007810 */ /* 0x000fe40007f1e0ff */
[----:B-1----:R-:W-:-:S03]  /*67c0*/  MOV R3, R8 ;  /* 0x0000000800037202 */ /* 0x002fc60000000f00 */
        /* <DEDUP_REMOVED lines=12> */
.L_x_354:
        /* <DEDUP_REMOVED lines=19> */
.L_x_367:
        /* <DEDUP_REMOVED lines=15> */
.L_x_368:
        /* <DEDUP_REMOVED lines=19> */
[----:B------:R-:W-:-:S03]  /*6be0*/  MOV R3, R8 ;  /* 0x0000000800037202 */ /* 0x000fc60000000f00 */
[C---:B------:R-:W-:Y:S02]  /*6bf0*/  IMAD R0, R228.reuse, c[0x0][0x3a4], R0 ;  /* 0x0000e900e4007a24 */ /* 0x040fe400078e0200 */
[----:B--2---:R-:W-:-:S05]  /*6c00*/  IMAD.WIDE.U32 R6, R228, c[0x0][0x3a0], R2 ;  /* 0x0000e800e4067a25 */ /* 0x004fca00078e0002 */
[----:B------:R-:W-:Y:S02]  /*6c10*/  IADD3 R0, R0, R7, RZ ;  /* 0x0000000700007210 */ /* 0x000fe40007ffe0ff */
[----:B------:R-:W-:-:S04]  /*6c20*/  LEA R2, P0, R6, c[0x0][0x340], 0x1 ;  /* 0x0000d00006027a11 */ /* 0x000fc800078008ff */
[----:B------:R-:W-:-:S05]  /*6c30*/  LEA.HI.X R3, R6, c[0x0][0x344], R0, 0x1, P0 ;  /* 0x0000d10006037a11 */ /* 0x000fca00000f0c00 */
[----:B------:R1:W-:Y:S04]  /*6c40*/  STG.E.128 [R2.64], RZ ;  /* 0x000000ff02007986 */ /* 0x0003e8000c101d06 */
[----:B------:R1:W-:Y:S04]  /*6c50*/  STG.E.128 [R2.64+0x80], RZ ;  /* 0x000080ff02007986 */ /* 0x0003e8000c101d06 */
[----:B------:R1:W-:Y:S02]  /*6c60*/  STG.E.128 [R2.64+0x100], RZ ;  /* 0x000100ff02007986 */ /* 0x0003e4000c101d06 */
.L_x_370:
[----:B------:R-:W-:Y:S05]  /*6c70*/  BSYNC B0 ;  /* 0x0000000000007941 */ /* 0x000fea0003800000 */
.L_x_369:
[----:B------:R-:W-:Y:S01]  /*6c80*/  IADD3 R0, R228, 0x20, RZ ;  /* 0x00000020e4007810 */ /* 0x000fe20007ffe0ff */
[----:B------:R-:W-:Y:S03]  /*6c90*/  BSSY B0, `(.L_x_371) ;  /* 0x000000f000007945 */ /* 0x000fe60003800000 */
[----:B------:R-:W-:-:S13]  /*6ca0*/  ISETP.GE.AND P1, PT, R0, R9, PT ;  /* 0x000000090000720c */ /* 0x000fda0003f26270 */
[----:B------:R-:W-:Y:S05]  /*6cb0*/  @P1 BRA `(.L_x_372) ;  /* 0x000000c000001947 */ /* 0x000fea0003800000 */
[----:B------:R-:W-:Y:S02]  /*6cc0*/  IADD3 R0, P0, R228, 0x20, RZ ;  /* 0x00000020e4007810 */ /* 0x000fe40007f1e0ff */
[----:B------:R-:W-:Y:S02]  /*6cd0*/  MOV R5, R8 ;  /* 0x0000000800057202 */ /* 0x000fe40000000f00 */
[----:B-1----:R-:W-:-:S03]  /*6ce0*/  IADD3.X R2, RZ, R12, RZ, P0, !PT ;  /* 0x0000000cff027210 */ /* 0x002fc600007fe4ff */
        /* <DEDUP_REMOVED lines=9> */
.L_x_372:
[----:B------:R-:W-:Y:S05]  /*6d80*/  BSYNC B0 ;  /* 0x0000000000007941 */ /* 0x000fea0003800000 */
.L_x_371:
        /* <DEDUP_REMOVED lines=22> */
.L_x_374:
[----:B------:R-:W-:Y:S05]  /*6ef0*/  BSYNC B0 ;  /* 0x0000000000007941 */ /* 0x000fea0003800000 */
.L_x_373:
[----:B------:R-:W-:Y:S05]  /*6f00*/  @P1 BRA `(.L_x_366) ;  /* 0x000000c000001947 */ /* 0x000fea0003800000 */
[----:B------:R-:W-:Y:S02]  /*6f10*/  IADD3 R0, P0, R228, 0x20, RZ ;  /* 0x00000020e4007810 */ /* 0x000fe40007f1e0ff */
[----:B------:R-:W-:-:S02]  /*6f20*/  MOV R5, R8 ;  /* 0x0000000800057202 */ /* 0x000fc40000000f00 */
        /* <DEDUP_REMOVED lines=10> */
.L_x_366:
[----:B------:R-:W-:Y:S05]  /*6fd0*/  BSYNC B1 ;  /* 0x0000000000017941 */ /* 0x000fea0003800000 */
.L_x_349:
[----:B------:R-:W-:-:S04]  /*6fe0*/  IADD3 R229, R229, c[0x0][0xc], RZ ;  /* 0x00000300e5e57a10 */ /* 0x000fc80007ffe0ff */
[----:B------:R-:W-:-:S13]  /*6ff0*/  ISETP.GE.AND P0, PT, R229, UR4, PT ;  /* 0x00000004e5007c0c */ /* 0x000fda000bf06270 */
[----:B------:R-:W-:Y:S01]  /*7000*/  @P0 CALL.REL.NOINC `(.L_x_375) ;  /* 0x0000001000000944 */ /* 0x000fe20003c00000 */
[----:B------:R-:W-:Y:S05]  /*7010*/  BRA `(.L_x_376) ;  /* 0xffff990000007947 */ /* 0x000fea000383ffff */
.L_x_375:
[----:B------:R-:W-:Y:S05]  /*7020*/  EXIT ;  /* 0x000000000000794d */ /* 0x000fea0003800000 */
.L_x_377:
        /* <DEDUP_REMOVED lines=13> */
.L_x_1586:


//--------------------- .text._ZN5flash44flash_bwd_dq_dk_dv_loop_seqk_parallel_kernelI23Flash_bwd_kernel_traitsILi192ELi64ELi64ELi8ELi4ELi2ELi2ELb0ELb0EN7cutlass10bfloat16_tE19Flash_kernel_traitsILi192ELi64ELi64ELi8ES3_EELb0ELb0ELb0ELb1ELb0ELb0ELb0EEEvNS_16Flash_bwd_paramsE --------------------------
	.section	.text._ZN5flash44flash_bwd_dq_dk_dv_loop_seqk_parallel_kernelI23Flash_bwd_kernel_traitsILi192ELi64ELi64ELi8ELi4ELi2ELi2ELb0ELb0EN7cutlass10bfloat16_tE19Flash_kernel_traitsILi192ELi64ELi64ELi8ES3_EELb0ELb0ELb0ELb1ELb0ELb0ELb0EEEvNS_16Flash_bwd_paramsE,"ax",@progbits
	.sectioninfo	@"SHI_REGISTERS=255"
	.align	128
        .global         _ZN5flash44flash_bwd_dq_dk_dv_loop_seqk_parallel_kernelI23Flash_bwd_kernel_traitsILi192ELi64ELi64ELi8ELi4ELi2ELi2ELb0ELb0EN7cutlass10bfloat16_tE19Flash_kernel_traitsILi192ELi64ELi64ELi8ES3_EELb0ELb0ELb0ELb1ELb0ELb0ELb0EEEvNS_16Flash_bwd_paramsE
        .type           _ZN5flash44flash_bwd_dq_dk_dv_loop_seqk_parallel_kernelI23Flash_bwd_kernel_traitsILi192ELi64ELi64ELi8ELi4ELi2ELi2ELb0ELb0EN7cutlass10bfloat16_tE19Flash_kernel_traitsILi192ELi64ELi64ELi8ES3_EELb0ELb0ELb0ELb1ELb0ELb0ELb0EEEvNS_16Flash_bwd_paramsE,@function
        .size           _ZN5flash44flash_bwd_dq_dk_dv_loop_seqk_parallel_kernelI23Flash_bwd_kernel_traitsILi192ELi64ELi64ELi8ELi4ELi2ELi2ELb0ELb0EN7cutlass10bfloat16_tE19Flash_kernel_traitsILi192ELi64ELi64ELi8ES3_EELb0ELb0ELb0ELb1ELb0ELb0ELb0EEEvNS_16Flash_bwd_paramsE,(.L_x_1587 - _ZN5flash44flash_bwd_dq_dk_dv_loop_seqk_parallel_kernelI23Flash_bwd_kernel_traitsILi192ELi64ELi64ELi8ELi4ELi2ELi2ELb0ELb0EN7cutlass10bfloat16_tE19Flash_kernel_traitsILi192ELi64ELi64ELi8ES3_EELb0ELb0ELb0ELb1ELb0ELb0ELb0EEEvNS_16Flash_bwd_paramsE)
        .other          _ZN5flash44flash_bwd_dq_dk_dv_loop_seqk_parallel_kernelI23Flash_bwd_kernel_traitsILi192ELi64ELi64ELi8ELi4ELi2ELi2ELb0ELb0EN7cutlass10bfloat16_tE19Flash_kernel_traitsILi192ELi64ELi64ELi8ES3_EELb0ELb0ELb0ELb1ELb0ELb0ELb0EEEvNS_16Flash_bwd_paramsE,@"STO_CUDA_ENTRY STV_DEFAULT"
_ZN5flash44flash_bwd_dq_dk_dv_loop_seqk_parallel_kernelI23Flash_bwd_kernel_traitsILi192ELi64ELi64ELi8ELi4ELi2ELi2ELb0ELb0EN7cutlass10bfloat16_tE19Flash_kernel_traitsILi192ELi64ELi64ELi8ES3_EELb0ELb0ELb0ELb1ELb0ELb0ELb0EEEvNS_16Flash_bwd_paramsE:
.text._ZN5flash44flash_bwd_dq_dk_dv_loop_seqk_parallel_kernelI23Flash_bwd_kernel_traitsILi192ELi64ELi64ELi8ELi4ELi2ELi2ELb0ELb0EN7cutlass10bfloat16_tE19Flash_kernel_traitsILi192ELi64ELi64ELi8ES3_EELb0ELb0ELb0ELb1ELb0ELb0ELb0EEEvNS_16Flash_bwd_paramsE:
        /* <DEDUP_REMOVED lines=13> */
[----:B------:R-:W-:Y:S01]  /*00d0*/  IMAD.MOV.U32 R171, RZ, RZ, 0x40 ;  /* 0x00000040ffab7424 */ /* 0x000fe200078e00ff */
[----:B------:R-:W2:Y:S01]  /*00e0*/  S2R R236, SR_CTAID.Z ;  /* 0x0000000000ec7919 */ /* 0x000ea20000002700 */
[----:B------:R-:W-:Y:S01]  /*00f0*/  IMAD.MOV.U32 R207, RZ, RZ, -0x10 ;  /* 0xfffffff0ffcf7424 */ /* 0x000fe200078e00ff */
[----:B-1----:R-:W-:-:S04]  /*0100*/  SHF.R.S32.HI R13, RZ, 0x1f, R12 ;  /* 0x0000001fff0d7819 */ /* 0x002fc8000001140c */
        /* <DEDUP_REMOVED lines=52> */
[----:B------:R-:W-:Y:S01]  /*0450*/  STL [R1+0x18], R20 ;  /* 0x0000181401007387 */ /* 0x000fe20000100800 */
        /* <DEDUP_REMOVED lines=19> */
[----:B------:R-:W-:Y:S01]  /*0590*/  IMAD.SHL.U32 R5, R10, 0x20, RZ ;  /* 0x000000200a057824 */ /* 0x000fe200078e00ff */
[----:B------:R-:W-:Y:S01]  /*05a0*/  LOP3.LUT R6, R4, 0x6, R12, 0xf8, !PT ;  /* 0x0000000604067812 */ /* 0x000fe200078ef80c */
[----:B------:R-:W-:Y:S01]  /*05b0*/  IMAD.IADD R187, R21, 0x1, -R187 ;  /* 0x0000000115bb7824 */ /* 0x000fe200078e0abb */
[----:B------:R-:W-:Y:S01]  /*05c0*/  LOP3.LUT R4, R0, 0x20, R4, 0xf8, !PT ;  /* 0x0000002000047812 */ /* 0x000fe200078ef804 */
[----:B------:R-:W-:Y:S01]  /*05d0*/  STL [R1+0x14], R19 ;  /* 0x0000141301007387 */ /* 0x000fe20000100800 */
[----:B------:R-:W-:Y:S01]  /*05e0*/  LOP3.LUT R5, R2, 0x20, R5, 0xf8, !PT ;  /* 0x0000002002057812 */ /* 0x000fe200078ef805 */
[----:B------:R-:W-:Y:S01]  /*05f0*/  IMAD.SHL.U32 R192, R18, 0x2, RZ ;  /* 0x0000000212c07824 */ /* 0x000fe200078e00ff */
        /* <DEDUP_REMOVED lines=11> */
[----:B------:R1:W-:Y:S01]  /*06b0*/  STL [R1+0x1c], R6 ;  /* 0x00001c0601007387 */ /* 0x0003e20000100800 */
[----:B------:R-:W-:Y:S01]  /*06c0*/  IMAD.SHL.U32 R205, R205, 0x2, RZ ;  /* 0x00000002cdcd7824 */ /* 0x000fe200078e00ff */
[----:B------:R-:W-:-:S02]  /*06d0*/  SEL R170, R170, 0xffffffe0, !P3 ;  /* 0xffffffe0aaaa7807 */ /* 0x000fc40005800000 */
[----:B------:R-:W-:Y:S02]  /*06e0*/  LOP3.LUT R7, R2, 0x8, R0, 0xf8, !PT ;  /* 0x0000000802077812 */ /* 0x000fe400078ef800 */
[----:B------:R-:W-:Y:S01]  /*06f0*/  LOP3.LUT R2, R3, R5, R2, 0x1e, !PT ;  /* 0x0000000503027212 */ /* 0x000fe200078e1e02 */
[----:B------:R-:W-:Y:S01]  /*0700*/  IMAD.IADD R170, R169, 0x1, R170 ;  /* 0x00000001a9aa7824 */ /* 0x000fe200078e02aa */
[----:B------:R-:W-:Y:S01]  /*0710*/  SHF.R.S32.HI R5, RZ, 0x2, R4 ;  /* 0x00000002ff057819 */ /* 0x000fe20000011404 */
[----:B------:R-:W-:Y:S01]  /*0720*/  IMAD R4, R181, 0x400, R8 ;  /* 0x00000400b5047824 */ /* 0x000fe200078e0208 */
[----:B------:R-:W-:Y:S02]  /*0730*/  LOP3.LUT R3, R7, R3, RZ, 0x3c, !PT ;  /* 0x0000000307037212 */ /* 0x000fe400078e3cff */
[----:B------:R-:W-:Y:S01]  /*0740*/  SEL R171, R171, 0xffffffc0, !P4 ;  /* 0xffffffc0abab7807 */ /* 0x000fe20006000000 */
[----:B------:R-:W-:Y:S01]  /*0750*/  IMAD R5, R187, 0x10, R5 ;  /* 0x00000010bb057824 */ /* 0x000fe200078e0205 */
[----:B------:R-:W-:Y:S01]  /*0760*/  SEL R207, R207, 0x10, !P0 ;  /* 0x00000010cfcf7807 */ /* 0x000fe20004000000 */
[----:B------:R-:W-:Y:S01]  /*0770*/  IMAD.IADD R4, R4, 0x1, R9 ;  /* 0x0000000104047824 */ /* 0x000fe200078e0209 */
[----:B------:R-:W-:Y:S01]  /*0780*/  IADD3 R206, R205, 0x20, RZ ;  /* 0x00000020cdce7810 */ /* 0x000fe20007ffe0ff */
[--C-:B------:R-:W-:Y:S01]  /*0790*/  IMAD R173, R173, 0x2, R171.reuse ;  /* 0x00000002adad7824 */ /* 0x100fe200078e02ab */
[----:B------:R3:W-:Y:S01]  /*07a0*/  STL [R1+0xc], R5 ;  /* 0x00000c0501007387 */ /* 0x0007e20000100800 */
[----:B------:R-:W-:Y:S01]  /*07b0*/  @P1 IADD3 R206, R205, -0x20, RZ ;  /* 0xffffffe0cdce1810 */ /* 0x000fe20007ffe0ff */
[----:B------:R-:W-:Y:S01]  /*07c0*/  IMAD.IADD R172, R169, 0x1, R171 ;  /* 0x00000001a9ac7824 */ /* 0x000fe200078e02ab */
[----:B------:R-:W-:Y:S01]  /*07d0*/  LEA R238, R4, 0x12000, 0x1 ;  /* 0x0001200004ee7811 */ /* 0x000fe200078e08ff */
[----:B------:R3:W-:Y:S01]  /*07e0*/  STL [R1+0x8], R17 ;  /* 0x0000081101007387 */ /* 0x0007e20000100800 */
[----:B------:R-:W-:Y:S01]  /*07f0*/  IMAD.IADD R208, R205, 0x1, R207 ;  /* 0x00000001cdd07824 */ /* 0x000fe200078e02cf */
[----:B------:R-:W-:Y:S01]  /*0800*/  IADD3 R211, R202, 0x40, RZ ;  /* 0x00000040cad37810 */ /* 0x000fe20007ffe0ff */
[----:B-1----:R-:W-:Y:S01]  /*0810*/  IMAD.SHL.U32 R6, R11, 0x40, RZ ;  /* 0x000000400b067824 */ /* 0x002fe200078e00ff */
[----:B------:R-:W-:Y:S01]  /*0820*/  IADD3 R239, R238, 0x40, RZ ;  /* 0x00000040eeef7810 */ /* 0x000fe20007ffe0ff */
[----:B------:R-:W-:Y:S01]  /*0830*/  IMAD.IADD R171, R171, 0x1, R170 ;  /* 0x00000001abab7824 */ /* 0x000fe200078e02aa */
[----:B------:R-:W-:Y:S01]  /*0840*/  IADD3 R212, R202, 0x80, RZ ;  /* 0x00000080cad47810 */ /* 0x000fe20007ffe0ff */
[----:B------:R-:W-:Y:S01]  /*0850*/  IMAD.IADD R207, R207, 0x1, R206 ;  /* 0x00000001cfcf7824 */ /* 0x000fe200078e02ce */
[----:B------:R-:W-:-:S02]  /*0860*/  LOP3.LUT R0, R6, 0xfffffe00, RZ, 0xc0, !PT ;  /* 0xfffffe0006007812 */ /* 0x000fc400078ec0ff */
[----:B------:R-:W-:Y:S02]  /*0870*/  @P2 IADD3 R239, R238, -0x40, RZ ;  /* 0xffffffc0eeef2810 */ /* 0x000fe40007ffe0ff */
[----:B------:R-:W-:Y:S01]  /*0880*/  LOP3.LUT R186, R2, R0, RZ, 0xfc, !PT ;  /* 0x0000000002ba7212 */ /* 0x000fe200078efcff */
[--C-:B------:R-:W-:Y:S02]  /*0890*/  IMAD R181, R181, 0x400, R0.reuse ;  /* 0x00000400b5b57824 */ /* 0x100fe400078e0200 */
[----:B------:R-:W-:Y:S01]  /*08a0*/  IMAD R187, R187, 0x400, R0 ;  /* 0x00000400bbbb7824 */ /* 0x000fe200078e0200 */
[----:B------:R-:W-:Y:S01]  /*08b0*/  SHF.R.S32.HI R0, RZ, 0x1f, R235 ;  /* 0x0000001fff007819 */ /* 0x000fe200000114eb */
[----:B------:R-:W-:Y:S02]  /*08c0*/  IMAD.IADD R181, R3, 0x1, R181 ;  /* 0x0000000103b57824 */ /* 0x000fe400078e02b5 */
[----:B------:R-:W-:-:S03]  /*08d0*/  IMAD.IADD R187, R187, 0x1, R3 ;  /* 0x00000001bbbb7824 */ /* 0x000fc600078e0203 */
[----:B--2---:R-:W-:Y:S02]  /*08e0*/  LEA R181, R181, 0x1e000, 0x1 ;  /* 0x0001e000b5b57811 */ /* 0x004fe400078e08ff */
.L_x_424:
[----:B-1----:R-:W1:Y:S01]  /*08f0*/  S2R R35, SR_CTAID.Y ;  /* 0x0000000000237919 */ /* 0x002e620000002600 */
[----:B--23--:R-:W2:Y:S01]  /*0900*/  LDC.U8 R0, c[0x0][0x312] ;  /* 0x0000c480ff007b82 */ /* 0x00cea20000000000 */
[----:B------:R-:W-:Y:S02]  /*0910*/  ISETP.NE.U32.AND P1, PT, RZ, c[0x0][0x240], PT ;  /* 0x00009000ff007a0c */ /* 0x000fe40003f25070 */
[----:B------:R-:W4:Y:S01]  /*0920*/  S2R R2, SR_CTAID.Y ;  /* 0x0000000000027919 */ /* 0x000f220000002600 */
        /* <DEDUP_REMOVED lines=8> */
[----:B----4-:R-:W-:Y:S02]  /*09b0*/  SHF.R.S32.HI R36, RZ, 0x1f, R2 ;  /* 0x0000001fff247819 */ /* 0x010fe40000011402 */
[----:B------:R-:W-:Y:S02]  /*09c0*/  IADD3 R2, P0, R8, c[0x0][0x240], RZ ;  /* 0x0000900008027a10 */ /* 0x000fe40007f1e0ff */
[----:B------:R-:W-:Y:S02]  /*09d0*/  SHF.L.U64.HI R7, R35, 0x2, R36 ;  /* 0x0000000223077819 */ /* 0x000fe40000010224 */
[----:B------:R-:W-:-:S02]  /*09e0*/  ISETP.EQ.OR.EX P5, PT, RZ, c[0x0][0x24c], !P4, P5 ;  /* 0x00009300ff007a0c */ /* 0x000fc400067a2750 */
[----:B------:R-:W-:Y:S02]  /*09f0*/  IADD3.X R3, R7, c[0x0][0x244], RZ, P0, !PT ;  /* 0x0000910007037a10 */ /* 0x000fe400007fe4ff */
[----:B------:R-:W-:-:S03]  /*0a00*/  @P3 IADD3 R4, P0, R8, c[0x0][0x250], RZ ;  /* 0x0000940008043a10 */ /* 0x000fc60007f1e0ff */
[----:B------:R1:W2:Y:S04]  /*0a10*/  @P1 LDG.E R0, [R2.64] ;  /* 0x0000000602001981 */ /* 0x0002a8000c1e1900 */
[----:B------:R1:W2:Y:S01]  /*0a20*/  @P1 LDG.E R6, [R2.64+0x4] ;  /* 0x0000040602061981 */ /* 0x0002a2000c1e1900 */
[----:B---3--:R-:W-:Y:S01]  /*0a30*/  @P3 IADD3.X R5, R7, c[0x0][0x254], RZ, P0, !PT ;  /* 0x0000950007053a10 */ /* 0x008fe200007fe4ff */
[----:B------:R-:W-:Y:S01]  /*0a40*/  IMAD.MOV.U32 R234, RZ, RZ, RZ ;  /* 0x000000ffffea7224 */ /* 0x000fe200078e00ff */
[----:B-1----:R-:W-:-:S05]  /*0a50*/  IADD3 R2, P2, R8, c[0x0][0x248], RZ ;  /* 0x0000920008027a10 */ /* 0x002fca0007f5e0ff */
[----:B-----5:R1:W5:Y:S01]  /*0a60*/  @P3 LDG.E R234, [R4.64] ;  /* 0x0000000604ea3981 */ /* 0x020362000c1e1900 */
[----:B------:R-:W-:-:S05]  /*0a70*/  IADD3.X R3, R7, c[0x0][0x24c], RZ, P2, !PT ;  /* 0x0000930007037a10 */ /* 0x000fca00017fe4ff */
[----:B------:R-:W3:Y:S01]  /*0a80*/  @!P5 LDG.E R9, [R2.64] ;  /* 0x000000060209d981 */ /* 0x000ee2000c1e1900 */
[----:B------:R-:W-:-:S04]  /*0a90*/  ISETP.NE.U32.AND P0, PT, RZ, c[0x0][0x248], PT ;  /* 0x00009200ff007a0c */ /* 0x000fc80003f05070 */
[----:B------:R-:W-:Y:S01]  /*0aa0*/  ISETP.NE.AND.EX P0, PT, RZ, c[0x0][0x24c], PT, P0 ;  /* 0x00009300ff007a0c */ /* 0x000fe20003f05300 */
[----:B-1----:R-:W-:Y:S02]  /*0ab0*/  IMAD.MOV.U32 R4, RZ, RZ, c[0x0][0x218] ;  /* 0x00008600ff047624 */ /* 0x002fe400078e00ff */
[----:B--2---:R-:W-:Y:S02]  /*0ac0*/  @P1 IMAD.IADD R68, R6, 0x1, -R0 ;  /* 0x0000000106441824 */ /* 0x004fe400078e0a00 */
[----:B------:R-:W-:Y:S01]  /*0ad0*/  @!P1 IMAD.MOV.U32 R68, RZ, RZ, c[0x0][0x214] ;  /* 0x00008500ff449624 */ /* 0x000fe200078e00ff */
[----:B---3--:R1:W-:Y:S07]  /*0ae0*/  STL [R1+0x4], R9 ;  /* 0x0000040901007387 */ /* 0x0083ee0000100800 */
[----:B------:R-:W-:Y:S05]  /*0af0*/  @!P0 BRA `(.L_x_378) ;  /* 0x0000003000008947 */ /* 0x000fea0003800000 */
[----:B------:R-:W2:Y:S02]  /*0b00*/  @P4 LDG.E R4, [R2.64+0x4] ;  /* 0x0000040602044981 */ /* 0x000ea4000c1e1900 */
[----:B--2---:R-:W-:-:S06]  /*0b10*/  @P4 IADD3 R4, R4, -R9, RZ ;  /* 0x8000000904044210 */ /* 0x004fcc0007ffe0ff */
[----:B------:R2:W5:Y:S02]  /*0b20*/  @!P4 LDG.E R4, [R2.64] ;  /* 0x000000060204c981 */ /* 0x000564000c1e1900 */
.L_x_378:
[----:B------:R-:W-:Y:S01]  /*0b30*/  ISETP.NE.U32.AND P2, PT, RZ, c[0x0][0x258], PT ;  /* 0x00009600ff007a0c */ /* 0x000fe20003f45070 */
[----:B------:R-:W3:Y:S03]  /*0b40*/  LDL R33, [R1+0x8] ;  /* 0x0000080001217983 */ /* 0x000ee60000100800 */
[----:B------:R-:W-:-:S13]  /*0b50*/  ISETP.NE.AND.EX P2, PT, RZ, c[0x0][0x25c], PT, P2 ;  /* 0x00009700ff007a0c */ /* 0x000fda0003f45320 */
[----:B--2---:R-:W-:-:S04]  /*0b60*/  @P2 IADD3 R2, P0, R8, c[0x0][0x258], RZ ;  /* 0x0000960008022a10 */ /* 0x004fc80007f1e0ff */
[----:B------:R-:W-:-:S06]  /*0b70*/  @P2 IADD3.X R3, R7, c[0x0][0x25c], RZ, P0, !PT ;  /* 0x0000970007032a10 */ /* 0x000fcc00007fe4ff */
[----:B------:R-:W2:Y:S01]  /*0b80*/  @P2 LDG.E R3, [R2.64] ;  /* 0x0000000602032981 */ /* 0x000ea2000c1e1900 */
[----:B------:R-:W-:-:S04]  /*0b90*/  @!P2 ISETP.NE.U32.AND P0, PT, RZ, c[0x0][0x268], PT ;  /* 0x00009a00ff00aa0c */ /* 0x000fc80003f05070 */
[----:B------:R-:W-:-:S04]  /*0ba0*/  @!P2 ISETP.NE.AND.EX P0, PT, RZ, c[0x0][0x26c], PT, P0 ;  /* 0x00009b00ff00aa0c */ /* 0x000fc80003f05300 */
[----:B------:R-:W-:Y:S01]  /*0bb0*/  @!P2 SEL R2, RZ, c[0x0][0x21c], !P0 ;  /* 0x00008700ff02aa07 */ /* 0x000fe20004000000 */
[----:B---3--:R-:W-:-:S05]  /*0bc0*/  IMAD.SHL.U32 R34, R33, 0x40, RZ ;  /* 0x0000004021227824 */ /* 0x008fca00078e00ff */
[----:B------:R3:W-:Y:S01]  /*0bd0*/  STL [R1], R34 ;  /* 0x0000002201007387 */ /* 0x0007e20000100800 */
[--C-:B--2--5:R-:W-:Y:S01]  /*0be0*/  @P2 IMAD.IADD R198, R3, 0x1, -R234.reuse ;  /* 0x0000000103c62824 */ /* 0x124fe200078e0aea */
[----:B------:R-:W-:-:S04]  /*0bf0*/  @!P2 IADD3 R198, R2, R4, -R234 ;  /* 0x0000000402c6a210 */ /* 0x000fc80007ffe8ea */
[----:B------:R-:W-:-:S13]  /*0c00*/  ISETP.GT.AND P0, PT, R198, R34, PT ;  /* 0x00000022c600720c */ /* 0x000fda0003f04270 */
[----:B------:R-:W-:Y:S05]  /*0c10*/  @!P0 BRA `(.L_x_379) ;  /* 0x00007b9000008947 */ /* 0x000fea0003800000 */
[----:B---3--:R-:W-:Y:S01]  /*0c20*/  ISETP.NE.AND P2, PT, R9, -0x1, PT ;  /* 0xffffffff0900780c */ /* 0x008fe20003f45270 */
        /* <DEDUP_REMOVED lines=8> */
[----:B------:R-:W-:Y:S01]  /*0cb0*/  IMAD.WIDE.U32 R4, R0, c[0x0][0x190], RZ ;  /* 0x0000640000047a25 */ /* 0x000fe200078e00ff */
[----:B------:R-:W-:-:S03]  /*0cc0*/  LOP3.LUT R8, R22, 0xffffffc0, RZ, 0xc0, !PT ;  /* 0xffffffc016087812 */ /* 0x000fc600078ec0ff */
[----:B------:R-:W-:Y:S01]  /*0cd0*/  @P2 IMAD.IADD R6, R234, 0x1, R9 ;  /* 0x00000001ea062824 */ /* 0x000fe200078e0209 */
[----:B------:R-:W-:Y:S01]  /*0ce0*/  SEL R27, R10, R4, !P0 ;  /* 0x000000040a1b7207 */ /* 0x000fe20004000000 */
[----:B------:R-:W-:Y:S01]  /*0cf0*/  IMAD.IADD R20, R11, 0x1, R2 ;  /* 0x000000010b147824 */ /* 0x000fe200078e0202 */
[----:B------:R-:W-:Y:S01]  /*0d00*/  IADD3 R10, R8, -0x40, RZ ;  /* 0xffffffc0080a7810 */ /* 0x000fe20007ffe0ff */
        /* <DEDUP_REMOVED lines=16> */
.L_x_380:
        /* <DEDUP_REMOVED lines=15> */
.L_x_381:
[----:B------:R-:W-:Y:S01]  /*0f00*/  IABS R14, c[0x0][0x1c8] ;  /* 0x00007200000e7a13 */ /* 0x000fe20000000000 */
[----:B------:R-:W2:Y:S01]  /*0f10*/  LDC.U8 R15, c[0x0][0x328] ;  /* 0x0000ca00ff0f7b82 */ /* 0x000ea20000000000 */
[----:B------:R-:W-:Y:S01]  /*0f20*/  IABS R7, R236 ;  /* 0x000000ec00077213 */ /* 0x000fe20000000000 */
[C---:B------:R-:W-:Y:S01]  /*0f30*/  @P0 IMAD.WIDE.U32 R4, R0.reuse, c[0x0][0x370], RZ ;  /* 0x0000dc0000040a25 */ /* 0x040fe200078e00ff */
[----:B------:R-:W3:Y:S01]  /*0f40*/  I2F.RP R2, R14 ;  /* 0x0000000e00027306 */ /* 0x000ee20000209400 */
[----:B------:R-:W-:Y:S01]  /*0f50*/  MOV R12, c[0x0][0x224] ;  /* 0x00008900000c7a02 */ /* 0x000fe20000000f00 */
[----:B------:R-:W4:Y:S01]  /*0f60*/  S2R R16, SR_CTAID.X ;  /* 0x0000000000107919 */ /* 0x000f220000002500 */
[----:B------:R-:W-:Y:S01]  /*0f70*/  MOV R8, R7 ;  /* 0x0000000700087202 */ /* 0x000fe20000000f00 */
[----:B------:R-:W-:Y:S01]  /*0f80*/  @P0 IMAD R11, R0, c[0x0][0x374], R5 ;  /* 0x0000dd00000b0a24 */ /* 0x000fe200078e0205 */
[----:B------:R-:W-:Y:S01]  /*0f90*/  LOP3.LUT R7, R236, c[0x0][0x1c8], RZ, 0x3c, !PT ;  /* 0x00007200ec077a12 */ /* 0x000fe200078e3cff */
[----:B-1----:R-:W-:Y:S01]  /*0fa0*/  @P0 IMAD.MOV.U32 R9, RZ, RZ, R4 ;  /* 0x000000ffff090224 */ /* 0x002fe200078e0004 */
[----:B------:R-:W-:Y:S01]  /*0fb0*/  SHF.R.S32.HI R12, RZ, 0x1f, R12 ;  /* 0x0000001fff0c7819 */ /* 0x000fe2000001140c */
[----:B------:R-:W-:Y:S01]  /*0fc0*/  @!P0 IMAD.WIDE.U32 R4, R35, c[0x0][0x368], RZ ;  /* 0x0000da0023048a25 */ /* 0x000fe200078e00ff */
[----:B------:R-:W-:Y:S01]  /*0fd0*/  ISETP.GE.AND P3, PT, R7, RZ, PT ;  /* 0x000000ff0700720c */ /* 0x000fe20003f66270 */
[----:B------:R-:W1:Y:S01]  /*0fe0*/  LDC.U8 R21, c[0x0][0x3d0] ;  /* 0x0000f400ff157b82 */ /* 0x000e620000000000 */
[----:B------:R-:W-:Y:S01]  /*0ff0*/  MOV R32, c[0x0][0x22c] ;  /* 0x00008b0000207a02 */ /* 0x000fe20000000f00 */
[----:B------:R-:W-:Y:S01]  /*1000*/  IMAD R7, R12, R35, RZ ;  /* 0x000000230c077224 */ /* 0x000fe200078e02ff */
[----:B------:R-:W-:Y:S01]  /*1010*/  @!P0 MOV R9, R4 ;  /* 0x0000000400098202 */ /* 0x000fe20000000f00 */
[----:B------:R-:W-:Y:S01]  /*1020*/  IMAD.WIDE.U32 R12, R35, c[0x0][0x224], RZ ;  /* 0x00008900230c7a25 */ /* 0x000fe200078e00ff */
[----:B------:R-:W-:Y:S01]  /*1030*/  SHF.R.S32.HI R23, RZ, 0x1f, R34 ;  /* 0x0000001fff177819 */ /* 0x000fe20000011422 */
[----:B---3--:R-:W3:Y:S01]  /*1040*/  MUFU.RCP R2, R2 ;  /* 0x0000000200027308 */ /* 0x008ee20000001000 */
[----:B------:R-:W-:Y:S01]  /*1050*/  SHF.R.S32.HI R237, RZ, 0x1f, R236 ;  /* 0x0000001fffed7819 */ /* 0x000fe200000114ec */
[----:B------:R-:W-:Y:S01]  /*1060*/  IMAD.WIDE R18, R32, c[0x0][0x1c0], RZ ;  /* 0x0000700020127a25 */ /* 0x000fe200078e02ff */
[----:B--2---:R-:W-:-:S03]  /*1070*/  ISETP.NE.AND P2, PT, R15, RZ, PT ;  /* 0x000000ff0f00720c */ /* 0x004fc60003f45270 */
[----:B----4-:R-:W-:Y:S01]  /*1080*/  IMAD.WIDE.U32 R30, R16, c[0x0][0x3d8], RZ ;  /* 0x0000f600101e7a25 */ /* 0x010fe200078e00ff */
[----:B---3--:R-:W-:-:S04]  /*1090*/  IADD3 R2, R2, 0xffffffe, RZ ;  /* 0x0ffffffe02027810 */ /* 0x008fc80007ffe0ff */
[----:B------:R-:W2:Y:S02]  /*10a0*/  F2I.FTZ.U32.TRUNC.NTZ R3, R2 ;  /* 0x0000000200037305 */ /* 0x000ea4000021f000 */
[----:B--2---:R-:W-:-:S05]  /*10b0*/  IADD3 R2, RZ, -R3, RZ ;  /* 0x80000003ff027210 */ /* 0x004fca0007ffe0ff */
[----:B------:R-:W-:Y:S02]  /*10c0*/  IMAD R6, R2, R14, RZ ;  /* 0x0000000e02067224 */ /* 0x000fe400078e02ff */
[----:B------:R-:W-:-:S04]  /*10d0*/  IMAD.MOV.U32 R2, RZ, RZ, RZ ;  /* 0x000000ffff027224 */ /* 0x000fc800078e00ff */
[----:B------:R-:W-:-:S04]  /*10e0*/  IMAD.HI.U32 R2, R3, R6, R2 ;  /* 0x0000000603027227 */ /* 0x000fc800078e0002 */
[----:B------:R-:W-:Y:S02]  /*10f0*/  @!P0 IMAD R6, R36, c[0x0][0x368], RZ ;  /* 0x0000da0024068a24 */ /* 0x000fe400078e02ff */
[----:B------:R-:W-:-:S04]  /*1100*/  IMAD.HI.U32 R2, R2, R8, RZ ;  /* 0x0000000802027227 */ /* 0x000fc800078e00ff */
[----:B------:R-:W-:Y:S02]  /*1110*/  IMAD.MOV R3, RZ, RZ, -R2 ;  /* 0x000000ffff037224 */ /* 0x000fe400078e0a02 */
[C---:B------:R-:W-:Y:S02]  /*1120*/  @!P0 IMAD R6, R35.reuse, c[0x0][0x36c], R6 ;  /* 0x0000db0023068a24 */ /* 0x040fe400078e0206 */
[----:B------:R-:W-:Y:S01]  /*1130*/  IMAD R3, R14, R3, R8 ;  /* 0x000000030e037224 */ /* 0x000fe200078e0208 */
[----:B------:R-:W-:Y:S01]  /*1140*/  SHF.L.U64.HI R8, R35, 0x7, R36 ;  /* 0x0000000723087819 */ /* 0x000fe20000010224 */
[----:B------:R-:W-:Y:S01]  /*1150*/  @!P0 IMAD.IADD R11, R5, 0x1, R6 ;  /* 0x00000001050b8824 */ /* 0x000fe200078e0206 */
[----:B------:R-:W-:Y:S01]  /*1160*/  SHF.L.U32 R6, R35, 0x7, RZ ;  /* 0x0000000723067819 */ /* 0x000fe200000006ff */
[----:B------:R-:W-:Y:S01]  /*1170*/  IMAD R5, R36, c[0x0][0x224], R7 ;  /* 0x0000890024057a24 */ /* 0x000fe200078e0207 */
[----:B------:R-:W-:Y:S01]  /*1180*/  ISETP.GT.U32.AND P4, PT, R14, R3, PT ;  /* 0x000000030e00720c */ /* 0x000fe20003f84070 */
[-C--:B------:R-:W-:Y:S01]  /*1190*/  IMAD R7, R19, R12.reuse, RZ ;  /* 0x0000000c13077224 */ /* 0x080fe200078e02ff */
[----:B------:R-:W-:Y:S01]  /*11a0*/  SEL R6, R6, RZ, P1 ;  /* 0x000000ff06067207 */ /* 0x000fe20000800000 */
[----:B------:R-:W-:Y:S01]  /*11b0*/  IMAD.IADD R4, R13, 0x1, R5 ;  /* 0x000000010d047824 */ /* 0x000fe200078e0205 */
[----:B------:R-:W-:Y:S01]  /*11c0*/  SEL R8, R8, RZ, P1 ;  /* 0x000000ff08087207 */ /* 0x000fe20000800000 */
[----:B------:R-:W-:Y:S01]  /*11d0*/  IMAD.WIDE.U32 R12, R18, R12, RZ ;  /* 0x0000000c120c7225 */ /* 0x000fe200078e00ff */
[----:B------:R-:W-:-:S03]  /*11e0*/  IADD3 R6, P1, R10, R6, RZ ;  /* 0x000000060a067210 */ /* 0x000fc60007f3e0ff */
[C---:B------:R-:W-:Y:S01]  /*11f0*/  IMAD R7, R18.reuse, R4, R7 ;  /* 0x0000000412077224 */ /* 0x040fe200078e0207 */
[----:B------:R-:W-:Y:S01]  /*1200*/  IADD3.X R8, R17, R8, RZ, P1, !PT ;  /* 0x0000000811087210 */ /* 0x000fe20000ffe4ff */
[----:B------:R-:W-:Y:S01]  /*1210*/  IMAD.WIDE.U32 R4, R18, R0, RZ ;  /* 0x0000000012047225 */ /* 0x000fe200078e00ff */
[----:B-1----:R-:W-:Y:S02]  /*1220*/  ISETP.NE.AND P1, PT, R21, RZ, PT ;  /* 0x000000ff1500720c */ /* 0x002fe40003f25270 */
[----:B------:R-:W-:Y:S01]  /*1230*/  @!P4 IADD3 R2, R2, 0x1, RZ ;  /* 0x000000010202c810 */ /* 0x000fe20007ffe0ff */
[----:B------:R-:W-:Y:S01]  /*1240*/  @!P4 IMAD.IADD R3, R3, 0x1, -R14 ;  /* 0x000000010303c824 */ /* 0x000fe200078e0a0e */
[----:B------:R-:W-:Y:S01]  /*1250*/  ISETP.NE.AND P4, PT, RZ, c[0x0][0x1c8], PT ;  /* 0x00007200ff007a0c */ /* 0x000fe20003f85270 */
[----:B------:R-:W-:Y:S01]  /*1260*/  IMAD.IADD R15, R13, 0x1, R7 ;  /* 0x000000010d0f7824 */ /* 0x000fe200078e0207 */
[----:B------:R-:W-:Y:S02]  /*1270*/  SEL R21, R30, RZ, P1 ;  /* 0x000000ff1e157207 */ /* 0x000fe40000800000 */
[----:B------:R-:W-:Y:S01]  /*1280*/  ISETP.GE.U32.AND P5, PT, R3, R14, PT ;  /* 0x0000000e0300720c */ /* 0x000fe20003fa6070 */
[----:B------:R-:W-:-:S02]  /*1290*/  IMAD R3, R19, R0, RZ ;  /* 0x0000000013037224 */ /* 0x000fc400078e02ff */
[----:B------:R-:W-:Y:S01]  /*12a0*/  IMAD R14, R19, R6, RZ ;  /* 0x00000006130e7224 */ /* 0x000fe200078e02ff */
[----:B------:R-:W-:Y:S01]  /*12b0*/  SEL R19, R12, R4, !P0 ;  /* 0x000000040c137207 */ /* 0x000fe20004000000 */
[----:B------:R-:W-:Y:S01]  /*12c0*/  @P2 IMAD R4, R35, c[0x0][0x214], RZ ;  /* 0x0000850023042a24 */ /* 0x000fe200078e02ff */
[----:B------:R-:W-:Y:S01]  /*12d0*/  @P0 IADD3 R15, R5, R3, RZ ;  /* 0x00000003050f0210 */ /* 0x000fe20007ffe0ff */
[----:B------:R-:W-:-:S03]  /*12e0*/  IMAD.WIDE.U32 R6, R18, R6, RZ ;  /* 0x0000000612067225 */ /* 0x000fc600078e00ff */
[----:B------:R-:W-:Y:S01]  /*12f0*/  @P2 SEL R3, R4, R0, !P0 ;  /* 0x0000000004032207 */ /* 0x000fe20004000000 */
[----:B------:R-:W-:Y:S02]  /*1300*/  IMAD R12, R18, R8, R14 ;  /* 0x00000008120c7224 */ /* 0x000fe400078e020e */
[----:B------:R-:W-:Y:S01]  /*1310*/  @P5 IADD3 R2, R2, 0x1, RZ ;  /* 0x0000000102025810 */ /* 0x000fe20007ffe0ff */
[----:B------:R-:W-:Y:S02]  /*1320*/  IMAD R4, R16, c[0x0][0x3dc], R31 ;  /* 0x0000f70010047a24 */ /* 0x000fe400078e021f */
[----:B------:R-:W-:Y:S01]  /*1330*/  IMAD R5, R236, c[0x0][0x22c], RZ ;  /* 0x00008b00ec057a24 */ /* 0x000fe200078e02ff */
[----:B------:R-:W-:Y:S01]  /*1340*/  IADD3 R12, R7, R12, RZ ;  /* 0x0000000c070c7210 */ /* 0x000fe20007ffe0ff */
[----:B------:R-:W-:Y:S01]  /*1350*/  IMAD.MOV.U32 R13, RZ, RZ, R2 ;  /* 0x000000ffff0d7224 */ /* 0x000fe200078e0002 */
[----:B------:R-:W-:Y:S01]  /*1360*/  SEL R18, R4, RZ, P1 ;  /* 0x000000ff04127207 */ /* 0x000fe20000800000 */
[----:B------:R-:W-:Y:S01]  /*1370*/  @!P2 IMAD R8, R35, c[0x0][0x1c0], R236 ;  /* 0x000070002308aa24 */ /* 0x000fe200078e02ec */
[----:B------:R-:W-:Y:S01]  /*1380*/  SHF.R.S32.HI R16, RZ, 0x1f, R5 ;  /* 0x0000001fff107819 */ /* 0x000fe20000011405 */
[----:B------:R-:W-:Y:S01]  /*1390*/  @P2 IMAD R14, R236, c[0x0][0x234], R3 ;  /* 0x00008d00ec0e2a24 */ /* 0x000fe200078e0203 */
[----:B------:R-:W-:Y:S01]  /*13a0*/  @!P3 IADD3 R13, -R13, RZ, RZ ;  /* 0x000000ff0d0db210 */ /* 0x000fe20007ffe1ff */
[----:B------:R-:W-:Y:S01]  /*13b0*/  @!P2 IMAD R14, R8, c[0x0][0x214], RZ ;  /* 0x00008500080eaa24 */ /* 0x000fe200078e02ff */
[----:B------:R-:W-:-:S04]  /*13c0*/  @!P4 LOP3.LUT R13, RZ, c[0x0][0x1c8], RZ, 0x33, !PT ;  /* 0x00007200ff0dca12 */ /* 0x000fc800078e33ff */
        /* <DEDUP_REMOVED lines=9> */
.L_x_382:
[----:B------:R-:W-:-:S04]  /*1460*/  IMAD R0, R35, c[0x0][0x1c0], R236 ;  /* 0x0000700023007a24 */ /* 0x000fc800078e02ec */
[----:B------:R-:W-:Y:S02]  /*1470*/  IMAD R8, R0, c[0x0][0x224], RZ ;  /* 0x0000890000087a24 */ /* 0x000fe400078e02ff */
.L_x_383:
        /* <DEDUP_REMOVED lines=24> */
[----:B------:R-:W-:Y:S01]  /*1600*/  IMAD R7, R236, c[0x0][0x37c], R6 ;  /* 0x0000df00ec077a24 */ /* 0x000fe200078e0206 */
[----:B------:R-:W-:Y:S01]  /*1610*/  IADD3.X R9, R18, R9, R15, P2, P0 ;  /* 0x0000000912097210 */ /* 0x000fe200017e040f */
[C---:B------:R-:W-:Y:S01]  /*1620*/  IMAD R12, R4.reuse, c[0x0][0x194], R5 ;  /* 0x00006500040c7a24 */ /* 0x040fe200078e0205 */
[----:B-1----:R-:W-:Y:S01]  /*1630*/  SHF.R.S32.HI R37, RZ, 0x1f, R37 ;  /* 0x0000001fff257819 */ /* 0x002fe20000011425 */
[----:B------:R-:W-:Y:S01]  /*1640*/  IMAD.WIDE.U32 R4, R4, c[0x0][0x190], R202 ;  /* 0x0000640004047a25 */ /* 0x000fe200078e00ca */
[----:B------:R-:W-:-:S02]  /*1650*/  MOV R15, 0x4 ;  /* 0x00000004000f7802 */ /* 0x000fc40000000f00 */
[----:B---3--:R-:W-:Y:S01]  /*1660*/  LEA.HI R37, R37, R38, RZ, 0x5 ;  /* 0x0000002625257211 */ /* 0x008fe200078f28ff */
[----:B------:R-:W-:Y:S01]  /*1670*/  IMAD.WIDE.U32 R2, R236, c[0x0][0x378], R2 ;  /* 0x0000de00ec027a25 */ /* 0x000fe200078e0002 */
[----:B------:R-:W-:Y:S02]  /*1680*/  IADD3 R4, P2, R27, R4, RZ ;  /* 0x000000041b047210 */ /* 0x000fe40007f5e0ff */
[----:B------:R-:W-:Y:S01]  /*1690*/  SHF.R.S32.HI R37, RZ, 0x5, R37 ;  /* 0x00000005ff257819 */ /* 0x000fe20000011425 */
[----:B------:R-:W-:Y:S01]  /*16a0*/  IMAD.IADD R16, R10, 0x1, R8 ;  /* 0x000000010a107824 */ /* 0x000fe200078e0208 */
[----:B------:R-:W-:Y:S01]  /*16b0*/  IADD3 R3, R3, R7, RZ ;  /* 0x0000000703037210 */ /* 0x000fe20007ffe0ff */
[----:B------:R-:W-:Y:S01]  /*16c0*/  IMAD R7, R237, c[0x0][0x1a8], RZ ;  /* 0x00006a00ed077a24 */ /* 0x000fe200078e02ff */
[----:B------:R-:W-:Y:S01]  /*16d0*/  IADD3.X R5, R20, R5, R12, P2, !PT ;  /* 0x0000000514057210 */ /* 0x000fe200017fe40c */
[----:B------:R-:W-:Y:S01]  /*16e0*/  IMAD.WIDE R16, R16, R15, c[0x0][0x3c8] ;  /* 0x0000f20010107625 */ /* 0x000fe200078e020f */
[----:B------:R-:W-:-:S03]  /*16f0*/  LEA.HI.SX32 R10, R22, 0xffffffff, 0x1a ;  /* 0xffffffff160a7811 */ /* 0x000fc600078fd2ff */
[C---:B------:R-:W-:Y:S02]  /*1700*/  IMAD R7, R236.reuse, c[0x0][0x1ac], R7 ;  /* 0x00006b00ec077a24 */ /* 0x040fe400078e0207 */
[----:B------:R-:W-:-:S04]  /*1710*/  IMAD.WIDE.U32 R4, R236, c[0x0][0x1a8], R4 ;  /* 0x00006a00ec047a25 */ /* 0x000fc800078e0004 */
[----:B------:R-:W-:Y:S01]  /*1720*/  IMAD.WIDE.U32 R2, R235, c[0x0][0x370], R2 ;  /* 0x0000dc00eb027a25 */ /* 0x000fe200078e0002 */
[----:B------:R-:W-:-:S03]  /*1730*/  LEA R8, P2, R4, c[0x0][0x160], 0x1 ;  /* 0x0000580004087a11 */ /* 0x000fc600078408ff */
[----:B------:R-:W-:Y:S02]  /*1740*/  IMAD.IADD R12, R5, 0x1, R7 ;  /* 0x00000001050c7824 */ /* 0x000fe400078e0207 */
[----:B------:R-:W-:-:S04]  /*1750*/  IMAD.WIDE R14, R14, R15, c[0x0][0x200] ;  /* 0x000080000e0e7625 */ /* 0x000fc800078e020f */
[----:B--2---:R-:W-:-:S05]  /*1760*/  IMAD R0, R37, R30, R39 ;  /* 0x0000001e25007224 */ /* 0x004fca00078e0227 */
[----:B------:R-:W-:-:S04]  /*1770*/  IADD3 R6, P0, R0, R11, RZ ;  /* 0x0000000b00067210 */ /* 0x000fc80007f1e0ff */
[----:B------:R-:W-:Y:S01]  /*1780*/  LEA.HI.X.SX32 R9, R0, R9, 0x1, P0 ;  /* 0x0000000900097211 */ /* 0x000fe200000f0eff */
[----:B------:R-:W-:Y:S01]  /*1790*/  IMAD R0, R31, c[0x0][0x370], RZ ;  /* 0x0000dc001f007a24 */ /* 0x000fe200078e02ff */
[----:B------:R-:W-:-:S03]  /*17a0*/  LEA R188, P0, R6, c[0x0][0x350], 0x2 ;  /* 0x0000d40006bc7a11 */ /* 0x000fc600078010ff */
[----:B------:R-:W-:Y:S01]  /*17b0*/  IMAD R0, R235, c[0x0][0x374], R0 ;  /* 0x0000dd00eb007a24 */ /* 0x000fe200078e0200 */
[----:B------:R-:W-:Y:S02]  /*17c0*/  LEA.HI.X R189, R6, c[0x0][0x354], R9, 0x2, P0 ;  /* 0x0000d50006bd7a11 */ /* 0x000fe400000f1409 */
[----:B------:R-:W-:Y:S02]  /*17d0*/  LEA R6, P0, R2, c[0x0][0x330], 0x1 ;  /* 0x0000cc0002067a11 */ /* 0x000fe400078008ff */
[----:B------:R-:W-:Y:S02]  /*17e0*/  IADD3 R0, R3, R0, RZ ;  /* 0x0000000003007210 */ /* 0x000fe40007ffe0ff */
        /* <DEDUP_REMOVED lines=43> */
.L_x_386:
[----:B------:R-:W-:Y:S05]  /*1aa0*/  BSYNC B0 ;  /* 0x0000000000007941 */ /* 0x000fea0003800000 */
.L_x_385:
        /* <DEDUP_REMOVED lines=39> */
.L_x_388:
[----:B------:R-:W-:Y:S05]  /*1d20*/  BSYNC B0 ;  /* 0x0000000000007941 */ /* 0x000fea0003800000 */
.L_x_387:
        /* <DEDUP_REMOVED lines=19> */
.L_x_390:
        /* <DEDUP_REMOVED lines=28> */
.L_x_391:
[----:B------:R-:W-:Y:S05]  /*2020*/  BSYNC B0 ;  /* 0x0000000000007941 */ /* 0x000fea0003800000 */
.L_x_389:
        /* <DEDUP_REMOVED lines=17> */
.L_x_393:
        /* <DEDUP_REMOVED lines=38> */
.L_x_394:
[----:B------:R-:W-:Y:S05]  /*23a0*/  BSYNC B0 ;  /* 0x0000000000007941 */ /* 0x000fea0003800000 */
.L_x_392:
[----:B--2---:R-:W2:Y:S01]  /*23b0*/  LDL R12, [R1+0xc] ;  /* 0x00000c00010c7983 */ /* 0x004ea20000100800 */
[----:B------:R-:W-:Y:S01]  /*23c0*/  IMAD R11, R33, -0x40, R198 ;  /* 0xffffffc0210b7824 */ /* 0x000fe200078e02c6 */
[----:B------:R-:W-:Y:S01]  /*23d0*/  MOV R204, 0x7f800000 ;  /* 0x7f80000000cc7802 */ /* 0x000fe20000000f00 */
[----:B------:R-:W-:-:S03]  /*23e0*/  IMAD.MOV.U32 R201, RZ, RZ, 0x7f800000 ;  /* 0x7f800000ffc97424 */ /* 0x000fc600078e00ff */
[----:B------:R-:W-:-:S13]  /*23f0*/  ISETP.GE.AND P6, PT, R235, R11, PT ;  /* 0x0000000beb00720c */ /* 0x000fda0003fc6270 */
[----:B------:R1:W-:Y:S04]  /*2400*/  @P6 STS.128 [R192+0x12000], RZ ;  /* 0x012000ffc0006388 */ /* 0x0003e80000000c00 */
[----:B------:R1:W-:Y:S04]  /*2410*/  @P6 STS.128 [R192+0x14000], RZ ;  /* 0x014000ffc0006388 */ /* 0x0003e80000000c00 */
[----:B------:R1:W-:Y:S01]  /*2420*/  @P6 STS.128 [R192+0x16000], RZ ;  /* 0x016000ffc0006388 */ /* 0x0003e20000000c00 */
[----:B------:R-:W-:Y:S01]  /*2430*/  BSSY B0, `(.L_x_395) ;  /* 0x0000034000007945 */ /* 0x000fe20003800000 */
[C---:B--2---:R-:W-:Y:S01]  /*2440*/  IADD3 R0, R12.reuse, 0x8, RZ ;  /* 0x000000080c007810 */ /* 0x044fe20007ffe0ff */
[----:B------:R-:W-:Y:S01]  /*2450*/  IMAD.SHL.U32 R231, R12, 0x4, RZ ;  /* 0x000000040ce77824 */ /* 0x000fe200078e00ff */
[----:B-1----:R-:W-:-:S02]  /*2460*/  SHF.R.S32.HI R2, RZ, 0x1f, R12 ;  /* 0x0000001fff027819 */ /* 0x002fc4000001140c */
[-C--:B------:R-:W-:Y:S02]  /*2470*/  ISETP.GE.AND P2, PT, R12, R10.reuse, PT ;  /* 0x0000000a0c00720c */ /* 0x080fe40003f46270 */
[----:B------:R-:W-:Y:S02]  /*2480*/  ISETP.GE.AND P1, PT, R0, R10, PT ;  /* 0x0000000a0000720c */ /* 0x000fe40003f26270 */
[----:B------:R-:W-:Y:S02]  /*2490*/  SHF.L.U64.HI R230, R12, 0x2, R2 ;  /* 0x000000020ce67819 */ /* 0x000fe40000010202 */
[----:B------:R-:W-:-:S04]  /*24a0*/  IADD3 R2, P0, R231, R210, RZ ;  /* 0x000000d2e7027210 */ /* 0x000fc80007f1e0ff */
[----:B------:R-:W-:Y:S01]  /*24b0*/  IADD3.X R3, R230, R209, RZ, P0, !PT ;  /* 0x000000d1e6037210 */ /* 0x000fe200007fe4ff */
[----:B------:R-:W-:-:S04]  /*24c0*/  IMAD R0, R23, c[0x0][0x198], RZ ;  /* 0x0000660017007a24 */ /* 0x000fc800078e02ff */
[----:B------:R1:W5:Y:S04]  /*24d0*/  @!P2 LDG.E R201, [R2.64] ;  /* 0x0000000602c9a981 */ /* 0x000368000c1e1900 */
[----:B------:R1:W5:Y:S01]  /*24e0*/  @!P1 LDG.E R204, [R2.64+0x20] ;  /* 0x0000200602cc9981 */ /* 0x000362000c1e1900 */
[C---:B------:R-:W-:Y:S02]  /*24f0*/  IMAD R0, R34.reuse, c[0x0][0x19c], R0 ;  /* 0x0000670022007a24 */ /* 0x040fe400078e0200 */
[----:B-1----:R-:W-:-:S05]  /*2500*/  IMAD.WIDE.U32 R2, R34, c[0x0][0x198], R202 ;  /* 0x0000660022027a25 */ /* 0x002fca00078e00ca */
[----:B------:R-:W-:-:S04]  /*2510*/  IADD3 R4, P0, R25, R2, RZ ;  /* 0x0000000219047210 */ /* 0x000fc80007f1e0ff */
[----:B------:R-:W-:Y:S01]  /*2520*/  IADD3.X R5, R26, R3, R0, P0, !PT ;  /* 0x000000031a057210 */ /* 0x000fe200007fe400 */
[----:B------:R-:W-:-:S04]  /*2530*/  IMAD R0, R24, c[0x0][0x1b0], RZ ;  /* 0x00006c0018007a24 */ /* 0x000fc800078e02ff */
[C---:B------:R-:W-:Y:S02]  /*2540*/  IMAD R0, R13.reuse, c[0x0][0x1b4], R0 ;  /* 0x00006d000d007a24 */ /* 0x040fe400078e0200 */
[----:B------:R-:W-:-:S04]  /*2550*/  IMAD.WIDE.U32 R4, R13, c[0x0][0x1b0], R4 ;  /* 0x00006c000d047a25 */ /* 0x000fc800078e0004 */
[----:B------:R-:W-:Y:S01]  /*2560*/  IMAD.IADD R10, R5, 0x1, R0 ;  /* 0x00000001050a7824 */ /* 0x000fe200078e0200 */
        /* <DEDUP_REMOVED lines=32> */
.L_x_396:
[----:B------:R-:W-:Y:S05]  /*2770*/  BSYNC B0 ;  /* 0x0000000000007941 */ /* 0x000fea0003800000 */
.L_x_395:
        /* <DEDUP_REMOVED lines=12> */
[----:B-1----:R-:W-:-:S04]  /*2840*/  IMAD.WIDE.U32 R6, R0, c[0x0][0x198], R4 ;  /* 0x0000660000067a25 */ /* 0x002fc800078e0004 */
        /* <DEDUP_REMOVED lines=25> */
.L_x_398:
[----:B------:R-:W-:Y:S05]  /*29e0*/  BSYNC B0 ;  /* 0x0000000000007941 */ /* 0x000fea0003800000 */
.L_x_397:
[----:B------:R1:W-:Y:S02]  /*29f0*/  @P6 STS.128 [R192+0x18000], RZ ;  /* 0x018000ffc0006388 */ /* 0x0003e40000000c00 */
[----:B-1----:R-:W-:Y:S01]  /*2a00*/  IMAD.WIDE.U32 R2, R34, c[0x0][0x1a0], R202 ;  /* 0x0000680022027a25 */ /* 0x002fe200078e00ca */
[----:B------:R-:W-:Y:S01]  /*2a10*/  BSSY B0, `(.L_x_399) ;  /* 0x000002b000007945 */ /* 0x000fe20003800000 */
[----:B------:R1:W-:Y:S02]  /*2a20*/  @P6 STS.128 [R192+0x1a000], RZ ;  /* 0x01a000ffc0006388 */ /* 0x0003e40000000c00 */
[----:B------:R-:W-:Y:S01]  /*2a30*/  IMAD R0, R23, c[0x0][0x1a0], RZ ;  /* 0x0000680017007a24 */ /* 0x000fe200078e02ff */
[----:B------:R-:W-:Y:S01]  /*2a40*/  IADD3 R4, P0, R28, R2, RZ ;  /* 0x000000021c047210 */ /* 0x000fe20007f1e0ff */
[----:B------:R1:W-:Y:S02]  /*2a50*/  @P6 STS.128 [R192+0x1c000], RZ ;  /* 0x01c000ffc0006388 */ /* 0x0003e40000000c00 */
        /* <DEDUP_REMOVED lines=38> */
.L_x_400:
[----:B------:R-:W-:Y:S05]  /*2cc0*/  BSYNC B0 ;  /* 0x0000000000007941 */ /* 0x000fea0003800000 */
.L_x_399:
        /* <DEDUP_REMOVED lines=37> */
.L_x_402:
[----:B------:R-:W-:Y:S05]  /*2f20*/  BSYNC B0 ;  /* 0x0000000000007941 */ /* 0x000fea0003800000 */
.L_x_401:
[----:B------:R-:W-:Y:S01]  /*2f30*/  ISETP.NE.U32.AND P1, PT, RZ, c[0x0][0x318], PT ;  /* 0x0000c600ff007a0c */ /* 0x000fe20003f25070 */
[----:B-12---:R-:W2:Y:S03]  /*2f40*/  LDL R6, [R1+0x1c] ;  /* 0x00001c0001067983 */ /* 0x006ea60000100800 */
[----:B------:R-:W-:Y:S01]  /*2f50*/  ISETP.NE.AND.EX P1, PT, RZ, c[0x0][0x31c], PT, P1 ;  /* 0x0000c700ff007a0c */ /* 0x000fe20003f25310 */
[----:B---3--:R-:W3:Y:S04]  /*2f60*/  LDL R7, [R1+0x18] ;  /* 0x0000180001077983 */ /* 0x008ee80000100800 */
[----:B------:R-:W0:Y:S08]  /*2f70*/  LDGDEPBAR ;  /* 0x00000000000079af */ /* 0x000e300000000000 */
[----:B------:R-:W-:-:S02]  /*2f80*/  @P1 IMAD R0, R36, c[0x0][0x320], RZ ;  /* 0x0000c80024001a24 */ /* 0x000fc400078e02ff */
[----:B------:R-:W-:-:S04]  /*2f90*/  @P1 IMAD.WIDE.U32 R2, R35, c[0x0][0x320], R236 ;  /* 0x0000c80023021a25 */ /* 0x000fc800078e00ec */
[----:B------:R-:W-:Y:S01]  /*2fa0*/  @P1 IMAD R0, R35, c[0x0][0x324], R0 ;  /* 0x0000c90023001a24 */ /* 0x000fe200078e0200 */
[----:B------:R-:W-:-:S03]  /*2fb0*/  @P1 LEA R4, P0, R2, c[0x0][0x318], 0x2 ;  /* 0x0000c60002041a11 */ /* 0x000fc600078010ff */
[----:B------:R-:W-:-:S05]  /*2fc0*/  @P1 IMAD.IADD R0, R3, 0x1, R0 ;  /* 0x0000000103001824 */ /* 0x000fca00078e0200 */
[----:B------:R-:W-:-:S05]  /*2fd0*/  @P1 LEA.HI.X R5, R2, c[0x0][0x31c], R0, 0x2, P0 ;  /* 0x0000c70002051a11 */ /* 0x000fca00000f1400 */
[----:B----4-:R1:W4:Y:S01]  /*2fe0*/  @P1 LDG.E R4, [R4.64] ;  /* 0x0000000604041981 */ /* 0x010322000c1e1900 */
[----:B------:R-:W-:Y:S01]  /*2ff0*/  IADD3 R0, R34, 0x40, RZ ;  /* 0x0000004022007810 */ /* 0x000fe20007ffe0ff */
[----:B------:R-:W4:Y:S03]  /*3000*/  @P1 MUFU.RCP R2, c[0x0][0x238] ;  /* 0x00008e0000021b08 */ /* 0x000f260000001000 */
[----:B------:R-:W-:Y:S01]  /*3010*/  ISETP.GE.AND P0, PT, R0, R198, PT ;  /* 0x000000c60000720c */ /* 0x000fe20003f06270 */
[----:B------:R-:W-:-:S04]  /*3020*/  IMAD.MOV.U32 R0, RZ, RZ, c[0x0][0x22c] ;  /* 0x00008b00ff007624 */ /* 0x000fc800078e00ff */
[----:B------:R-:W-:-:S04]  /*3030*/  IMAD R0, R0, c[0x0][0x1c0], RZ ;  /* 0x0000700000007a24 */ /* 0x000fc800078e02ff */
[C---:B------:R-:W-:Y:S01]  /*3040*/  IMAD.SHL.U32 R233, R0.reuse, 0x10, RZ ;  /* 0x0000001000e97824 */ /* 0x040fe200078e00ff */
[----:B------:R-:W-:Y:S01]  /*3050*/  SHF.L.U32 R199, R0, 0x3, RZ ;  /* 0x0000000300c77819 */ /* 0x000fe200000006ff */
[----:B------:R-:W-:-:S03]  /*3060*/  IMAD.MOV.U32 R191, RZ, RZ, RZ ;  /* 0x000000ffffbf7224 */ /* 0x000fc600078e00ff */
[C---:B------:R-:W-:Y:S02]  /*3070*/  IADD3 R3, R233.reuse, 0x80, RZ ;  /* 0x00000080e9037810 */ /* 0x040fe40007ffe0ff */
[----:B-1----:R-:W-:-:S03]  /*3080*/  IADD3 R5, R233, 0x40, RZ ;  /* 0x00000040e9057810 */ /* 0x002fc60007ffe0ff */
[C---:B------:R-:W-:Y:S01]  /*3090*/  IMAD.IADD R249, R199.reuse, 0x1, R3 ;  /* 0x00000001c7f97824 */ /* 0x040fe200078e0203 */
[----:B------:R-:W-:Y:S01]  /*30a0*/  IADD3 R251, R199, R5, RZ ;  /* 0x00000005c7fb7210 */ /* 0x000fe20007ffe0ff */
[C---:B------:R-:W-:Y:S01]  /*30b0*/  IMAD.SHL.U32 R176, R187.reuse, 0x2, RZ ;  /* 0x00000002bbb07824 */ /* 0x040fe200078e00ff */
[----:B------:R-:W-:Y:S02]  /*30c0*/  IADD3 R168, R186, 0x3000, RZ ;  /* 0x00003000baa87810 */ /* 0x000fe40007ffe0ff */
[----:B------:R-:W-:Y:S02]  /*30d0*/  MOV R180, 0x40 ;  /* 0x0000004000b47802 */ /* 0x000fe40000000f00 */
[----:B------:R-:W-:Y:S02]  /*30e0*/  IADD3 R175, R187, 0x3000, RZ ;  /* 0x00003000bbaf7810 */ /* 0x000fe40007ffe0ff */
[----:B------:R-:W-:Y:S02]  /*30f0*/  SEL R168, R168, R186, !P3 ;  /* 0x000000baa8a87207 */ /* 0x000fe40005800000 */
[----:B------:R-:W-:Y:S01]  /*3100*/  SEL R175, R175, R187, !P3 ;  /* 0x000000bbafaf7207 */ /* 0x000fe20005800000 */
        /* <DEDUP_REMOVED lines=49> */
[----:B------:R-:W-:Y:S01]  /*3420*/  SHF.L.U32 R175, R175, 0x1, RZ ;  /* 0x00000001afaf7819 */ /* 0x000fe200000006ff */
[----:B--2---:R-:W-:Y:S01]  /*3430*/  IMAD R232, R33, 0x40, R6 ;  /* 0x0000004021e87824 */ /* 0x004fe200078e0206 */
[----:B------:R-:W-:-:S05]  /*3440*/  IADD3 R6, R233, 0x20, RZ ;  /* 0x00000020e9067810 */ /* 0x000fca0007ffe0ff */
[----:B------:R-:W-:-:S05]  /*3450*/  IMAD.IADD R252, R199, 0x1, R6 ;  /* 0x00000001c7fc7824 */ /* 0x000fca00078e0206 */
[----:B------:R-:W-:-:S05]  /*3460*/  IADD3 R5, R199, R252, RZ ;  /* 0x000000fcc7057210 */ /* 0x000fca0007ffe0ff */
[----:B------:R-:W-:Y:S01]  /*3470*/  IMAD.IADD R224, R199, 0x1, R5 ;  /* 0x00000001c7e07824 */ /* 0x000fe200078e0205 */
[----:B------:R-:W-:Y:S01]  /*3480*/  IADD3 R68, -R68, R12, -R232 ;  /* 0x0000000c44447210 */ /* 0x000fe20007ffe9e8 */
[----:B----4-:R-:W-:Y:S01]  /*3490*/  @P1 FMUL.FTZ R191, R4, R2 ;  /* 0x0000000204bf1220 */ /* 0x010fe20000410000 */
[C---:B------:R-:W-:Y:S02]  /*34a0*/  IADD3 R4, R233.reuse, 0x60, RZ ;  /* 0x00000060e9047810 */ /* 0x040fe40007ffe0ff */
[----:B------:R-:W-:-:S03]  /*34b0*/  IADD3 R2, R233, 0xa0, RZ ;  /* 0x000000a0e9027810 */ /* 0x000fc60007ffe0ff */
[C---:B------:R-:W-:Y:S02]  /*34c0*/  IMAD.IADD R250, R199.reuse, 0x1, R4 ;  /* 0x00000001c7fa7824 */ /* 0x040fe400078e0204 */
[----:B------:R-:W-:Y:S01]  /*34d0*/  IMAD.IADD R248, R199, 0x1, R2 ;  /* 0x00000001c7f87824 */ /* 0x000fe200078e0202 */
[----:B---3--:R-:W-:Y:S01]  /*34e0*/  R2P PR, R7, 0x6 ;  /* 0x0000000607007804 */ /* 0x008fe20000000000 */
[C---:B------:R-:W-:Y:S01]  /*34f0*/  IMAD.IADD R4, R199.reuse, 0x1, R251 ;  /* 0x00000001c7047824 */ /* 0x040fe200078e02fb */
[C---:B------:R-:W-:Y:S01]  /*3500*/  IADD3 R2, R199.reuse, R249, RZ ;  /* 0x000000f9c7027210 */ /* 0x040fe20007ffe0ff */
[C---:B------:R-:W-:Y:S02]  /*3510*/  IMAD.IADD R3, R199.reuse, 0x1, R250 ;  /* 0x00000001c7037824 */ /* 0x040fe400078e02fa */
[----:B------:R-:W-:Y:S01]  /*3520*/  IMAD.IADD R0, R199, 0x1, R248 ;  /* 0x00000001c7007824 */ /* 0x000fe200078e02f8 */
[----:B------:R-:W-:Y:S01]  /*3530*/  SEL R185, R185, 0xffffffe0, !P1 ;  /* 0xffffffe0b9b97807 */ /* 0x000fe20004800000 */
[C---:B------:R-:W-:Y:S01]  /*3540*/  IMAD.IADD R220, R199.reuse, 0x1, R3 ;  /* 0x00000001c7dc7824 */ /* 0x040fe200078e0203 */
[C---:B------:R-:W-:Y:S01]  /*3550*/  IADD3 R222, R199.reuse, R4, RZ ;  /* 0x00000004c7de7210 */ /* 0x040fe20007ffe0ff */
[C---:B------:R-:W-:Y:S01]  /*3560*/  IMAD.IADD R218, R199.reuse, 0x1, R2 ;  /* 0x00000001c7da7824 */ /* 0x040fe200078e0202 */
[C---:B------:R-:W-:Y:S01]  /*3570*/  IADD3 R216, R199.reuse, R0, RZ ;  /* 0x00000000c7d87210 */ /* 0x040fe20007ffe0ff */
[C---:B------:R-:W-:Y:S01]  /*3580*/  IMAD.IADD R223, R199.reuse, 0x1, R224 ;  /* 0x00000001c7df7824 */ /* 0x040fe200078e02e0 */
[----:B------:R-:W-:Y:S01]  /*3590*/  SEL R180, R180, 0xffffffc0, !P2 ;  /* 0xffffffc0b4b47807 */ /* 0x000fe20005000000 */
[C---:B------:R-:W-:Y:S01]  /*35a0*/  IMAD.IADD R217, R199.reuse, 0x1, R218 ;  /* 0x00000001c7d97824 */ /* 0x040fe200078e02da */
[----:B------:R-:W-:Y:S01]  /*35b0*/  IADD3 R219, R199, R220, RZ ;  /* 0x000000dcc7db7210 */ /* 0x000fe20007ffe0ff */
[----:B------:R-:W-:-:S02]  /*35c0*/  IMAD.IADD R182, R181, 0x1, R185 ;  /* 0x00000001b5b67824 */ /* 0x000fc400078e02b9 */
[----:B------:R-:W-:Y:S02]  /*35d0*/  IMAD.IADD R177, R185, 0x1, R176 ;  /* 0x00000001b9b17824 */ /* 0x000fe400078e02b0 */
[C---:B------:R-:W-:Y:S02]  /*35e0*/  IMAD.IADD R221, R199.reuse, 0x1, R222 ;  /* 0x00000001c7dd7824 */ /* 0x040fe400078e02de */
[C---:B------:R-:W-:Y:S01]  /*35f0*/  IMAD.IADD R215, R199.reuse, 0x1, R216 ;  /* 0x00000001c7d77824 */ /* 0x040fe200078e02d8 */
[----:B------:R-:W-:Y:S01]  /*3600*/  CS2R R32, SRZ ;  /* 0x0000000000207805 */ /* 0x000fe2000001ff00 */
[----:B------:R-:W-:Y:S01]  /*3610*/  IMAD.IADD R247, R68, 0x1, R198 ;  /* 0x0000000144f77824 */ /* 0x000fe200078e02c6 */
[----:B------:R-:W-:Y:S01]  /*3620*/  @P0 IADD3 R246, R232, 0x19, RZ ;  /* 0x00000019e8f60810 */ /* 0x000fe20007ffe0ff */
[----:B------:R-:W-:Y:S01]  /*3630*/  IMAD.IADD R179, R180, 0x1, R176 ;  /* 0x00000001b4b37824 */ /* 0x000fe200078e02b0 */
[----:B------:R-:W-:Y:S01]  /*3640*/  @P0 IADD3 R245, R232, 0x18, RZ ;  /* 0x00000018e8f50810 */ /* 0x000fe20007ffe0ff */
[----:B------:R-:W-:Y:S01]  /*3650*/  IMAD.IADD R184, R180, 0x1, R182 ;  /* 0x00000001b4b87824 */ /* 0x000fe200078e02b6 */
[----:B------:R-:W-:Y:S01]  /*3660*/  @P0 IADD3 R244, R232, 0x11, RZ ;  /* 0x00000011e8f40810 */ /* 0x000fe20007ffe0ff */
[----:B------:R-:W-:Y:S01]  /*3670*/  IMAD.IADD R178, R180, 0x1, R177 ;  /* 0x00000001b4b27824 */ /* 0x000fe200078e02b1 */
[C---:B------:R-:W-:Y:S01]  /*3680*/  @P0 IADD3 R243, R232.reuse, 0x10, RZ ;  /* 0x00000010e8f30810 */ /* 0x040fe20007ffe0ff */
[C---:B------:R-:W-:Y:S01]  /*3690*/  IMAD.IADD R228, R199.reuse, 0x1, R221 ;  /* 0x00000001c7e47824 */ /* 0x040fe200078e02dd */
[C---:B------:R-:W-:Y:S01]  /*36a0*/  @P0 IADD3 R242, R232.reuse, 0x9, RZ ;  /* 0x00000009e8f20810 */ /* 0x040fe20007ffe0ff */
[C---:B------:R-:W-:Y:S01]  /*36b0*/  IMAD.IADD R227, R199.reuse, 0x1, R219 ;  /* 0x00000001c7e37824 */ /* 0x040fe200078e02db */
[C---:B------:R-:W-:Y:S01]  /*36c0*/  @P0 IADD3 R241, R232.reuse, 0x8, RZ ;  /* 0x00000008e8f10810 */ /* 0x040fe20007ffe0ff */
[----:B------:R-:W-:Y:S01]  /*36d0*/  IMAD.IADD R225, R199, 0x1, R215 ;  /* 0x00000001c7e17824 */ /* 0x000fe200078e02d7 */
[----:B------:R-:W-:-:S02]  /*36e0*/  @P0 IADD3 R240, R232, 0x1, RZ ;  /* 0x00000001e8f00810 */ /* 0x000fc40007ffe0ff */
[----:B------:R-:W-:Y:S02]  /*36f0*/  IADD3 R183, R181, R180, RZ ;  /* 0x000000b4b5b77210 */ /* 0x000fe40007ffe0ff */
[C---:B------:R-:W-:Y:S02]  /*3700*/  IADD3 R229, R199.reuse, R223, RZ ;  /* 0x000000dfc7e57210 */ /* 0x040fe40007ffe0ff */
[----:B------:R-:W-:Y:S02]  /*3710*/  IADD3 R226, R199, R217, RZ ;  /* 0x000000d9c7e27210 */ /* 0x000fe40007ffe0ff */
.L_x_405:
[----:B------:R-:W0:Y:S01]  /*3720*/  LDGDEPBAR ;  /* 0x00000000000079af */ /* 0x000e220000000000 */
[C---:B------:R-:W-:Y:S01]  /*3730*/  IMAD.IADD R0, R175.reuse, 0x1, R185 ;  /* 0x00000001af007824 */ /* 0x040fe200078e02b9 */
[----:B------:R-:W-:Y:S02]  /*3740*/  IADD3 R2, R175, R180, RZ ;  /* 0x000000b4af027210 */ /* 0x000fe40007ffe0ff */
[----:B------:R-:W-:Y:S01]  /*3750*/  MOV R96, c[0x0][0x22c] ;  /* 0x00008b0000607a02 */ /* 0x000fe20000000f00 */
[----:B------:R-:W-:Y:S01]  /*3760*/  IMAD.IADD R3, R0, 0x1, R180 ;  /* 0x0000000100037824 */ /* 0x000fe200078e02b4 */
[----:B------:R-:W-:Y:S03]  /*3770*/  ISETP.GE.AND P6, PT, R200, 0x1, PT ;  /* 0x00000001c800780c */ /* 0x000fe60003fc6270 */
[----:B------:R-:W-:Y:S04]  /*3780*/  IMAD R96, R96, c[0x0][0x1c0], RZ ;  /* 0x0000700060607a24 */ /* 0x000fe800078e02ff */
[----:B------:R-:W-:Y:S01]  /*3790*/  IMAD.U32 R96, R96, -0x40, RZ ;  /* 0xffffffc060607824 */ /* 0x000fe200078e00ff */
[----:B------:R-:W-:Y:S04]  /*37a0*/  DEPBAR.LE SB0, 0x0 ;  /* 0x000080000000791a */ /* 0x000fe80000000000 */
[----:B------:R-:W-:Y:S06]  /*37b0*/  BAR.SYNC.DEFER_BLOCKING 0x0 ;  /* 0x0000000000007b1d */ /* 0x000fec0000010000 */
[----:B------:R-:W-:Y:S06]  /*37c0*/  LDSM.16.M88.4 R16, [R175] ;  /* 0x00000000af10783b */ /* 0x000fec0000000200 */
[----:B------:R-:W1:Y:S06]  /*37d0*/  LDSM.16.M88.4 R8, [R169+0x12000] ;  /* 0x01200000a908783b */ /* 0x000e6c0000000200 */
[----:B------:R-:W2:Y:S06]  /*37e0*/  LDSM.16.M88.4 R68, [R169+0x12800] ;  /* 0x01280000a944783b */ /* 0x000eac0000000200 */
[----:B------:R-:W-:Y:S06]  /*37f0*/  LDSM.16.M88.4 R72, [R0] ;  /* 0x000000000048783b */ /* 0x000fec0000000200 */
[----:B------:R-:W3:Y:S06]  /*3800*/  LDSM.16.M88.4 R76, [R170+0x12000] ;  /* 0x01200000aa4c783b */ /* 0x000eec0000000200 */
[----:B------:R-:W4:Y:S06]  /*3810*/  LDSM.16.M88.4 R80, [R170+0x12800] ;  /* 0x01280000aa50783b */ /* 0x000f2c0000000200 */
[----:B------:R-:W-:Y:S06]  /*3820*/  LDSM.16.M88.4 R84, [R172+0x12000] ;  /* 0x01200000ac54783b */ /* 0x000fec0000000200 */
[----:B------:R-:W-:Y:S01]  /*3830*/  LDSM.16.M88.4 R88, [R172+0x12800] ;  /* 0x01280000ac58783b */ /* 0x000fe20000000200 */
[C---:B-1----:R-:W-:Y:S08]  /*3840*/  HMMA.16816.F32.BF16 R4, R16.reuse, R8, RZ ;  /* 0x000000081004723c */ /* 0x042ff000000418ff */
[C---:B------:R-:W-:Y:S08]  /*3850*/  HMMA.16816.F32.BF16 R8, R16.reuse, R10, RZ ;  /* 0x0000000a1008723c */ /* 0x040ff000000418ff */
[C---:B--2---:R-:W-:Y:S08]  /*3860*/  HMMA.16816.F32.BF16 R12, R16.reuse, R68, RZ ;  /* 0x00000044100c723c */ /* 0x044ff000000418ff */
[----:B------:R-:W-:Y:S01]  /*3870*/  HMMA.16816.F32.BF16 R16, R16, R70, RZ ;  /* 0x000000461010723c */ /* 0x000fe200000418ff */
[----:B------:R-:W1:Y:S07]  /*3880*/  LDSM.16.M88.4 R68, [R2] ;  /* 0x000000000244783b */ /* 0x000e6e0000000200 */
[C---:B---3--:R-:W-:Y:S08]  /*3890*/  HMMA.16816.F32.BF16 R4, R72.reuse, R76, R4 ;  /* 0x0000004c4804723c */ /* 0x048ff00000041804 */
[C---:B------:R-:W-:Y:S01]  /*38a0*/  HMMA.16816.F32.BF16 R8, R72.reuse, R78, R8 ;  /* 0x0000004e4808723c */ /* 0x040fe20000041808 */
[----:B------:R-:W-:Y:S07]  /*38b0*/  LDSM.16.M88.4 R76, [R171+0x12000] ;  /* 0x01200000ab4c783b */ /* 0x000fee0000000200 */
[C---:B----4-:R-:W-:Y:S08]  /*38c0*/  HMMA.16816.F32.BF16 R12, R72.reuse, R80, R12 ;  /* 0x00000050480c723c */ /* 0x050ff0000004180c */
[----:B------:R-:W-:Y:S01]  /*38d0*/  HMMA.16816.F32.BF16 R16, R72, R82, R16 ;  /* 0x000000524810723c */ /* 0x000fe20000041810 */
[----:B------:R-:W2:Y:S06]  /*38e0*/  LDSM.16.M88.4 R72, [R3] ;  /* 0x000000000348783b */ /* 0x000eac0000000200 */
[----:B------:R-:W3:Y:S01]  /*38f0*/  LDSM.16.M88.4 R80, [R171+0x12800] ;  /* 0x01280000ab50783b */ /* 0x000ee20000000200 */
[C---:B-1----:R-:W-:Y:S08]  /*3900*/  HMMA.16816.F32.BF16 R4, R68.reuse, R84, R4 ;  /* 0x000000544404723c */ /* 0x042ff00000041804 */
[C---:B------:R-:W-:Y:S01]  /*3910*/  HMMA.16816.F32.BF16 R8, R68.reuse, R86, R8 ;  /* 0x000000564408723c */ /* 0x040fe20000041808 */
[----:B------:R-:W-:Y:S07]  /*3920*/  LDSM.16.M88.4 R84, [R169+0x14000] ;  /* 0x01400000a954783b */ /* 0x000fee0000000200 */
[C---:B------:R-:W-:Y:S08]  /*3930*/  HMMA.16816.F32.BF16 R12, R68.reuse, R88, R12 ;  /* 0x00000058440c723c */ /* 0x040ff0000004180c */
[----:B------:R-:W-:Y:S01]  /*3940*/  HMMA.16816.F32.BF16 R16, R68, R90, R16 ;  /* 0x0000005a4410723c */ /* 0x000fe20000041810 */
[----:B------:R-:W1:Y:S06]  /*3950*/  LDSM.16.M88.4 R68, [R175+0x2000] ;  /* 0x00200000af44783b */ /* 0x000e6c0000000200 */
[----:B------:R-:W4:Y:S01]  /*3960*/  LDSM.16.M88.4 R88, [R169+0x14800] ;  /* 0x01480000a958783b */ /* 0x000f220000000200 */
[C---:B--2---:R-:W-:Y:S08]  /*3970*/  HMMA.16816.F32.BF16 R4, R72.reuse, R76, R4 ;  /* 0x0000004c4804723c */ /* 0x044ff00000041804 */
[C---:B------:R-:W-:Y:S01]  /*3980*/  HMMA.16816.F32.BF16 R8, R72.reuse, R78, R8 ;  /* 0x0000004e4808723c */ /* 0x040fe20000041808 */
[----:B------:R-:W-:Y:S07]  /*3990*/  LDSM.16.M88.4 R76, [R170+0x14000] ;  /* 0x01400000aa4c783b */ /* 0x000fee0000000200 */
[C---:B---3--:R-:W-:Y:S08]  /*39a0*/  HMMA.16816.F32.BF16 R12, R72.reuse, R80, R12 ;  /* 0x00000050480c723c */ /* 0x048ff0000004180c */
[----:B------:R-:W-:Y:S01]  /*39b0*/  HMMA.16816.F32.BF16 R16, R72, R82, R16 ;  /* 0x000000524810723c */ /* 0x000fe20000041810 */
[----:B------:R-:W2:Y:S06]  /*39c0*/  LDSM.16.M88.4 R72, [R0+0x2000] ;  /* 0x002000000048783b */ /* 0x000eac0000000200 */
[----:B------:R-:W3:Y:S01]  /*39d0*/  LDSM.16.M88.4 R80, [R170+0x14800] ;  /* 0x01480000aa50783b */ /* 0x000ee20000000200 */
[C---:B-1----:R-:W-:Y:S08]  /*39e0*/  HMMA.16816.F32.BF16 R4, R68.reuse, R84, R4 ;  /* 0x000000544404723c */ /* 0x042ff00000041804 */
[C---:B------:R-:W-:Y:S01]  /*39f0*/  HMMA.16816.F32.BF16 R8, R68.reuse, R86, R8 ;  /* 0x000000564408723c */ /* 0x040fe20000041808 */
[----:B------:R-:W-:Y:S07]  /*3a00*/  LDSM.16.M88.4 R84, [R172+0x14000] ;  /* 0x01400000ac54783b */ /* 0x000fee0000000200 */
[C---:B----4-:R-:W-:Y:S08]  /*3a10*/  HMMA.16816.F32.BF16 R12, R68.reuse, R88, R12 ;  /* 0x00000058440c723c */ /* 0x050ff0000004180c */
        /* <DEDUP_REMOVED lines=16> */
[----:B------:R-:W-:Y:S01]  /*3b20*/  LDSM.16.M88.4 R88, [R170+0x16800] ;  /* 0x01680000aa58783b */ /* 0x000fe20000000200 */
[C---:B--2---:R-:W-:Y:S08]  /*3b30*/  HMMA.16816.F32.BF16 R4, R72.reuse, R76, R4 ;  /* 0x0000004c4804723c */ /* 0x044ff00000041804 */
[C---:B------:R-:W-:Y:S01]  /*3b40*/  HMMA.16816.F32.BF16 R8, R72.reuse, R78, R8 ;  /* 0x0000004e4808723c */ /* 0x040fe20000041808 */
[----:B------:R-:W2:Y:S07]  /*3b50*/  LDSM.16.M88.4 R76, [R169+0x16800] ;  /* 0x01680000a94c783b */ /* 0x000eae0000000200 */
[C---:B---3--:R-:W-:Y:S08]  /*3b60*/  HMMA.16816.F32.BF16 R12, R72.reuse, R80, R12 ;  /* 0x00000050480c723c */ /* 0x048ff0000004180c */
[----:B------:R-:W-:Y:S01]  /*3b70*/  HMMA.16816.F32.BF16 R16, R72, R82, R16 ;  /* 0x000000524810723c */ /* 0x000fe20000041810 */
[----:B------:R3:W-:Y:S06]  /*3b80*/  LDSM.16.M88.4 R72, [R0+0x4000] ;  /* 0x004000000048783b */ /* 0x0007ec0000000200 */
[----:B------:R-:W4:Y:S01]  /*3b90*/  LDSM.16.M88.4 R80, [R170+0x16000] ;  /* 0x01600000aa50783b */ /* 0x000f220000000200 */
[C---:B-1----:R-:W-:Y:S08]  /*3ba0*/  HMMA.16816.F32.BF16 R4, R68.reuse, R84, R4 ;  /* 0x000000544404723c */ /* 0x042ff00000041804 */
[C---:B------:R-:W-:Y:S04]  /*3bb0*/  HMMA.16816.F32.BF16 R8, R68.reuse, R86, R8 ;  /* 0x000000564408723c */ /* 0x040fe80000041808 */
[----:B---3--:R-:W-:Y:S04]  /*3bc0*/  LEA R0, R200, R247, 0x6 ;  /* 0x000000f7c8007211 */ /* 0x008fe800078e30ff */
[C---:B--2---:R-:W-:Y:S04]  /*3bd0*/  HMMA.16816.F32.BF16 R12, R68.reuse, R76, R12 ;  /* 0x0000004c440c723c */ /* 0x044fe8000004180c */
[----:B------:R-:W-:Y:S04]  /*3be0*/  IABS R84, R0 ;  /* 0x0000000000547213 */ /* 0x000fe80000000000 */
[----:B------:R-:W-:Y:S01]  /*3bf0*/  HMMA.16816.F32.BF16 R16, R68, R78, R16 ;  /* 0x0000004e4410723c */ /* 0x000fe20000041810 */
[----:B------:R1:W-:Y:S01]  /*3c00*/  LDSM.16.M88.4 R68, [R2+0x4000] ;  /* 0x004000000244783b */ /* 0x0003e20000000200 */
[----:B------:R2:W-:Y:S05]  /*3c10*/  I2F R92, R84 ;  /* 0x00000054005c7306 */ /* 0x0005ea0000201400 */
[----:B------:R-:W3:Y:S01]  /*3c20*/  LDSM.16.M88.4 R76, [R172+0x16000] ;  /* 0x01600000ac4c783b */ /* 0x000ee20000000200 */
[C---:B----4-:R-:W-:Y:S08]  /*3c30*/  HMMA.16816.F32.BF16 R4, R72.reuse, R80, R4 ;  /* 0x000000504804723c */ /* 0x050ff00000041804 */
[C---:B------:R-:W-:Y:S01]  /*3c40*/  HMMA.16816.F32.BF16 R8, R72.reuse, R82, R8 ;  /* 0x000000524808723c */ /* 0x040fe20000041808 */
[----:B------:R-:W4:Y:S03]  /*3c50*/  LDSM.16.M88.4 R80, [R172+0x16800] ;  /* 0x01680000ac50783b */ /* 0x000f260000000200 */
[----:B-1----:R-:W-:Y:S03]  /*3c60*/  IADD3 R2, R0, -0x1, RZ ;  /* 0xffffffff00027810 */ /* 0x002fe60007ffe0ff */
[----:B--2---:R-:W-:Y:S01]  /*3c70*/  LDSM.16.M88.4 R84, [R171+0x16000] ;  /* 0x01600000ab54783b */ /* 0x004fe20000000200 */
[C---:B------:R-:W-:Y:S03]  /*3c80*/  HMMA.16816.F32.BF16 R12, R72.reuse, R88, R12 ;  /* 0x00000058480c723c */ /* 0x040fe6000004180c */
[----:B------:R-:W-:Y:S04]  /*3c90*/  ISETP.GE.AND P2, PT, R2, RZ, PT ;  /* 0x000000ff0200720c */ /* 0x000fe80003f46270 */
[C---:B------:R-:W-:Y:S01]  /*3ca0*/  IADD3 R89, R0.reuse, 0x8, RZ ;  /* 0x0000000800597810 */ /* 0x040fe20007ffe0ff */
[----:B------:R-:W-:Y:S01]  /*3cb0*/  HMMA.16816.F32.BF16 R16, R72, R90, R16 ;  /* 0x0000005a4810723c */ /* 0x000fe20000041810 */
[----:B------:R1:W2:Y:S02]  /*3cc0*/  LDSM.16.M88.4 R72, [R3+0x4000] ;  /* 0x004000000348783b */ /* 0x0002a40000000200 */
[----:B------:R-:W-:Y:S02]  /*3cd0*/  ISETP.GE.AND P1, PT, R89, RZ, PT ;  /* 0x000000ff5900720c */ /* 0x000fe40003f26270 */
[C---:B------:R-:W-:Y:S03]  /*3ce0*/  IADD3 R88, R0.reuse, 0x7, RZ ;  /* 0x0000000700587810 */ /* 0x040fe60007ffe0ff */
[----:B------:R-:W-:Y:S01]  /*3cf0*/  @!P2 IADD3 R2, -R0, 0x1, RZ ;  /* 0x000000010002a810 */ /* 0x000fe20007ffe1ff */
[C---:B---3--:R-:W-:Y:S03]  /*3d00*/  HMMA.16816.F32.BF16 R4, R68.reuse, R76, R4 ;  /* 0x0000004c4404723c */ /* 0x048fe60000041804 */
[----:B------:R3:W-:Y:S02]  /*3d10*/  I2F R90, R2 ;  /* 0x00000002005a7306 */ /* 0x0007e40000201400 */
[----:B------:R-:W-:Y:S02]  /*3d20*/  ISETP.GE.AND P2, PT, R88, RZ, PT ;  /* 0x000000ff5800720c */ /* 0x000fe40003f46270 */
[C---:B------:R-:W-:Y:S01]  /*3d30*/  @!P1 IADD3 R89, -R0.reuse, -0x8, RZ ;  /* 0xfffffff800599810 */ /* 0x040fe20007ffe1ff */
[C---:B------:R-:W-:Y:S04]  /*3d40*/  HMMA.16816.F32.BF16 R8, R68.reuse, R78, R8 ;  /* 0x0000004e4408723c */ /* 0x040fe80000041808 */
[C---:B------:R-:W-:Y:S01]  /*3d50*/  IADD3 R76, R0.reuse, -0x10, RZ ;  /* 0xfffffff0004c7810 */ /* 0x040fe20007ffe0ff */
[----:B------:R-:W2:Y:S01]  /*3d60*/  I2F R89, R89 ;  /* 0x0000005900597306 */ /* 0x000ea20000201400 */
[C---:B-1----:R-:W-:Y:S02]  /*3d70*/  IADD3 R3, R0.reuse, -0x9, RZ ;  /* 0xfffffff700037810 */ /* 0x042fe40007ffe0ff */
[C---:B----4-:R-:W-:Y:S04]  /*3d80*/  HMMA.16816.F32.BF16 R12, R68.reuse, R80, R12 ;  /* 0x00000050440c723c */ /* 0x050fe8000004180c */
[C---:B------:R-:W-:Y:S02]  /*3d90*/  @!P2 IADD3 R88, -R0.reuse, -0x7, RZ ;  /* 0xfffffff90058a810 */ /* 0x040fe40007ffe1ff */
[----:B------:R-:W-:Y:S02]  /*3da0*/  ISETP.GE.AND P2, PT, R3, RZ, PT ;  /* 0x000000ff0300720c */ /* 0x000fe40003f46270 */
[----:B------:R-:W-:Y:S02]  /*3db0*/  HMMA.16816.F32.BF16 R16, R68, R82, R16 ;  /* 0x000000524410723c */ /* 0x000fe40000041810 */
[----:B------:R-:W1:Y:S02]  /*3dc0*/  I2F R88, R88 ;  /* 0x0000005800587306 */ /* 0x000e640000201400 */
[C---:B---3--:R-:W-:Y:S03]  /*3dd0*/  IADD3 R2, R0.reuse, -0x8, RZ ;  /* 0xfffffff800027810 */ /* 0x048fe60007ffe0ff */
[----:B------:R-:W-:Y:S01]  /*3de0*/  IADD3 R68, R0, -0x11, RZ ;  /* 0xffffffef00447810 */ /* 0x000fe20007ffe0ff */
[C---:B--2---:R-:W-:Y:S05]  /*3df0*/  HMMA.16816.F32.BF16 R4, R72.reuse, R84, R4 ;  /* 0x000000544804723c */ /* 0x044fea0000041804 */
[----:B------:R-:W-:Y:S02]  /*3e00*/  ISETP.GE.AND P1, PT, R2, RZ, PT ;  /* 0x000000ff0200720c */ /* 0x000fe40003f26270 */
[----:B------:R-:W-:Y:S01]  /*3e10*/  ISETP.GE.AND P3, PT, R68, RZ, PT ;  /* 0x000000ff4400720c */ /* 0x000fe20003f66270 */
[C---:B------:R-:W-:Y:S04]  /*3e20*/  HMMA.16816.F32.BF16 R8, R72.reuse, R86, R8 ;  /* 0x000000564808723c */ /* 0x040fe80000041808 */
[C---:B------:R-:W-:Y:S04]  /*3e30*/  @!P2 IADD3 R3, -R0.reuse, 0x9, RZ ;  /* 0x000000090003a810 */ /* 0x040fe80007ffe1ff */
[----:B------:R2:W3:Y:S04]  /*3e40*/  I2F R78, R3 ;  /* 0x00000003004e7306 */ /* 0x0004e80000201400 */
[----:B------:R-:W-:Y:S02]  /*3e50*/  @!P1 IADD3 R2, -R0, 0x8, RZ ;  /* 0x0000000800029810 */ /* 0x000fe40007ffe1ff */
[----:B------:R-:W-:Y:S02]  /*3e60*/  ISETP.GE.AND P1, PT, R76, RZ, PT ;  /* 0x000000ff4c00720c */ /* 0x000fe40003f26270 */
[----:B------:R-:W-:Y:S01]  /*3e70*/  @!P3 IADD3 R68, -R0, 0x11, RZ ;  /* 0x000000110044b810 */ /* 0x000fe20007ffe1ff */
[-C--:B------:R-:W-:Y:S01]  /*3e80*/  FFMA.FTZ R6, R89, -R191.reuse, R6 ;  /* 0x800000bf59067223 */ /* 0x080fe20000010006 */
[----:B------:R4:W4:Y:S01]  /*3e90*/  I2F R79, R2 ;  /* 0x00000002004f7306 */ /* 0x0009220000201400 */
[-C--:B------:R-:W-:Y:S01]  /*3ea0*/  FFMA.FTZ R4, R92, -R191.reuse, R4 ;  /* 0x800000bf5c047223 */ /* 0x080fe20000010004 */
[-C--:B------:R-:W-:Y:S01]  /*3eb0*/  @P0 ISETP.GE.AND P3, PT, R240, R198.reuse, PT ;  /* 0x000000c6f000020c */ /* 0x080fe20003f66270 */
[-C--:B-1----:R-:W-:Y:S02]  /*3ec0*/  FFMA.FTZ R7, R88, -R191.reuse, R7 ;  /* 0x800000bf58077223 */ /* 0x082fe40000010007 */
[-C--:B------:R-:W-:Y:S02]  /*3ed0*/  FFMA.FTZ R5, R90, -R191.reuse, R5 ;  /* 0x800000bf5a057223 */ /* 0x080fe40000010005 */
[-C--:B------:R-:W-:Y:S01]  /*3ee0*/  FFMA.FTZ R10, R92, -R191.reuse, R10 ;  /* 0x800000bf5c0a7223 */ /* 0x080fe2000001000a */
[----:B------:R-:W-:Y:S01]  /*3ef0*/  @P0 FSEL R7, R7, -INF , !P3 ;  /* 0xff80000007070808 */ /* 0x000fe20005800000 */
[-C--:B------:R-:W-:Y:S01]  /*3f00*/  FFMA.FTZ R11, R90, -R191.reuse, R11 ;  /* 0x800000bf5a0b7223 */ /* 0x080fe2000001000b */
[C---:B------:R-:W-:Y:S02]  /*3f10*/  @!P1 IADD3 R76, -R0.reuse, 0x10, RZ ;  /* 0x00000010004c9810 */ /* 0x040fe40007ffe1ff */
[----:B------:R-:W-:Y:S02]  /*3f20*/  @P0 FSEL R5, R5, -INF , !P3 ;  /* 0xff80000005050808 */ /* 0x000fe40005800000 */
[----:B------:R-:W1:Y:S01]  /*3f30*/  I2F R77, R76 ;  /* 0x0000004c004d7306 */ /* 0x000e620000201400 */
[----:B--2---:R-:W-:Y:S01]  /*3f40*/  IADD3 R3, R0, -0x19, RZ ;  /* 0xffffffe700037810 */ /* 0x004fe20007ffe0ff */
[-C--:B---3--:R-:W-:Y:S03]  /*3f50*/  FFMA.FTZ R9, R78, -R191.reuse, R9 ;  /* 0x800000bf4e097223 */ /* 0x088fe60000010009 */
[----:B------:R-:W-:Y:S05]  /*3f60*/  ISETP.GE.AND P1, PT, R3, RZ, PT ;  /* 0x000000ff0300720c */ /* 0x000fea0003f26270 */
[----:B------:R2:W3:Y:S01]  /*3f70*/  I2F R76, R68 ;  /* 0x00000044004c7306 */ /* 0x0004e20000201400 */
[----:B----4-:R-:W-:Y:S01]  /*3f80*/  IADD3 R2, R0, -0x18, RZ ;  /* 0xffffffe800027810 */ /* 0x010fe20007ffe0ff */
[-C--:B------:R-:W-:Y:S03]  /*3f90*/  FFMA.FTZ R8, R79, -R191.reuse, R8 ;  /* 0x800000bf4f087223 */ /* 0x080fe60000010008 */
[----:B------:R-:W-:Y:S03]  /*3fa0*/  ISETP.GE.AND P2, PT, R2, RZ, PT ;  /* 0x000000ff0200720c */ /* 0x000fe60003f46270 */
[C---:B------:R-:W-:Y:S02]  /*3fb0*/  @!P1 IADD3 R3, -R0.reuse, 0x19, RZ ;  /* 0x0000001900039810 */ /* 0x040fe40007ffe1ff */
[----:B-----5:R-:W-:Y:S04]  /*3fc0*/  FSETP.NEU.FTZ.AND P1, PT, R201, -INF , PT ;  /* 0xff800000c900780b */ /* 0x020fe80003f3d000 */
[----:B------:R-:W4:Y:S04]  /*3fd0*/  I2F R3, R3 ;  /* 0x0000000300037306 */ /* 0x000f280000201400 */
[----:B------:R-:W-:Y:S01]  /*3fe0*/  @!P2 IADD3 R2, -R0, 0x18, RZ ;  /* 0x000000180002a810 */ /* 0x000fe20007ffe1ff */
[----:B------:R-:W-:Y:S01]  /*3ff0*/  FMUL.FTZ R0, R204, 1.4426950216293334961 ;  /* 0x3fb8aa3bcc007820 */ /* 0x000fe20000410000 */
[-C--:B------:R-:W-:Y:S01]  /*4000*/  @P0 ISETP.GE.AND P2, PT, R232, R198.reuse, PT ;  /* 0x000000c6e800020c */ /* 0x080fe20003f46270 */
[----:B--2---:R-:W2:Y:S03]  /*4010*/  LDSM.16.M88.4 R68, [R171+0x16800] ;  /* 0x01680000ab44783b */ /* 0x004ea60000000200 */
[----:B------:R1:W1:Y:S01]  /*4020*/  I2F R80, R2 ;  /* 0x0000000200507306 */ /* 0x0002620000201400 */
[----:B------:R-:W-:Y:S02]  /*4030*/  @P0 FSEL R4, R4, -INF , !P2 ;  /* 0xff80000004040808 */ /* 0x000fe40005000000 */
[----:B------:R-:W-:Y:S02]  /*4040*/  @P0 FSEL R6, R6, -INF , !P2 ;  /* 0xff80000006060808 */ /* 0x000fe40005000000 */
[-C--:B------:R-:W-:Y:S04]  /*4050*/  @P0 ISETP.GE.AND P2, PT, R242, R198.reuse, PT ;  /* 0x000000c6f200020c */ /* 0x080fe80003f46270 */
[----:B------:R-:W-:Y:S02]  /*4060*/  @P0 FSEL R9, R9, -INF , !P2 ;  /* 0xff80000009090808 */ /* 0x000fe40005000000 */
[----:B------:R-:W-:Y:S02]  /*4070*/  @P0 FSEL R11, R11, -INF , !P2 ;  /* 0xff8000000b0b0808 */ /* 0x000fe40005000000 */
[-C--:B------:R-:W-:Y:S01]  /*4080*/  @P0 ISETP.GE.AND P2, PT, R244, R198.reuse, PT ;  /* 0x000000c6f400020c */ /* 0x080fe20003f46270 */
[----:B-1----:R-:W-:Y:S05]  /*4090*/  FMUL.FTZ R2, R201, 1.4426950216293334961 ;  /* 0x3fb8aa3bc9027820 */ /* 0x002fea0000410000 */
[----:B------:R-:W-:Y:S02]  /*40a0*/  FSEL R2, R2, RZ, P1 ;  /* 0x000000ff02027208 */ /* 0x000fe40000800000 */
[----:B------:R-:W-:Y:S03]  /*40b0*/  FSETP.NEU.FTZ.AND P1, PT, R204, -INF , PT ;  /* 0xff800000cc00780b */ /* 0x000fe60003f3d000 */
[--C-:B------:R-:W-:Y:S01]  /*40c0*/  FFMA.FTZ R9, R9, c[0x0][0x23c], -R2.reuse ;  /* 0x00008f0009097a23 */ /* 0x100fe20000010802 */
[----:B------:R-:W-:Y:S01]  /*40d0*/  FSEL R0, R0, RZ, P1 ;  /* 0x000000ff00007208 */ /* 0x000fe20000800000 */
[----:B------:R-:W-:Y:S01]  /*40e0*/  FFMA.FTZ R4, R4, c[0x0][0x23c], -R2 ;  /* 0x00008f0004047a23 */ /* 0x000fe20000010802 */
[-C--:B------:R-:W-:Y:S01]  /*40f0*/  @P0 ISETP.GE.AND P1, PT, R241, R198.reuse, PT ;  /* 0x000000c6f100020c */ /* 0x080fe20003f26270 */
[----:B------:R-:W-:Y:S01]  /*4100*/  MUFU.EX2 R86, R9 ;  /* 0x0000000900567308 */ /* 0x000fe20000000800 */
[C---:B--2---:R-:W-:Y:S03]  /*4110*/  HMMA.16816.F32.BF16 R12, R72.reuse, R68, R12 ;  /* 0x00000044480c723c */ /* 0x044fe6000004180c */
[----:B------:R-:W-:Y:S01]  /*4120*/  FFMA.FTZ R11, R11, c[0x0][0x23c], -R0 ;  /* 0x00008f000b0b7a23 */ /* 0x000fe20000010800 */
[----:B------:R-:W-:Y:S01]  /*4130*/  @P0 FSEL R8, R8, -INF , !P1 ;  /* 0xff80000008080808 */ /* 0x000fe20004800000 */
[----:B------:R-:W-:Y:S01]  /*4140*/  FFMA.FTZ R5, R5, c[0x0][0x23c], -R2 ;  /* 0x00008f0005057a23 */ /* 0x000fe20000010802 */
[----:B------:R-:W-:Y:S01]  /*4150*/  @P0 FSEL R10, R10, -INF , !P1 ;  /* 0xff8000000a0a0808 */ /* 0x000fe20004800000 */
[----:B------:R-:W-:Y:S01]  /*4160*/  FFMA.FTZ R6, R6, c[0x0][0x23c], -R0 ;  /* 0x00008f0006067a23 */ /* 0x000fe20000010800 */
[----:B------:R-:W-:Y:S01]  /*4170*/  HMMA.16816.F32.BF16 R16, R72, R70, R16 ;  /* 0x000000464810723c */ /* 0x000fe20000041810 */
[----:B------:R-:W-:Y:S02]  /*4180*/  MUFU.EX2 R91, R4 ;  /* 0x00000004005b7308 */ /* 0x000fe40000000800 */
[-C--:B------:R-:W-:Y:S01]  /*4190*/  @P0 ISETP.GE.AND P1, PT, R243, R198.reuse, PT ;  /* 0x000000c6f300020c */ /* 0x080fe20003f26270 */
[----:B------:R-:W-:Y:S02]  /*41a0*/  FFMA.FTZ R8, R8, c[0x0][0x23c], -R2 ;  /* 0x00008f0008087a23 */ /* 0x000fe40000010802 */
[--C-:B------:R-:W-:Y:S02]  /*41b0*/  FFMA.FTZ R7, R7, c[0x0][0x23c], -R0.reuse ;  /* 0x00008f0007077a23 */ /* 0x100fe40000010800 */
[----:B------:R-:W-:Y:S03]  /*41c0*/  FFMA.FTZ R10, R10, c[0x0][0x23c], -R0 ;  /* 0x00008f000a0a7a23 */ /* 0x000fe60000010800 */
[----:B------:R-:W-:Y:S05]  /*41d0*/  MUFU.EX2 R95, R6 ;  /* 0x00000006005f7308 */ /* 0x000fea0000000800 */
[-C--:B------:R-:W-:Y:S02]  /*41e0*/  FFMA.FTZ R12, R77, -R191.reuse, R12 ;  /* 0x800000bf4d0c7223 */ /* 0x080fe4000001000c */
[-C--:B------:R-:W-:Y:S02]  /*41f0*/  FFMA.FTZ R14, R79, -R191.reuse, R14 ;  /* 0x800000bf4f0e7223 */ /* 0x080fe4000001000e */
[-C--:B---3--:R-:W-:Y:S01]  /*4200*/  FFMA.FTZ R13, R76, -R191.reuse, R13 ;  /* 0x800000bf4c0d7223 */ /* 0x088fe2000001000d */
[----:B------:R-:W-:Y:S01]  /*4210*/  @P0 FSEL R12, R12, -INF , !P1 ;  /* 0xff8000000c0c0808 */ /* 0x000fe20004800000 */
[-C--:B------:R-:W-:Y:S01]  /*4220*/  FFMA.FTZ R15, R78, -R191.reuse, R15 ;  /* 0x800000bf4e0f7223 */ /* 0x080fe2000001000f */
[----:B------:R-:W-:Y:S01]  /*4230*/  @P0 FSEL R14, R14, -INF , !P1 ;  /* 0xff8000000e0e0808 */ /* 0x000fe20004800000 */
[-C--:B----4-:R-:W-:Y:S01]  /*4240*/  FFMA.FTZ R17, R3, -R191.reuse, R17 ;  /* 0x800000bf03117223 */ /* 0x090fe20000010011 */
[-C--:B------:R-:W-:Y:S01]  /*4250*/  @P0 ISETP.GE.AND P1, PT, R245, R198.reuse, PT ;  /* 0x000000c6f500020c */ /* 0x080fe20003f26270 */
[-C--:B------:R-:W-:Y:S01]  /*4260*/  FFMA.FTZ R16, R80, -R191.reuse, R16 ;  /* 0x800000bf50107223 */ /* 0x080fe20000010010 */
[----:B------:R-:W-:Y:S01]  /*4270*/  @P0 FSEL R13, R13, -INF , !P2 ;  /* 0xff8000000d0d0808 */ /* 0x000fe20005000000 */
[-C--:B------:R-:W-:Y:S01]  /*4280*/  FFMA.FTZ R18, R77, -R191.reuse, R18 ;  /* 0x800000bf4d127223 */ /* 0x080fe20000010012 */
[----:B------:R-:W-:Y:S01]  /*4290*/  @P0 FSEL R15, R15, -INF , !P2 ;  /* 0xff8000000f0f0808 */ /* 0x000fe20005000000 */
[----:B------:R-:W-:Y:S01]  /*42a0*/  FFMA.FTZ R19, R76, -R191, R19 ;  /* 0x800000bf4c137223 */ /* 0x000fe20000010013 */
[----:B------:R-:W-:Y:S01]  /*42b0*/  @P0 ISETP.GE.AND P2, PT, R246, R198, PT ;  /* 0x000000c6f600020c */ /* 0x000fe20003f46270 */
[--C-:B------:R-:W-:Y:S01]  /*42c0*/  FFMA.FTZ R12, R12, c[0x0][0x23c], -R2.reuse ;  /* 0x00008f000c0c7a23 */ /* 0x100fe20000010802 */
[----:B------:R-:W-:Y:S01]  /*42d0*/  @P0 FSEL R16, R16, -INF , !P1 ;  /* 0xff80000010100808 */ /* 0x000fe20004800000 */
[--C-:B------:R-:W-:Y:S01]  /*42e0*/  FFMA.FTZ R13, R13, c[0x0][0x23c], -R2.reuse ;  /* 0x00008f000d0d7a23 */ /* 0x100fe20000010802 */
[----:B------:R-:W-:Y:S01]  /*42f0*/  @P0 FSEL R17, R17, -INF , !P2 ;  /* 0xff80000011110808 */ /* 0x000fe20005000000 */
[----:B------:R-:W1:Y:S01]  /*4300*/  MUFU.EX2 R93, R5 ;  /* 0x00000005005d7308 */ /* 0x000e620000000800 */
[----:B------:R-:W-:Y:S01]  /*4310*/  @P0 FSEL R19, R19, -INF , !P2 ;  /* 0xff80000013130808 */ /* 0x000fe20005000000 */
[--C-:B------:R-:W-:Y:S01]  /*4320*/  FFMA.FTZ R16, R16, c[0x0][0x23c], -R2.reuse ;  /* 0x00008f0010107a23 */ /* 0x100fe20000010802 */
[----:B------:R-:W-:Y:S01]  /*4330*/  @P0 FSEL R18, R18, -INF , !P1 ;  /* 0xff80000012120808 */ /* 0x000fe20004800000 */
[----:B------:R-:W-:Y:S01]  /*4340*/  FFMA.FTZ R2, R17, c[0x0][0x23c], -R2 ;  /* 0x00008f0011027a23 */ /* 0x000fe20000010802 */
[----:B------:R-:W-:Y:S01]  /*4350*/  IADD3 R76, P1, R231, R214, RZ ;  /* 0x000000d6e74c7210 */ /* 0x000fe20007f3e0ff */
[--C-:B------:R-:W-:Y:S02]  /*4360*/  FFMA.FTZ R14, R14, c[0x0][0x23c], -R0.reuse ;  /* 0x00008f000e0e7a23 */ /* 0x100fe40000010800 */
[--C-:B------:R-:W-:Y:S02]  /*4370*/  FFMA.FTZ R18, R18, c[0x0][0x23c], -R0.reuse ;  /* 0x00008f0012127a23 */ /* 0x100fe40000010800 */
[----:B------:R-:W2:Y:S01]  /*4380*/  MUFU.EX2 R94, R7 ;  /* 0x00000007005e7308 */ /* 0x000ea20000000800 */
[--C-:B------:R-:W-:Y:S02]  /*4390*/  FFMA.FTZ R15, R15, c[0x0][0x23c], -R0.reuse ;  /* 0x00008f000f0f7a23 */ /* 0x100fe40000010800 */
[----:B------:R-:W-:Y:S02]  /*43a0*/  FFMA.FTZ R0, R19, c[0x0][0x23c], -R0 ;  /* 0x00008f0013007a23 */ /* 0x000fe40000010800 */
[----:B------:R-:W-:Y:S01]  /*43b0*/  IMAD.X R77, R230, 0x1, R213, P1 ;  /* 0x00000001e64d7824 */ /* 0x000fe200008e06d5 */
[C---:B------:R-:W-:Y:S04]  /*43c0*/  LEA R188, P1, R96.reuse, R188, 0x2 ;  /* 0x000000bc60bc7211 */ /* 0x040fe800078210ff */
[----:B------:R2:W-:Y:S01]  /*43d0*/  MUFU.EX2 R78, R2 ;  /* 0x00000002004e7308 */ /* 0x0005e20000000800 */
[----:B------:R-:W-:Y:S02]  /*43e0*/  LEA.HI.X.SX32 R189, R96, R189, 0x2, P1 ;  /* 0x000000bd60bd7211 */ /* 0x000fe400008f16ff */
[----:B-1----:R-:W-:Y:S05]  /*43f0*/  F2FP.BF16.PACK_AB R3, R93, R91 ;  /* 0x0000005b5d03723e */ /* 0x002fea00000010ff */
[----:B------:R1:W-:Y:S02]  /*4400*/  STS [R205+0x20000], R3 ;  /* 0x02000003cd007388 */ /* 0x0003e40000000800 */
[----:B------:R-:W3:Y:S10]  /*4410*/  MUFU.EX2 R87, R8 ;  /* 0x0000000800577308 */ /* 0x000ef40000000800 */
[----:B------:R3:W-:Y:S01]  /*4420*/  MUFU.EX2 R80, R0 ;  /* 0x0000000000507308 */ /* 0x0007e20000000800 */
[----:B--2---:R-:W-:Y:S05]  /*4430*/  F2FP.BF16.PACK_AB R2, R94, R95 ;  /* 0x0000005f5e02723e */ /* 0x004fea00000010ff */
[----:B------:R2:W-:Y:S04]  /*4440*/  STS [R205+0x20400], R2 ;  /* 0x02040002cd007388 */ /* 0x0005e80000000800 */
[----:B------:R-:W-:Y:S10]  /*4450*/  MUFU.EX2 R89, R10 ;  /* 0x0000000a00597308 */ /* 0x000ff40000000800 */
        /* <DEDUP_REMOVED lines=8> */
[----:B------:R-:W4:Y:S01]  /*44e0*/  MUFU.EX2 R84, R15 ;  /* 0x0000000f00547308 */ /* 0x000f220000000800 */
[----:B-1----:R-:W-:Y:S05]  /*44f0*/  F2FP.BF16.PACK_AB R4, R82, R83 ;  /* 0x000000535204723e */ /* 0x002fea00000010ff */
[----:B------:R-:W-:Y:S04]  /*4500*/  STS [R206+0x20000], R4 ;  /* 0x02000004ce007388 */ /* 0x000fe80000000800 */
[----:B------:R-:W2:Y:S10]  /*4510*/  MUFU.EX2 R79, R16 ;  /* 0x00000010004f7308 */ /* 0x000eb40000000800 */
[----:B------:R-:W3:Y:S01]  /*4520*/  MUFU.EX2 R81, R18 ;  /* 0x0000001200517308 */ /* 0x000ee20000000800 */
[----:B----4-:R-:W-:Y:S05]  /*4530*/  F2FP.BF16.PACK_AB R3, R84, R85 ;  /* 0x000000555403723e */ /* 0x010fea00000010ff */
[----:B------:R-:W-:Y:S01]  /*4540*/  STS [R206+0x20400], R3 ;  /* 0x02040003ce007388 */ /* 0x000fe20000000800 */
[----:B--2---:R-:W-:Y:S05]  /*4550*/  F2FP.BF16.PACK_AB R2, R78, R79 ;  /* 0x0000004f4e02723e */ /* 0x004fea00000010ff */
[----:B------:R1:W-:Y:S01]  /*4560*/  STS [R207+0x20000], R2 ;  /* 0x02000002cf007388 */ /* 0x0003e20000000800 */
[----:B---3--:R-:W-:Y:S05]  /*4570*/  F2FP.BF16.PACK_AB R0, R80, R81 ;  /* 0x000000515000723e */ /* 0x008fea00000010ff */
[----:B------:R2:W-:Y:S06]  /*4580*/  STS [R207+0x20400], R0 ;  /* 0x02040000cf007388 */ /* 0x0005ec0000000800 */
[----:B------:R-:W-:Y:S06]  /*4590*/  LDSM.16.M88.4 R16, [R176+0xc000] ;  /* 0x00c00000b010783b */ /* 0x000fec0000000200 */
[----:B------:R-:W3:Y:S06]  /*45a0*/  LDSM.16.M88.4 R8, [R169+0x18000] ;  /* 0x01800000a908783b */ /* 0x000eec0000000200 */
[----:B------:R-:W3:Y:S06]  /*45b0*/  LDSM.16.M88.4 R68, [R169+0x18800] ;  /* 0x01880000a944783b */ /* 0x000eec0000000200 */
[----:B-1----:R-:W4:Y:S06]  /*45c0*/  LDG.E R2, [R76.64] ;  /* 0x000000064c027981 */ /* 0x002f2c000c1e1900 */
[----:B------:R-:W-:Y:S06]  /*45d0*/  LDSM.16.M88.4 R72, [R177+0xc000] ;  /* 0x00c00000b148783b */ /* 0x000fec0000000200 */
[----:B--2---:R-:W2:Y:S01]  /*45e0*/  LDG.E R0, [R76.64+0x20] ;  /* 0x000020064c007981 */ /* 0x004ea2000c1e1900 */
[C---:B---3--:R-:W-:Y:S08]  /*45f0*/  HMMA.16816.F32.BF16 R4, R16.reuse, R8, RZ ;  /* 0x000000081004723c */ /* 0x048ff000000418ff */
[C---:B------:R-:W-:Y:S08]  /*4600*/  HMMA.16816.F32.BF16 R8, R16.reuse, R10, RZ ;  /* 0x0000000a1008723c */ /* 0x040ff000000418ff */
[C---:B------:R-:W-:Y:S08]  /*4610*/  HMMA.16816.F32.BF16 R12, R16.reuse, R68, RZ ;  /* 0x00000044100c723c */ /* 0x040ff000000418ff */
[----:B------:R-:W-:Y:S01]  /*4620*/  HMMA.16816.F32.BF16 R16, R16, R70, RZ ;  /* 0x000000461010723c */ /* 0x000fe200000418ff */
[----:B------:R-:W1:Y:S07]  /*4630*/  LDSM.16.M88.4 R68, [R170+0x18000] ;  /* 0x01800000aa44783b */ /* 0x000e6e0000000200 */
[C---:B-1----:R-:W-:Y:S08]  /*4640*/  HMMA.16816.F32.BF16 R4, R72.reuse, R68, R4 ;  /* 0x000000444804723c */ /* 0x042ff00000041804 */
[C---:B------:R-:W-:Y:S01]  /*4650*/  HMMA.16816.F32.BF16 R8, R72.reuse, R70, R8 ;  /* 0x000000464808723c */ /* 0x040fe20000041808 */
[----:B------:R-:W1:Y:S07]  /*4660*/  LDSM.16.M88.4 R68, [R170+0x18800] ;  /* 0x01880000aa44783b */ /* 0x000e6e0000000200 */
[C---:B-1----:R-:W-:Y:S08]  /*4670*/  HMMA.16816.F32.BF16 R12, R72.reuse, R68, R12 ;  /* 0x00000044480c723c */ /* 0x042ff0000004180c */
[----:B------:R-:W-:Y:S01]  /*4680*/  HMMA.16816.F32.BF16 R16, R72, R70, R16 ;  /* 0x000000464810723c */ /* 0x000fe20000041810 */
[----:B------:R-:W-:Y:S06]  /*4690*/  LDSM.16.M88.4 R68, [R179+0xc000] ;  /* 0x00c00000b344783b */ /* 0x000fec0000000200 */
[----:B------:R-:W1:Y:S02]  /*46a0*/  LDSM.16.M88.4 R72, [R172+0x18000] ;  /* 0x01800000ac48783b */ /* 0x000e640000000200 */
        /* <DEDUP_REMOVED lines=65> */
[----:B------:R-:W1:Y:S11]  /*4ac0*/  LDSM.16.M88.4 R72, [R171+0x1c800] ;  /* 0x01c80000ab48783b */ /* 0x000e760000000200 */
[----:B------:R-:W-:Y:S04]  /*4ad0*/  @!UPT UIADD3 URZ, URZ, URZ, URZ ;  /* 0x0000003f3f3ff290 */ /* 0x000fe8000fffe03f */
[C---:B----4-:R-:W-:Y:S02]  /*4ae0*/  FADD.FTZ R4, -R2.reuse, R4 ;  /* 0x0000000402047221 */ /* 0x050fe40000010100 */
[----:B------:R-:W-:Y:S02]  /*4af0*/  FADD.FTZ R5, -R2, R5 ;  /* 0x0000000502057221 */ /* 0x000fe40000010100 */
[C---:B--2---:R-:W-:Y:S02]  /*4b00*/  FADD.FTZ R6, -R0.reuse, R6 ;  /* 0x0000000600067221 */ /* 0x044fe40000010100 */
[----:B------:R-:W-:Y:S02]  /*4b10*/  FADD.FTZ R7, -R0, R7 ;  /* 0x0000000700077221 */ /* 0x000fe40000010100 */
[C---:B------:R-:W-:Y:S02]  /*4b20*/  FADD.FTZ R8, -R2.reuse, R8 ;  /* 0x0000000802087221 */ /* 0x040fe40000010100 */
[----:B------:R-:W-:Y:S02]  /*4b30*/  FADD.FTZ R9, -R2, R9 ;  /* 0x0000000902097221 */ /* 0x000fe40000010100 */
[C---:B------:R-:W-:Y:S02]  /*4b40*/  FADD.FTZ R10, -R0.reuse, R10 ;  /* 0x0000000a000a7221 */ /* 0x040fe40000010100 */
[----:B------:R-:W-:Y:S02]  /*4b50*/  FADD.FTZ R11, -R0, R11 ;  /* 0x0000000b000b7221 */ /* 0x000fe40000010100 */
[----:B------:R-:W-:Y:S02]  /*4b60*/  FMUL.FTZ R77, R91, R4 ;  /* 0x000000045b4d7220 */ /* 0x000fe40000410000 */
[----:B------:R-:W-:Y:S01]  /*4b70*/  FMUL.FTZ R76, R87, R8 ;  /* 0x00000008574c7220 */ /* 0x000fe20000410000 */
[C---:B-1----:R-:W-:Y:S07]  /*4b80*/  HMMA.16816.F32.BF16 R12, R68.reuse, R72, R12 ;  /* 0x00000048440c723c */ /* 0x042fee000004180c */
[----:B------:R-:W-:Y:S01]  /*4b90*/  FMUL.FTZ R72, R93, R5 ;  /* 0x000000055d487220 */ /* 0x000fe20000410000 */
[----:B------:R-:W-:Y:S07]  /*4ba0*/  HMMA.16816.F32.BF16 R16, R68, R74, R16 ;  /* 0x0000004a4410723c */ /* 0x000fee0000041810 */
[----:B------:R-:W-:Y:S02]  /*4bb0*/  FMUL.FTZ R75, R86, R9 ;  /* 0x00000009564b7220 */ /* 0x000fe40000410000 */
[----:B------:R-:W-:Y:S03]  /*4bc0*/  FMUL.FTZ R69, R89, R10 ;  /* 0x0000000a59457220 */ /* 0x000fe60000410000 */
[----:B------:R-:W-:Y:S04]  /*4bd0*/  FMUL.FTZ R68, R88, R11 ;  /* 0x0000000b58447220 */ /* 0x000fe80000410000 */
        /* <DEDUP_REMOVED lines=36> */
[----:B------:R-:W-:Y:S01]  /*4e20*/  @!P4 LEA R10, P5, R11, R2, 0x6 ;  /* 0x000000020b0ac211 */ /* 0x000fe200078a30ff */
[--C-:B------:R-:W-:Y:S01]  /*4e30*/  IMAD.IADD R190, R190, 0x1, R4.reuse ;  /* 0x00000001bebe7824 */ /* 0x100fe200078e0204 */
[C---:B------:R-:W-:Y:S01]  /*4e40*/  @!P2 LEA R6, P1, R0.reuse, R196, 0x1 ;  /* 0x000000c40006a211 */ /* 0x040fe200078208ff */
        /* <DEDUP_REMOVED lines=55> */
.L_x_403:
        /* <DEDUP_REMOVED lines=138> */
.L_x_404:
        /* <DEDUP_REMOVED lines=69> */
[----:B------:R-:W-:Y:S02]  /*5eb0*/  IMAD R156, R156, 0x28, RZ ;  /* 0x000000289c9c7824 */ /* 0x000fe400078e02ff */
[----:B------:R-:W-:Y:S02]  /*5ec0*/  IMAD R157, R157, 0x30, RZ ;  /* 0x000000309d9d7824 */ /* 0x000fe400078e02ff */
[-C--:B---3--:R-:W-:Y:S01]  /*5ed0*/  HMMA.16816.F32.BF16 R68, R152, R148.reuse, R68 ;  /* 0x000000949844723c */ /* 0x088fe20000041844 */
[----:B------:R-:W-:Y:S04]  /*5ee0*/  IMAD.MOV.U32 R159, RZ, RZ, c[0x0][0x22c] ;  /* 0x00008b00ff9f7624 */ /* 0x000fe800078e00ff */
[----:B------:R-:W-:Y:S03]  /*5ef0*/  IMAD R159, R159, c[0x0][0x1c0], RZ ;  /* 0x000070009f9f7a24 */ /* 0x000fe600078e02ff */
[C---:B------:R-:W-:Y:S04]  /*5f00*/  HMMA.16816.F32.BF16 R72, R160.reuse, R148, R72 ;  /* 0x00000094a048723c */ /* 0x040fe80000041848 */
[----:B------:R-:W-:Y:S03]  /*5f10*/  IMAD.SHL.U32 R159, R159, 0x20, RZ ;  /* 0x000000209f9f7824 */ /* 0x000fe600078e00ff */
        /* <DEDUP_REMOVED lines=17> */
[-C--:B---3--:R-:W-:Y:S01]  /*6030*/  LEA.HI.X.SX32 R5, R0, R189.reuse, 0x2, P2 ;  /* 0x000000bd00057211 */ /* 0x088fe200010f16ff */
[----:B------:R-:W-:Y:S01]  /*6040*/  IMAD.MOV.U32 R0, RZ, RZ, c[0x0][0x22c] ;  /* 0x00008b00ff007624 */ /* 0x000fe200078e00ff */
[-C--:B------:R-:W-:Y:S03]  /*6050*/  LEA.HI.X.SX32 R151, R159, R189.reuse, 0x2, P1 ;  /* 0x000000bd9f977211 */ /* 0x080fe600008f16ff */
[----:B------:R2:W-:Y:S01]  /*6060*/  RED.E.ADD.F32.FTZ.RN.STRONG.GPU [R4.64], R7 ;  /* 0x000000070400798e */ /* 0x0005e2000c10e786 */
[----:B------:R-:W-:Y:S03]  /*6070*/  IMAD R0, R0, c[0x0][0x1c0], RZ ;  /* 0x0000700000007a24 */ /* 0x000fe600078e02ff */
[----:B------:R3:W-:Y:S01]  /*6080*/  RED.E.ADD.F32.FTZ.RN.STRONG.GPU [R150.64], R8 ;  /* 0x000000089600798e */ /* 0x0007e2000c10e786 */
[----:B------:R-:W-:Y:S01]  /*6090*/  IMAD R0, R0, 0x38, RZ ;  /* 0x0000003800007824 */ /* 0x000fe200078e02ff */
[CC--:B-1----:R-:W-:Y:S02]  /*60a0*/  LEA R148, P3, R156.reuse, R188.reuse, 0x2 ;  /* 0x000000bc9c947211 */ /* 0x0c2fe400078610ff */
[-C--:B------:R-:W-:Y:S02]  /*60b0*/  LEA R6, P2, R157, R188.reuse, 0x2 ;  /* 0x000000bc9d067211 */ /* 0x080fe400078410ff */
[-C--:B------:R-:W-:Y:S02]  /*60c0*/  LEA.HI.X.SX32 R149, R156, R189.reuse, 0x2, P3 ;  /* 0x000000bd9c957211 */ /* 0x080fe400018f16ff */
[----:B------:R-:W-:Y:S02]  /*60d0*/  IADD3 R156, R233, 0x40, RZ ;  /* 0x00000040e99c7810 */ /* 0x000fe40007ffe0ff */
[CC--:B--2---:R-:W-:Y:S01]  /*60e0*/  LEA R4, P1, R0.reuse, R188.reuse, 0x2 ;  /* 0x000000bc00047211 */ /* 0x0c4fe200078210ff */
[----:B------:R1:W-:Y:S01]  /*60f0*/  RED.E.ADD.F32.FTZ.RN.STRONG.GPU [R148.64], R9 ;  /* 0x000000099400798e */ /* 0x0003e2000c10e786 */
[-C--:B------:R-:W-:Y:S02]  /*6100*/  LEA.HI.X.SX32 R7, R157, R189.reuse, 0x2, P2 ;  /* 0x000000bd9d077211 */ /* 0x080fe400010f16ff */
[-C--:B------:R-:W-:Y:S01]  /*6110*/  LEA.HI.X.SX32 R5, R0, R189.reuse, 0x2, P1 ;  /* 0x000000bd00057211 */ /* 0x080fe200008f16ff */
[----:B------:R-:W-:Y:S01]  /*6120*/  IMAD.IADD R0, R199, 0x1, R252 ;  /* 0x00000001c7007824 */ /* 0x000fe200078e02fc */
[----:B------:R-:W-:Y:S01]  /*6130*/  IADD3 R157, R233, 0x20, RZ ;  /* 0x00000020e99d7810 */ /* 0x000fe20007ffe0ff */
[----:B------:R2:W-:Y:S03]  /*6140*/  RED.E.ADD.F32.FTZ.RN.STRONG.GPU [R6.64], R10 ;  /* 0x0000000a0600798e */ /* 0x0005e6000c10e786 */
[CC--:B---3--:R-:W-:Y:S01]  /*6150*/  LEA R8, P1, R157.reuse, R188.reuse, 0x2 ;  /* 0x000000bc9d087211 */ /* 0x0c8fe200078210ff */
[----:B------:R3:W-:Y:S04]  /*6160*/  RED.E.ADD.F32.FTZ.RN.STRONG.GPU [R4.64], R11 ;  /* 0x0000000b0400798e */ /* 0x0007e8000c10e786 */
[----:B------:R-:W-:Y:S04]  /*6170*/  RED.E.ADD.F32.FTZ.RN.STRONG.GPU [R188.64+0x80], R16 ;  /* 0x00008010bc00798e */ /* 0x000fe8000c10e786 */
[----:B------:R-:W-:Y:S01]  /*6180*/  RED.E.ADD.F32.FTZ.RN.STRONG.GPU [R2.64+0x80], R17 ;  /* 0x000080110200798e */ /* 0x000fe2000c10e786 */
[-C--:B-1----:R-:W-:Y:S02]  /*6190*/  LEA.HI.X.SX32 R9, R157, R189.reuse, 0x2, P1 ;  /* 0x000000bd9d097211 */ /* 0x082fe400008f16ff */
[----:B------:R-:W-:Y:S03]  /*61a0*/  IADD3 R148, R233, 0x60, RZ ;  /* 0x00000060e9947810 */ /* 0x000fe60007ffe0ff */
        /* <DEDUP_REMOVED lines=9> */
[----:B------:R3:W-:Y:S04]  /*6240*/  RED.E.ADD.F32.FTZ.RN.STRONG.GPU [R10.64], R12 ;  /* 0x0000000c0a00798e */ /* 0x0007e8000c10e786 */
[----:B------:R-:W-:Y:S01]  /*6250*/  LDSM.16.MT88.4 R16, [R168+0x2000] ;  /* 0x00200000a810783b */ /* 0x000fe20000004200 */
[CC--:B-1----:R-:W-:Y:S04]  /*6260*/  LEA R8, P3, R224.reuse, R188.reuse, 0x2 ;  /* 0x000000bce0087211 */ /* 0x0c2fe800078610ff */
[-C--:B------:R-:W-:Y:S05]  /*6270*/  LEA.HI.X.SX32 R9, R224, R189.reuse, 0x2, P3 ;  /* 0x000000bde0097211 */ /* 0x080fea00018f16ff */
[----:B------:R1:W-:Y:S01]  /*6280*/  RED.E.ADD.F32.FTZ.RN.STRONG.GPU [R8.64], R13 ;  /* 0x0000000d0800798e */ /* 0x0003e2000c10e786 */
[CC--:B--2---:R-:W-:Y:S03]  /*6290*/  LEA R6, P1, R229.reuse, R188.reuse, 0x2 ;  /* 0x000000bce5067211 */ /* 0x0c4fe600078210ff */
[----:B------:R2:W-:Y:S01]  /*62a0*/  RED.E.ADD.F32.FTZ.RN.STRONG.GPU [R4.64], R14 ;  /* 0x0000000e0400798e */ /* 0x0005e2000c10e786 */
[-C--:B------:R-:W-:Y:S02]  /*62b0*/  LEA.HI.X.SX32 R7, R229, R189.reuse, 0x2, P1 ;  /* 0x000000bde5077211 */ /* 0x080fe400008f16ff */
[----:B---3--:R-:W-:Y:S03]  /*62c0*/  IADD3 R12, R233, 0x80, RZ ;  /* 0x00000080e90c7810 */ /* 0x008fe60007ffe0ff */
[----:B------:R3:W-:Y:S04]  /*62d0*/  RED.E.ADD.F32.FTZ.RN.STRONG.GPU [R6.64], R15 ;  /* 0x0000000f0600798e */ /* 0x0007e8000c10e786 */
[----:B------:R-:W-:Y:S04]  /*62e0*/  RED.E.ADD.F32.FTZ.RN.STRONG.GPU [R188.64+0x100], R68 ;  /* 0x00010044bc00798e */ /* 0x000fe8000c10e786 */
[----:B------:R-:W-:Y:S01]  /*62f0*/  RED.E.ADD.F32.FTZ.RN.STRONG.GPU [R2.64+0x100], R69 ;  /* 0x000100450200798e */ /* 0x000fe2000c10e786 */
        /* <DEDUP_REMOVED lines=55> */
[----:B------:R-:W-:Y:S01]  /*6670*/  IMAD.IADD R0, R199, 0x1, R248 ;  /* 0x00000001c7007824 */ /* 0x000fe200078e02f8 */
[----:B------:R-:W-:Y:S01]  /*6680*/  IADD3 R12, R233, 0xa0, RZ ;  /* 0x000000a0e90c7810 */ /* 0x000fe20007ffe0ff */
        /* <DEDUP_REMOVED lines=20> */
[CC--:B--2---:R-:W-:Y:S01]  /*67d0*/  LEA R6, P3, R216.reuse, R188.reuse, 0x2 ;  /* 0x000000bcd8067211 */ /* 0x0c4fe200078610ff */
[----:B------:R-:W-:Y:S03]  /*67e0*/  LDSM.16.MT88.4 R12, [R173+0x1e000] ;  /* 0x01e00000ad0c783b */ /* 0x000fe60000004200 */
[-C--:B------:R-:W-:Y:S01]  /*67f0*/  LEA.HI.X.SX32 R7, R216, R189.reuse, 0x2, P3 ;  /* 0x000000bdd8077211 */ /* 0x080fe200018f16ff */
[----:B------:R1:W-:Y:S01]  /*6800*/  RED.E.ADD.F32.FTZ.RN.STRONG.GPU [R4.64], R98 ;  /* 0x000000620400798e */ /* 0x0003e2000c10e786 */
[CC--:B---3--:R-:W-:Y:S03]  /*6810*/  LEA R2, P1, R225.reuse, R188.reuse, 0x2 ;  /* 0x000000bce1027211 */ /* 0x0c8fe600078210ff */
[----:B------:R-:W-:Y:S01]  /*6820*/  RED.E.ADD.F32.FTZ.RN.STRONG.GPU [R10.64], R99 ;  /* 0x000000630a00798e */ /* 0x000fe2000c10e786 */
[-C--:B------:R-:W-:Y:S03]  /*6830*/  LEA.HI.X.SX32 R3, R225, R189.reuse, 0x2, P1 ;  /* 0x000000bde1037211 */ /* 0x080fe600008f16ff */
[----:B------:R-:W-:Y:S01]  /*6840*/  RED.E.ADD.F32.FTZ.RN.STRONG.GPU [R8.64], R92 ;  /* 0x0000005c0800798e */ /* 0x000fe2000c10e786 */
[----:B------:R-:W-:Y:S02]  /*6850*/  ISETP.NE.U32.AND P1, PT, R0, 0x1, PT ;  /* 0x000000010000780c */ /* 0x000fe40003f25070 */
[----:B------:R-:W-:Y:S01]  /*6860*/  @P6 IADD3 R0, P3, R210, -0x100, RZ ;  /* 0xffffff00d2006810 */ /* 0x000fe20007f7e0ff */
[----:B------:R-:W-:Y:S04]  /*6870*/  RED.E.ADD.F32.FTZ.RN.STRONG.GPU [R6.64], R93 ;  /* 0x0000005d0600798e */ /* 0x000fe8000c10e786 */
[----:B------:R-:W-:Y:S01]  /*6880*/  LDSM.16.MT88.4 R8, [R168] ;  /* 0x00000000a808783b */ /* 0x000fe20000004200 */
[----:B------:R-:W-:Y:S01]  /*6890*/  @P6 IMAD.MOV.U32 R210, RZ, RZ, R0 ;  /* 0x000000ffffd26224 */ /* 0x000fe200078e0000 */
[C---:B------:R-:W-:Y:S04]  /*68a0*/  IADD3 R0, R168.reuse, -0x6000, RZ ;  /* 0xffffa000a8007810 */ /* 0x040fe80007ffe0ff */
        /* <DEDUP_REMOVED lines=73> */
[----:B------:R-:W2:Y:S01]  /*6d40*/  LDL R98, [R1+0x4] ;  /* 0x0000040001627983 */ /* 0x000ea20000100800 */
        /* <DEDUP_REMOVED lines=119> */
[----:B------:R1:W-:Y:S01]  /*74c0*/  STS [R239+0x5400], R0 ;  /* 0x00540000ef007388 */ /* 0x0003e20000000800 */
[----:B------:R-:W-:-:S03]  /*74d0*/  F2FP.BF16.PACK_AB R62, R63, R62 ;  /* 0x0000003e3f3e723e */ /* 0x000fc600000010ff */
        /* <DEDUP_REMOVED lines=16> */
[----:B------:R-:W4:Y:S04]  /*75e0*/  S2R R157, SR_CTAID.Y ;  /* 0x00000000009d7919 */ /* 0x000f280000002600 */
[----:B------:R3:W-:Y:S04]  /*75f0*/  STS [R238+0xa000], R52 ;  /* 0x00a00034ee007388 */ /* 0x0007e80000000800 */
[----:B------:R3:W-:Y:S04]  /*7600*/  STS [R238+0xa400], R54 ;  /* 0x00a40036ee007388 */ /* 0x0007e80000000800 */
[----:B------:R3:W-:Y:S04]  /*7610*/  STS [R239+0xa000], R64 ;  /* 0x00a00040ef007388 */ /* 0x0007e80000000800 */
[----:B------:R3:W-:Y:S04]  /*7620*/  STS [R239+0xa400], R66 ;  /* 0x00a40042ef007388 */ /* 0x0007e80000000800 */
[----:B------:R3:W-:Y:S04]  /*7630*/  STS [R238+0xb000], R56 ;  /* 0x00b00038ee007388 */ /* 0x0007e80000000800 */
[----:B------:R3:W-:Y:S01]  /*7640*/  STS [R238+0xb400], R58 ;  /* 0x00b4003aee007388 */ /* 0x0007e20000000800 */
[----:B----4-:R-:W-:-:S03]  /*7650*/  SHF.R.S32.HI R97, RZ, 0x1f, R157 ;  /* 0x0000001fff617819 */ /* 0x010fc6000001149d */
[----:B------:R3:W-:Y:S04]  /*7660*/  STS [R239+0xb000], R60 ;  /* 0x00b0003cef007388 */ /* 0x0007e80000000800 */
[----:B------:R3:W-:Y:S04]  /*7670*/  STS [R239+0xb400], R62 ;  /* 0x00b4003eef007388 */ /* 0x0007e80000000800 */
[----:B------:R-:W4:Y:S01]  /*7680*/  S2R R96, SR_CTAID.Y ;  /* 0x0000000000607919 */ /* 0x000f220000002600 */
[----:B--2---:R-:W-:-:S13]  /*7690*/  ISETP.NE.AND P0, PT, R98, -0x1, PT ;  /* 0xffffffff6200780c */ /* 0x004fda0003f05270 */
[----:B-1----:R-:W-:-:S05]  /*76a0*/  @P0 IADD3 R0, R234, R98, RZ ;  /* 0x00000062ea000210 */ /* 0x002fca0007ffe0ff */
[----:B------:R-:W-:-:S04]  /*76b0*/  @P0 IMAD.WIDE.U32 R2, R0, c[0x0][0x3a0], RZ ;  /* 0x0000e80000020a25 */ /* 0x000fc800078e00ff */
[----:B------:R-:W-:Y:S01]  /*76c0*/  @P0 IMAD R7, R0, c[0x0][0x3a4], R3 ;  /* 0x0000e90000070a24 */ /* 0x000fe200078e0203 */
[----:B------:R-:W-:Y:S01]  /*76d0*/  @P0 MOV R6, R2 ;  /* 0x0000000200060202 */ /* 0x000fe20000000f00 */
[----:B------:R-:W-:Y:S05]  /*76e0*/  @P0 BRA `(.L_x_406) ;  /* 0x000000a000000947 */ /* 0x000fea0003800000 */
[----:B---34-:R-:W-:Y:S01]  /*76f0*/  SHF.R.S32.HI R0, RZ, 0x1f, R234 ;  /* 0x0000001fff007819 */ /* 0x018fe200000114ea */
[----:B------:R-:W-:-:S04]  /*7700*/  IMAD.WIDE.U32 R2, R234, c[0x0][0x3a0], RZ ;  /* 0x0000e800ea027a25 */ /* 0x000fc800078e00ff */
[----:B------:R-:W-:Y:S02]  /*7710*/  IMAD R0, R0, c[0x0][0x3a0], RZ ;  /* 0x0000e80000007a24 */ /* 0x000fe400078e02ff */
[----:B------:R-:W-:Y:S02]  /*7720*/  IMAD R4, R97, c[0x0][0x388], RZ ;  /* 0x0000e20061047a24 */ /* 0x000fe400078e02ff */
[----:B------:R-:W-:-:S05]  /*7730*/  IMAD R0, R234, c[0x0][0x3a4], R0 ;  /* 0x0000e900ea007a24 */ /* 0x000fca00078e0200 */
[----:B------:R-:W-:Y:S01]  /*7740*/  IADD3 R3, R3, R0, RZ ;  /* 0x0000000003037210 */ /* 0x000fe20007ffe0ff */
[----:B------:R-:W-:-:S04]  /*7750*/  IMAD R0, R96, c[0x0][0x38c], R4 ;  /* 0x0000e30060007a24 */ /* 0x000fc800078e0204 */
[----:B------:R-:W-:-:S05]  /*7760*/  IMAD.WIDE.U32 R2, R96, c[0x0][0x388], R2 ;  /* 0x0000e20060027a25 */ /* 0x000fca00078e0002 */
[----:B------:R-:W-:Y:S02]  /*7770*/  IADD3 R7, R3, R0, RZ ;  /* 0x0000000003077210 */ /* 0x000fe40007ffe0ff */
[----:B------:R-:W-:Y:S02]  /*7780*/  MOV R6, R2 ;  /* 0x0000000200067202 */ /* 0x000fe40000000f00 */
.L_x_406:
[----:B---34-:R-:W-:-:S05]  /*7790*/  @P0 IADD3 R0, R234, R98, RZ ;  /* 0x00000062ea000210 */ /* 0x018fca0007ffe0ff */
        /* <DEDUP_REMOVED lines=14> */
.L_x_407:
[----:B------:R-:W2:Y:S04]  /*7880*/  LDL R64, [R1] ;  /* 0x0000000001407983 */ /* 0x000ea80000100800 */
[----:B------:R-:W3:Y:S04]  /*7890*/  LDL R8, [R1+0x8] ;  /* 0x0000080001087983 */ /* 0x000ee80000100800 */
[----:B------:R-:W-:Y:S01]  /*78a0*/  BAR.SYNC.DEFER_BLOCKING 0x0 ;  /* 0x0000000000007b1d */ /* 0x000fe20000010000 */
[----:B------:R-:W-:-:S02]  /*78b0*/  SHF.R.S32.HI R5, RZ, 0x1f, R202 ;  /* 0x0000001fff057819 */ /* 0x000fc400000114ca */
[----:B------:R-:W-:-:S03]  /*78c0*/  MOV R4, R202 ;  /* 0x000000ca00047202 */ /* 0x000fc60000000f00 */
[----:B------:R1:W4:Y:S04]  /*78d0*/  LDS.128 R36, [R192+0x13000] ;  /* 0x01300000c0247984 */ /* 0x0003280000000c00 */
[----:B------:R1:W1:Y:S04]  /*78e0*/  LDS.128 R32, [R192+0x15000] ;  /* 0x01500000c0207984 */ /* 0x0002680000000c00 */
[----:B------:R1:W1:Y:S04]  /*78f0*/  LDS.128 R28, [R192+0x17000] ;  /* 0x01700000c01c7984 */ /* 0x0002680000000c00 */
[----:B------:R1:W1:Y:S04]  /*7900*/  LDS.128 R48, [R192+0x18000] ;  /* 0x01800000c0307984 */ /* 0x0002680000000c00 */
[----:B------:R1:W1:Y:S04]  /*7910*/  LDS.128 R60, [R192+0x19000] ;  /* 0x01900000c03c7984 */ /* 0x0002680000000c00 */
[----:B------:R1:W1:Y:S04]  /*7920*/  LDS.128 R44, [R192+0x1a000] ;  /* 0x01a00000c02c7984 */ /* 0x0002680000000c00 */
[----:B------:R1:W1:Y:S04]  /*7930*/  LDS.128 R56, [R192+0x1b000] ;  /* 0x01b00000c0387984 */ /* 0x0002680000000c00 */
[----:B------:R1:W1:Y:S04]  /*7940*/  LDS.128 R40, [R192+0x1c000] ;  /* 0x01c00000c0287984 */ /* 0x0002680000000c00 */
[----:B------:R1:W1:Y:S01]  /*7950*/  LDS.128 R52, [R192+0x1d000] ;  /* 0x01d00000c0347984 */ /* 0x0002620000000c00 */
[----:B------:R-:W-:Y:S01]  /*7960*/  BSSY B0, `(.L_x_408) ;  /* 0x0000020000007945 */ /* 0x000fe20003800000 */
[----:B------:R-:W-:-:S02]  /*7970*/  SHF.R.S32.HI R27, RZ, 0x1f, R235 ;  /* 0x0000001fff1b7819 */ /* 0x000fc400000114eb */
[----:B--2---:R-:W-:Y:S01]  /*7980*/  SHF.R.S32.HI R24, RZ, 0x1f, R64 ;  /* 0x0000001fff187819 */ /* 0x004fe20000011440 */
[----:B------:R-:W-:-:S04]  /*7990*/  IMAD.WIDE.U32 R2, R64, c[0x0][0x3a0], R4 ;  /* 0x0000e80040027a25 */ /* 0x000fc800078e0004 */
[----:B---3--:R-:W-:Y:S02]  /*79a0*/  IMAD R11, R8, -0x40, R198 ;  /* 0xffffffc0080b7824 */ /* 0x008fe400078e02c6 */
[----:B------:R-:W-:Y:S01]  /*79b0*/  IMAD R0, R24, c[0x0][0x3a0], RZ ;  /* 0x0000e80018007a24 */ /* 0x000fe200078e02ff */
[----:B------:R-:W-:Y:S02]  /*79c0*/  IADD3 R2, P0, R6, R2, RZ ;  /* 0x0000000206027210 */ /* 0x000fe40007f1e0ff */
[----:B------:R-:W-:Y:S01]  /*79d0*/  ISETP.GE.AND P4, PT, R235, R11, PT ;  /* 0x0000000beb00720c */ /* 0x000fe20003f86270 */
[----:B------:R-:W-:-:S05]  /*79e0*/  IMAD R0, R64, c[0x0][0x3a4], R0 ;  /* 0x0000e90040007a24 */ /* 0x000fca00078e0200 */
[----:B------:R-:W-:Y:S01]  /*79f0*/  IADD3.X R3, R7, R3, R0, P0, !PT ;  /* 0x0000000307037210 */ /* 0x000fe200007fe400 */
[----:B------:R-:W-:-:S04]  /*7a00*/  IMAD R0, R237, c[0x0][0x3b8], RZ ;  /* 0x0000ee00ed007a24 */ /* 0x000fc800078e02ff */
[C---:B------:R-:W-:Y:S02]  /*7a10*/  IMAD R0, R236.reuse, c[0x0][0x3bc], R0 ;  /* 0x0000ef00ec007a24 */ /* 0x040fe400078e0200 */
[----:B------:R-:W-:-:S05]  /*7a20*/  IMAD.WIDE.U32 R6, R236, c[0x0][0x3b8], R2 ;  /* 0x0000ee00ec067a25 */ /* 0x000fca00078e0002 */
[----:B------:R-:W-:Y:S01]  /*7a30*/  IADD3 R10, R7, R0, RZ ;  /* 0x00000000070a7210 */ /* 0x000fe20007ffe0ff */
[----:B------:R-:W-:Y:S05]  /*7a40*/  @P4 BRA `(.L_x_409) ;  /* 0x0000011000004947 */ /* 0x000fea0003800000 */
[----:B-1--4-:R-:W-:Y:S01]  /*7a50*/  ISETP.GE.AND P3, PT, R202, c[0x0][0x220], PT ;  /* 0x00008800ca007a0c */ /* 0x012fe20003f66270 */
[----:B------:R-:W1:Y:S01]  /*7a60*/  LDS.128 R20, [R192+0x14000] ;  /* 0x01400000c0147984 */ /* 0x000e620000000c00 */
[----:B------:R-:W-:Y:S01]  /*7a70*/  MOV R3, R10 ;  /* 0x0000000a00037202 */ /* 0x000fe20000000f00 */
[----:B------:R-:W-:Y:S01]  /*7a80*/  IMAD R0, R27, c[0x0][0x3a0], RZ ;  /* 0x0000e8001b007a24 */ /* 0x000fe200078e02ff */
[----:B------:R-:W-:Y:S01]  /*7a90*/  ISETP.GE.AND P2, PT, R211, c[0x0][0x220], PT ;  /* 0x00008800d3007a0c */ /* 0x000fe20003f46270 */
[----:B------:R-:W2:Y:S01]  /*7aa0*/  LDS.128 R16, [R192+0x16000] ;  /* 0x01600000c0107984 */ /* 0x000ea20000000c00 */
[----:B------:R-:W-:Y:S01]  /*7ab0*/  IMAD.MOV.U32 R2, RZ, RZ, R6 ;  /* 0x000000ffff027224 */ /* 0x000fe200078e0006 */
[----:B------:R-:W-:Y:S01]  /*7ac0*/  ISETP.GE.AND P1, PT, R212, c[0x0][0x220], PT ;  /* 0x00008800d4007a0c */ /* 0x000fe20003f26270 */
[C---:B------:R-:W-:Y:S02]  /*7ad0*/  IMAD R0, R235.reuse, c[0x0][0x3a4], R0 ;  /* 0x0000e900eb007a24 */ /* 0x040fe400078e0200 */
[----:B------:R-:W-:-:S03]  /*7ae0*/  IMAD.WIDE.U32 R8, R235, c[0x0][0x3a0], R2 ;  /* 0x0000e800eb087a25 */ /* 0x000fc600078e0002 */
[----:B------:R-:W3:Y:S01]  /*7af0*/  @!P3 LDS.128 R12, [R192+0x12000] ;  /* 0x01200000c00cb984 */ /* 0x000ee20000000c00 */
[----:B------:R-:W-:Y:S01]  /*7b00*/  IMAD.IADD R0, R9, 0x1, R0 ;  /* 0x0000000109007824 */ /* 0x000fe200078e0200 */
[----:B------:R-:W-:-:S04]  /*7b10*/  LEA R2, P0, R8, c[0x0][0x340], 0x1 ;  /* 0x0000d00008027a11 */ /* 0x000fc800078008ff */
[----:B------:R-:W-:-:S05]  /*7b20*/  LEA.HI.X R3, R8, c[0x0][0x344], R0, 0x1, P0 ;  /* 0x0000d10008037a11 */ /* 0x000fca00000f0c00 */
[----:B-1----:R1:W-:Y:S04]  /*7b30*/  @!P2 STG.E.128 [R2.64+0x80], R20 ;  /* 0x000080140200a986 */ /* 0x0023e8000c101d06 */
[----:B--2---:R1:W-:Y:S04]  /*7b40*/  @!P1 STG.E.128 [R2.64+0x100], R16 ;  /* 0x0001001002009986 */ /* 0x0043e8000c101d06 */
[----:B---3--:R1:W-:Y:S02]  /*7b50*/  @!P3 STG.E.128 [R2.64], R12 ;  /* 0x0000000c0200b986 */ /* 0x0083e4000c101d06 */
.L_x_409:
[----:B-1--4-:R-:W-:Y:S05]  /*7b60*/  BSYNC B0 ;  /* 0x0000000000007941 */ /* 0x012fea0003800000 */
.L_x_408:
[----:B------:R-:W-:Y:S01]  /*7b70*/  IADD3 R0, R235, 0x20, RZ ;  /* 0x00000020eb007810 */ /* 0x000fe20007ffe0ff */
[----:B------:R-:W-:Y:S03]  /*7b80*/  BSSY B0, `(.L_x_410) ;  /* 0x0000013000007945 */ /* 0x000fe60003800000 */
[----:B------:R-:W-:-:S13]  /*7b90*/  ISETP.GE.AND P3, PT, R0, R11, PT ;  /* 0x0000000b0000720c */ /* 0x000fda0003f66270 */
[----:B------:R-:W-:Y:S05]  /*7ba0*/  @P3 BRA `(.L_x_411) ;  /* 0x0000010000003947 */ /* 0x000fea0003800000 */
[----:B------:R-:W-:Y:S02]  /*7bb0*/  IADD3 R0, P0, R235, 0x20, RZ ;  /* 0x00000020eb007810 */ /* 0x000fe40007f1e0ff */
[----:B------:R-:W-:Y:S02]  /*7bc0*/  MOV R3, R10 ;  /* 0x0000000a00037202 */ /* 0x000fe40000000f00 */
        /* <DEDUP_REMOVED lines=12> */
[----:B------:R1:W-:Y:S04]  /*7c90*/  @!P1 STG.E.128 [R2.64+0x80], R32 ;  /* 0x0000802002009986 */ /* 0x0003e8000c101d06 */
[----:B------:R1:W-:Y:S02]  /*7ca0*/  @!P0 STG.E.128 [R2.64+0x100], R28 ;  /* 0x0001001c02008986 */ /* 0x0003e4000c101d06 */
.L_x_411:
[----:B------:R-:W-:Y:S05]  /*7cb0*/  BSYNC B0 ;  /* 0x0000000000007941 */ /* 0x000fea0003800000 */
.L_x_410:
[----:B-1----:R-:W-:Y:S01]  /*7cc0*/  IMAD.WIDE.U32 R2, R64, c[0x0][0x3a8], R4 ;  /* 0x0000ea0040027a25 */ /* 0x002fe200078e0004 */
[----:B------:R-:W-:Y:S03]  /*7cd0*/  BSSY B0, `(.L_x_412) ;  /* 0x0000018000007945 */ /* 0x000fe60003800000 */
[----:B------:R-:W-:Y:S01]  /*7ce0*/  IMAD R0, R24, c[0x0][0x3a8], RZ ;  /* 0x0000ea0018007a24 */ /* 0x000fe200078e02ff */
        /* <DEDUP_REMOVED lines=13> */
[C---:B------:R-:W-:Y:S01]  /*7dc0*/  IMAD R0, R235.reuse, c[0x0][0x3ac], R0 ;  /* 0x0000eb00eb007a24 */ /* 0x040fe200078e0200 */
[----:B------:R-:W-:Y:S01]  /*7dd0*/  ISETP.GE.AND P0, PT, R212, c[0x0][0x220], PT ;  /* 0x00008800d4007a0c */ /* 0x000fe20003f06270 */
[----:B------:R-:W-:-:S04]  /*7de0*/  IMAD.WIDE.U32 R6, R235, c[0x0][0x3a8], R2 ;  /* 0x0000ea00eb067a25 */ /* 0x000fc800078e0002 */
[----:B------:R-:W-:Y:S01]  /*7df0*/  IMAD.IADD R0, R7, 0x1, R0 ;  /* 0x0000000107007824 */ /* 0x000fe200078e0200 */
[----:B------:R-:W-:-:S04]  /*7e00*/  LEA R2, P4, R6, c[0x0][0x348], 0x1 ;  /* 0x0000d20006027a11 */ /* 0x000fc800078808ff */
[----:B------:R-:W-:-:S05]  /*7e10*/  LEA.HI.X R3, R6, c[0x0][0x34c], R0, 0x1, P4 ;  /* 0x0000d30006037a11 */ /* 0x000fca00020f0c00 */
[----:B------:R1:W-:Y:S04]  /*7e20*/  @!P2 STG.E.128 [R2.64], R48 ;  /* 0x000000300200a986 */ /* 0x0003e8000c101d06 */
[----:B------:R1:W-:Y:S04]  /*7e30*/  @!P1 STG.E.128 [R2.64+0x80], R44 ;  /* 0x0000802c02009986 */ /* 0x0003e8000c101d06 */
[----:B------:R1:W-:Y:S02]  /*7e40*/  @!P0 STG.E.128 [R2.64+0x100], R40 ;  /* 0x0001002802008986 */ /* 0x0003e4000c101d06 */
.L_x_413:
[----:B------:R-:W-:Y:S05]  /*7e50*/  BSYNC B0 ;  /* 0x0000000000007941 */ /* 0x000fea0003800000 */
.L_x_412:
        /* <DEDUP_REMOVED lines=19> */
.L_x_384:
[----:B------:R-:W2:Y:S04]  /*7f90*/  LDL R8, [R1+0x4] ;  /* 0x0000040001087983 */ /* 0x000ea80000100800 */
[----:B------:R-:W1:Y:S04]  /*7fa0*/  S2R R4, SR_CTAID.Y ;  /* 0x0000000000047919 */ /* 0x000e680000002600 */
[----:B------:R-:W3:Y:S01]  /*7fb0*/  S2R R7, SR_CTAID.Y ;  /* 0x0000000000077919 */ /* 0x000ee20000002600 */
[----:B-1----:R-:W-:-:S02]  /*7fc0*/  SHF.R.S32.HI R6, RZ, 0x1f, R4 ;  /* 0x0000001fff067819 */ /* 0x002fc40000011404 */
[----:B--2---:R-:W-:-:S13]  /*7fd0*/  ISETP.NE.AND P0, PT, R8, -0x1, PT ;  /* 0xffffffff0800780c */ /* 0x004fda0003f05270 */
[----:B------:R-:W-:-:S05]  /*7fe0*/  @P0 IADD3 R0, R234, R8, RZ ;  /* 0x00000008ea000210 */ /* 0x000fca0007ffe0ff */
[----:B------:R-:W-:-:S04]  /*7ff0*/  @P0 IMAD.WIDE.U32 R2, R0, c[0x0][0x3a0], RZ ;  /* 0x0000e80000020a25 */ /* 0x000fc800078e00ff */
[----:B------:R-:W-:Y:S01]  /*8000*/  @P0 IMAD R5, R0, c[0x0][0x3a4], R3 ;  /* 0x0000e90000050a24 */ /* 0x000fe200078e0203 */
[----:B------:R-:W-:Y:S01]  /*8010*/  @P0 MOV R4, R2 ;  /* 0x0000000200040202 */ /* 0x000fe20000000f00 */
[----:B------:R-:W-:Y:S05]  /*8020*/  @P0 BRA `(.L_x_415) ;  /* 0x000000a000000947 */ /* 0x000fea0003800000 */
[----:B---3--:R-:W-:Y:S01]  /*8030*/  SHF.R.S32.HI R0, RZ, 0x1f, R234 ;  /* 0x0000001fff007819 */ /* 0x008fe200000114ea */
        /* <DEDUP_REMOVED lines=9> */
.L_x_415:
[----:B---3--:R-:W-:-:S05]  /*80d0*/  @P0 IADD3 R0, R234, R8, RZ ;  /* 0x00000008ea000210 */ /* 0x008fca0007ffe0ff */
        /* <DEDUP_REMOVED lines=14> */
.L_x_416:
[----:B------:R-:W2:Y:S04]  /*81c0*/  LDL R14, [R1] ;  /* 0x00000000010e7983 */ /* 0x000ea80000100800 */
[----:B------:R-:W3:Y:S01]  /*81d0*/  LDL R6, [R1+0x8] ;  /* 0x0000080001067983 */ /* 0x000ee20000100800 */
[----:B------:R-:W-:Y:S01]  /*81e0*/  IMAD R8, R237, c[0x0][0x3b8], RZ ;  /* 0x0000ee00ed087a24 */ /* 0x000fe200078e02ff */
[----:B------:R-:W-:Y:S03]  /*81f0*/  BSSY B0, `(.L_x_417) ;  /* 0x000001c000007945 */ /* 0x000fe60003800000 */
[----:B------:R-:W-:Y:S01]  /*8200*/  IMAD R8, R236, c[0x0][0x3bc], R8 ;  /* 0x0000ef00ec087a24 */ /* 0x000fe200078e0208 */
        /* <DEDUP_REMOVED lines=26> */
.L_x_418:
[----:B------:R-:W-:Y:S05]  /*83b0*/  BSYNC B0 ;  /* 0x0000000000007941 */ /* 0x000fea0003800000 */
.L_x_417:
        /* <DEDUP_REMOVED lines=19> */
.L_x_420:
[----:B------:R-:W-:Y:S05]  /*84f0*/  BSYNC B0 ;  /* 0x0000000000007941 */ /* 0x000fea0003800000 */
.L_x_419:
        /* <DEDUP_REMOVED lines=25> */
.L_x_422:
[----:B------:R-:W-:Y:S05]  /*8690*/  BSYNC B0 ;  /* 0x0000000000007941 */ /* 0x000fea0003800000 */
.L_x_421:
        /* <DEDUP_REMOVED lines=16> */
.L_x_414:
[----:B------:R-:W-:Y:S05]  /*87a0*/  BSYNC B1 ;  /* 0x0000000000017941 */ /* 0x000fea0003800000 */
.L_x_379:
[----:B---3--:R-:W3:Y:S02]  /*87b0*/  LDL.LU R0, [R1+0x8] ;  /* 0x0000080001007983 */ /* 0x008ee40000300800 */
[----:B---3--:R-:W-:-:S04]  /*87c0*/  IADD3 R0, R0, c[0x0][0xc], RZ ;  /* 0x0000030000007a10 */ /* 0x008fc80007ffe0ff */
[----:B------:R-:W-:Y:S01]  /*87d0*/  ISETP.GE.AND P0, PT, R0, UR4, PT ;  /* 0x0000000400007c0c */ /* 0x000fe2000bf06270 */
[----:B------:R3:W-:-:S12]  /*87e0*/  STL [R1+0x8], R0 ;  /* 0x0000080001007387 */ /* 0x0007d80000100800 */
[----:B------:R-:W-:Y:S01]  /*87f0*/  @P0 CALL.REL.NOINC `(.L_x_423) ;  /* 0x0000001000000944 */ /* 0x000fe20003c00000 */
[----:B------:R-:W-:Y:S05]  /*8800*/  BRA `(.L_x_424) ;  /* 0xffff80e000007947 */ /* 0x000fea000383ffff */
.L_x_423:
[----:B------:R-:W-:Y:S05]  /*8810*/  EXIT ;  /* 0x000000000000794d */ /* 0x000fea0003800000 */
.L_x_425:
        /* <DEDUP_REMOVED lines=14> */
.L_x_1587:


//--------------------- .text._ZN5flash44flash_bwd_dq_dk_dv_loop_seqk_parallel_kernelI23Flash_bwd_kernel_traitsILi192ELi64ELi64ELi8ELi4ELi2ELi2ELb0ELb0EN7cutlass10bfloat16_tE19Flash_kernel_traitsILi192ELi64ELi64ELi8ES3_EELb0ELb0ELb1ELb0ELb0ELb1ELb0EEEvNS_16Flash_bwd_paramsE --------------------------
	.section	.text._ZN5flash44flash_bwd_dq_dk_dv_loop_seqk_parallel_kernelI23Flash_bwd_kernel_traitsILi192ELi64ELi64ELi8ELi4ELi2ELi2ELb0ELb0EN7cutlass10bfloat16_tE19Flash_kernel_traitsILi192ELi64ELi64ELi8ES3_EELb0ELb0ELb1ELb0ELb0ELb1ELb0EEEvNS_16Flash_bwd_paramsE,"ax",@progbits
	.sectioninfo	@"SHI_REGISTERS=253"
	.align	128
        .global         _ZN5flash44flash_bwd_dq_dk_dv_loop_seqk_parallel_kernelI23Flash_bwd_kernel_traitsILi192ELi64ELi64ELi8ELi4ELi2ELi2ELb0ELb0EN7cutlass10bfloat16_tE19Flash_kernel_traitsILi192ELi64ELi64ELi8ES3_EELb0ELb0ELb1ELb0ELb0ELb1ELb0EEEvNS_16Flash_bwd_paramsE
        .type           _ZN5flash44flash_bwd_dq_dk_dv_loop_seqk_parallel_kernelI23Flash_bwd_kernel_traitsILi192ELi64ELi64ELi8ELi4ELi2ELi2ELb0ELb0EN7cutlass10bfloat16_tE19Flash_kernel_traitsILi192ELi64ELi64ELi8ES3_EELb0ELb0ELb1ELb0ELb0ELb1ELb0EEEvNS_16Flash_bwd_paramsE,@function
        .size           _ZN5flash44flash_bwd_dq_dk_dv_loop_seqk_parallel_kernelI23Flash_bwd_kernel_traitsILi192ELi64ELi64ELi8ELi4ELi2ELi2ELb0ELb0EN7cutlass10bfloat16_tE19Flash_kernel_traitsILi192ELi64ELi64ELi8ES3_EELb0ELb0ELb1ELb0ELb0ELb1ELb0EEEvNS_16Flash_bwd_paramsE,(.L_x_1588 - _ZN5flash44flash_bwd_dq_dk_dv_loop_seqk_parallel_kernelI23Flash_bwd_kernel_traitsILi192ELi64ELi64ELi8ELi4ELi2ELi2ELb0ELb0EN7cutlass10bfloat16_tE19Flash_kernel_traitsILi192ELi64ELi64ELi8ES3_EELb0ELb0ELb1ELb0ELb0ELb1ELb0EEEvNS_16Flash_bwd_paramsE)
        .other          _ZN5flash44flash_bwd_dq_dk_dv_loop_seqk_parallel_kernelI23Flash_bwd_kernel_traitsILi192ELi64ELi64ELi8ELi4ELi2ELi2ELb0ELb0EN7cutlass10bfloat16_tE19Flash_kernel_traitsILi192ELi64ELi64ELi8ES3_EELb0ELb0ELb1ELb0ELb0ELb1ELb0EEEvNS_16Flash_bwd_paramsE,@"STO_CUDA_ENTRY STV_DEFAULT"
_ZN5flash44flash_bwd_dq_dk_dv_loop_seqk_parallel_kernelI23Flash_bwd_kernel_traitsILi192ELi64ELi64ELi8ELi4ELi2ELi2ELb0ELb0EN7cutlass10bfloat16_tE19Flash_kernel_traitsILi192ELi64ELi64ELi8ES3_EELb0ELb0ELb1ELb0ELb0ELb1ELb0EEEvNS_16Flash_bwd_paramsE:
.text._ZN5flash44flash_bwd_dq_dk_dv_loop_seqk_parallel_kernelI23Flash_bwd_kernel_traitsILi192ELi64ELi64ELi8ELi4ELi2ELi2ELb0ELb0EN7cutlass10bfloat16_tE19Flash_kernel_traitsILi192ELi64ELi64ELi8ES3_EELb0ELb0ELb1ELb0ELb0ELb1ELb0EEEvNS_16Flash_bwd_paramsE:
        /* <DEDUP_REMOVED lines=116> */
[----:B------:R-:W-:Y:S01]  /*0740*/  SHF.R.S32.HI R211, RZ, 0x1f, R210 ;  /* 0x0000001fffd37819 */ /* 0x000fe200000114d2 */
[----:B------:R-:W-:-:S02]  /*0750*/  IMAD.IADD R196, R196, 0x1, R5 ;  /* 0x00000001c4c47824 */ /* 0x000fc400078e0205 */
        /* <DEDUP_REMOVED lines=9> */
[----:B------:R-:W-:Y:S02]  /*07f0*/  SEL R5, R5, 0xffffffc0, !P3 ;  /* 0xffffffc005057807 */ /* 0x000fe40005800000 */
[----:B------:R-:W-:-:S02]  /*0800*/  SEL R7, R7, 0x10, !P0 ;  /* 0x0000001007077807 */ /* 0x000fc40004000000 */
[----:B------:R-:W-:Y:S01]  /*0810*/  @P1 IADD3 R218, R216, -0x20, RZ ;  /* 0xffffffe0d8da1810 */ /* 0x000fe20007ffe0ff */
[--C-:B------:R-:W-:Y:S01]  /*0820*/  IMAD R0, R0, 0x2, R5.reuse ;  /* 0x0000000200007824 */ /* 0x100fe200078e0205 */
[C---:B------:R-:W-:Y:S01]  /*0830*/  IADD3 R219, R217.reuse, 0x40, RZ ;  /* 0x00000040d9db7810 */ /* 0x040fe20007ffe0ff */
[----:B------:R-:W-:Y:S01]  /*0840*/  IMAD.IADD R3, R198, 0x1, R5 ;  /* 0x00000001c6037824 */ /* 0x000fe200078e0205 */
[----:B------:R-:W-:Y:S01]  /*0850*/  @P2 IADD3 R219, R217, -0x40, RZ ;  /* 0xffffffc0d9db2810 */ /* 0x000fe20007ffe0ff */
[----:B------:R-:W-:Y:S02]  /*0860*/  IMAD.IADD R2, R5, 0x1, R188 ;  /* 0x0000000105027824 */ /* 0x000fe400078e02bc */
[----:B------:R-:W-:Y:S02]  /*0870*/  IMAD.IADD R220, R216, 0x1, R7 ;  /* 0x00000001d8dc7824 */ /* 0x000fe400078e0207 */
[----:B---3--:R-:W-:Y:S02]  /*0880*/  IMAD.IADD R224, R7, 0x1, R218 ;  /* 0x0000000107e07824 */ /* 0x008fe400078e02da */
.L_x_456:
        /* <DEDUP_REMOVED lines=10> */
[----:B--2---:R-:W-:Y:S02]  /*0930*/  IADD3 R8, P1, R6, c[0x0][0x248], RZ ;  /* 0x0000920006087a10 */ /* 0x004fe40007f3e0ff */
        /* <DEDUP_REMOVED lines=17> */
[----:B---3--:R-:W-:Y:S05]  /*0a50*/  @!P0 BRA `(.L_x_426) ;  /* 0x0000003000008947 */ /* 0x008fea0003800000 */
[----:B-1----:R-:W2:Y:S02]  /*0a60*/  @P3 LDG.E R4, [R8.64+0x4] ;  /* 0x0000040608043981 */ /* 0x002ea4000c1e1900 */
[----:B--2--5:R-:W-:-:S06]  /*0a70*/  @P3 IADD3 R4, R4, -R241, RZ ;  /* 0x800000f104043210 */ /* 0x024fcc0007ffe0ff */
[----:B------:R1:W5:Y:S02]  /*0a80*/  @!P3 LDG.E R4, [R8.64] ;  /* 0x000000060804b981 */ /* 0x000364000c1e1900 */
.L_x_426:
[----:B-1----:R-:W-:-:S04]  /*0a90*/  ISETP.NE.U32.AND P1, PT, RZ, c[0x0][0x258], PT ;  /* 0x00009600ff007a0c */ /* 0x002fc80003f25070 */
[----:B------:R-:W-:-:S13]  /*0aa0*/  ISETP.NE.AND.EX P1, PT, RZ, c[0x0][0x25c], PT, P1 ;  /* 0x00009700ff007a0c */ /* 0x000fda0003f25310 */
[----:B------:R-:W-:-:S04]  /*0ab0*/  @P1 IADD3 R6, P0, R6, c[0x0][0x258], RZ ;  /* 0x0000960006061a10 */ /* 0x000fc80007f1e0ff */
        /* <DEDUP_REMOVED lines=11> */
[----:B------:R-:W-:Y:S01]  /*0b70*/  IMAD.WIDE.U32 R12, R202, c[0x0][0x178], RZ ;  /* 0x00005e00ca0c7a25 */ /* 0x000fe200078e00ff */
[----:B------:R-:W-:Y:S02]  /*0b80*/  ISETP.NE.AND P0, PT, R241, -0x1, PT ;  /* 0xfffffffff100780c */ /* 0x000fe40003f05270 */
[----:B------:R-:W-:Y:S01]  /*0b90*/  IADD3 R6, R5, c[0x0][0x2e4], -R238 ;  /* 0x0000b90005067a10 */ /* 0x000fe20007ffe8ee */
[----:B------:R-:W-:Y:S01]  /*0ba0*/  IMAD.WIDE.U32 R10, R25, c[0x0][0x190], RZ ;  /* 0x00006400190a7a25 */ /* 0x000fe200078e00ff */
[----:B------:R-:W-:Y:S02]  /*0bb0*/  IADD3 R5, R242, 0x3f, RZ ;  /* 0x0000003ff2057810 */ /* 0x000fe40007ffe0ff */
[----:B------:R-:W-:Y:S02]  /*0bc0*/  IADD3 R6, R6, 0x3f, RZ ;  /* 0x0000003f06067810 */ /* 0x000fe40007ffe0ff */
[----:B------:R-:W-:-:S02]  /*0bd0*/  SHF.R.S32.HI R4, RZ, 0x1f, R5 ;  /* 0x0000001fff047819 */ /* 0x000fc40000011405 */
[----:B------:R-:W-:Y:S02]  /*0be0*/  SHF.R.S32.HI R239, RZ, 0x1f, R6 ;  /* 0x0000001fffef7819 */ /* 0x000fe40000011406 */
[----:B------:R-:W-:Y:S01]  /*0bf0*/  LEA.HI R4, R4, R5, RZ, 0x6 ;  /* 0x0000000504047211 */ /* 0x000fe200078f30ff */
[----:B------:R-:W-:Y:S01]  /*0c00*/  IMAD R5, R213, c[0x0][0x178], RZ ;  /* 0x00005e00d5057a24 */ /* 0x000fe200078e02ff */
[----:B------:R-:W-:Y:S01]  /*0c10*/  LEA.HI R239, R239, R6, RZ, 0x6 ;  /* 0x00000006efef7211 */ /* 0x000fe200078f30ff */
[----:B------:R-:W-:Y:S01]  /*0c20*/  @P0 IMAD.IADD R6, R240, 0x1, R241 ;  /* 0x00000001f0060824 */ /* 0x000fe200078e02f1 */
[----:B------:R-:W-:Y:S01]  /*0c30*/  ISETP.NE.AND P1, PT, R25, -0x1, PT ;  /* 0xffffffff1900780c */ /* 0x000fe20003f25270 */
[----:B------:R-:W-:Y:S01]  /*0c40*/  IMAD R14, R202, c[0x0][0x17c], R5 ;  /* 0x00005f00ca0e7a24 */ /* 0x000fe200078e0205 */
[----:B------:R-:W-:Y:S01]  /*0c50*/  SHF.R.S32.HI R4, RZ, 0x6, R4 ;  /* 0x00000006ff047819 */ /* 0x000fe20000011404 */
[----:B------:R-:W-:Y:S01]  /*0c60*/  @P0 IMAD.WIDE.U32 R8, R6, c[0x0][0x198], RZ ;  /* 0x0000660006080a25 */ /* 0x000fe200078e00ff */
[----:B------:R-:W-:-:S02]  /*0c70*/  SHF.R.S32.HI R239, RZ, 0x6, R239 ;  /* 0x00000006ffef7819 */ /* 0x000fc400000114ef */
[----:B------:R-:W-:Y:S01]  /*0c80*/  SEL R15, R12, R10, !P1 ;  /* 0x0000000a0c0f7207 */ /* 0x000fe20004800000 */
[----:B------:R-:W-:Y:S01]  /*0c90*/  IMAD.IADD R14, R13, 0x1, R14 ;  /* 0x000000010d0e7824 */ /* 0x000fe200078e020e */
[----:B------:R-:W-:Y:S01]  /*0ca0*/  IMNMX R239, R4, R239, PT ;  /* 0x000000ef04ef7217 */ /* 0x000fe20003800200 */
[----:B------:R-:W-:Y:S02]  /*0cb0*/  IMAD R4, R25, c[0x0][0x194], RZ ;  /* 0x0000650019047a24 */ /* 0x000fe400078e02ff */
[----:B------:R-:W-:Y:S01]  /*0cc0*/  @P0 IMAD R6, R6, c[0x0][0x19c], R9 ;  /* 0x0000670006060a24 */ /* 0x000fe200078e0209 */
[----:B------:R-:W-:Y:S01]  /*0cd0*/  LEA R28, R239, 0xffffffc0, 0x6 ;  /* 0xffffffc0ef1c7811 */ /* 0x000fe200078e30ff */
[----:B------:R-:W-:-:S03]  /*0ce0*/  @P1 IMAD.IADD R14, R11, 0x1, R4 ;  /* 0x000000010b0e1824 */ /* 0x000fc600078e0204 */
[----:B------:R-:W-:Y:S01]  /*0cf0*/  SHF.R.S32.HI R13, RZ, 0x1f, R28 ;  /* 0x0000001fff0d7819 */ /* 0x000fe2000001141c */
[----:B------:R-:W-:Y:S05]  /*0d00*/  @P0 BRA `(.L_x_428) ;  /* 0x0000009000000947 */ /* 0x000fea0003800000 */
[----:B------:R-:W-:Y:S01]  /*0d10*/  SHF.R.S32.HI R5, RZ, 0x1f, R240 ;  /* 0x0000001fff057819 */ /* 0x000fe200000114f0 */
[----:B------:R-:W-:-:S04]  /*0d20*/  IMAD.WIDE.U32 R6, R240, c[0x0][0x198], RZ ;  /* 0x00006600f0067a25 */ /* 0x000fc800078e00ff */
[----:B------:R-:W-:-:S04]  /*0d30*/  IMAD R5, R5, c[0x0][0x198], RZ ;  /* 0x0000660005057a24 */ /* 0x000fc800078e02ff */
[----:B------:R-:W-:Y:S02]  /*0d40*/  IMAD R4, R240, c[0x0][0x19c], R5 ;  /* 0x00006700f0047a24 */ /* 0x000fe400078e0205 */
[----:B------:R-:W-:-:S03]  /*0d50*/  IMAD R5, R213, c[0x0][0x180], RZ ;  /* 0x00006000d5057a24 */ /* 0x000fc600078e02ff */
[----:B------:R-:W-:Y:S01]  /*0d60*/  IADD3 R7, R7, R4, RZ ;  /* 0x0000000407077210 */ /* 0x000fe20007ffe0ff */
[----:B------:R-:W-:-:S04]  /*0d70*/  IMAD R5, R202, c[0x0][0x184], R5 ;  /* 0x00006100ca057a24 */ /* 0x000fc800078e0205 */
[----:B------:R-:W-:-:S05]  /*0d80*/  IMAD.WIDE.U32 R8, R202, c[0x0][0x180], R6 ;  /* 0x00006000ca087a25 */ /* 0x000fca00078e0006 */
[----:B------:R-:W-:Y:S02]  /*0d90*/  IADD3 R6, R9, R5, RZ ;  /* 0x0000000509067210 */ /* 0x000fe40007ffe0ff */
.L_x_428:
[----:B------:R-:W-:-:S05]  /*0da0*/  @P0 IADD3 R7, R240, R241, RZ ;  /* 0x000000f1f0070210 */ /* 0x000fca0007ffe0ff */
[----:B------:R-:W-:-:S04]  /*0db0*/  @P0 IMAD.WIDE.U32 R10, R7, c[0x0][0x1a0], RZ ;  /* 0x00006800070a0a25 */ /* 0x000fc800078e00ff */
[----:B------:R-:W-:Y:S01]  /*0dc0*/  @P0 IMAD R7, R7, c[0x0][0x1a4], R11 ;  /* 0x0000690007070a24 */ /* 0x000fe200078e020b */
        /* <DEDUP_REMOVED lines=10> */
.L_x_429:
[----:B------:R-:W-:Y:S01]  /*0e70*/  IABS R9, c[0x0][0x1c8] ;  /* 0x0000720000097a13 */ /* 0x000fe20000000000 */
[----:B------:R-:W1:Y:S01]  /*0e80*/  LDC.U8 R16, c[0x0][0x328] ;  /* 0x0000ca00ff107b82 */ /* 0x000e620000000000 */
[----:B------:R-:W-:Y:S01]  /*0e90*/  MOV R11, c[0x0][0x224] ;  /* 0x00008900000b7a02 */ /* 0x000fe20000000f00 */
[----:B------:R-:W-:Y:S01]  /*0ea0*/  @P1 IMAD.WIDE.U32 R26, R25, c[0x0][0x370], RZ ;  /* 0x0000dc00191a1a25 */ /* 0x000fe200078e00ff */
[----:B------:R-:W2:Y:S01]  /*0eb0*/  I2F.RP R5, R9 ;  /* 0x0000000900057306 */ /* 0x000ea20000209400 */
[----:B------:R-:W-:Y:S02]  /*0ec0*/  LOP3.LUT R20, R233, c[0x0][0x1c8], RZ, 0x3c, !PT ;  /* 0x00007200e9147a12 */ /* 0x000fe400078e3cff */
[----:B------:R-:W-:Y:S01]  /*0ed0*/  SHF.R.S32.HI R11, RZ, 0x1f, R11 ;  /* 0x0000001fff0b7819 */ /* 0x000fe2000001140b */
[----:B------:R-:W-:Y:S01]  /*0ee0*/  @P1 IMAD R27, R25, c[0x0][0x374], R27 ;  /* 0x0000dd00191b1a24 */ /* 0x000fe200078e021b */
[----:B------:R-:W-:Y:S01]  /*0ef0*/  ISETP.GE.AND P3, PT, R20, RZ, PT ;  /* 0x000000ff1400720c */ /* 0x000fe20003f66270 */
[----:B------:R-:W-:Y:S01]  /*0f00*/  IMAD.WIDE.U32 R34, R202, c[0x0][0x224], RZ ;  /* 0x00008900ca227a25 */ /* 0x000fe200078e00ff */
[----:B------:R-:W-:-:S02]  /*0f10*/  MOV R23, c[0x0][0x22c] ;  /* 0x00008b0000177a02 */ /* 0x000fc40000000f00 */
[----:B------:R-:W-:Y:S01]  /*0f20*/  SHF.R.S32.HI R223, RZ, 0x1f, R225 ;  /* 0x0000001fffdf7819 */ /* 0x000fe200000114e1 */
[----:B------:R-:W-:Y:S01]  /*0f30*/  IMAD R29, R233, c[0x0][0x22c], RZ ;  /* 0x00008b00e91d7a24 */ /* 0x000fe200078e02ff */
[----:B------:R-:W-:Y:S01]  /*0f40*/  SHF.R.S32.HI R232, RZ, 0x1f, R233 ;  /* 0x0000001fffe87819 */ /* 0x000fe200000114e9 */
[----:B------:R-:W-:Y:S01]  /*0f50*/  IMAD.WIDE R32, R23, c[0x0][0x1c0], RZ ;  /* 0x0000700017207a25 */ /* 0x000fe200078e02ff */
[----:B--2---:R-:W2:Y:S01]  /*0f60*/  MUFU.RCP R18, R5 ;  /* 0x0000000500127308 */ /* 0x004ea20000001000 */
[----:B-1----:R-:W-:Y:S02]  /*0f70*/  ISETP.NE.AND P2, PT, R16, RZ, PT ;  /* 0x000000ff1000720c */ /* 0x002fe40003f45270 */
[----:B------:R-:W-:Y:S01]  /*0f80*/  IMAD R16, R33, R25, RZ ;  /* 0x0000001921107224 */ /* 0x000fe200078e02ff */
[----:B--2---:R-:W-:Y:S01]  /*0f90*/  IADD3 R18, R18, 0xffffffe, RZ ;  /* 0x0ffffffe12127810 */ /* 0x004fe20007ffe0ff */
[----:B------:R-:W-:-:S03]  /*0fa0*/  @!P1 IMAD R5, R213, c[0x0][0x368], RZ ;  /* 0x0000da00d5059a24 */ /* 0x000fc600078e02ff */
        /* <DEDUP_REMOVED lines=9> */
[----:B------:R-:W-:Y:S02]  /*1040*/  @!P1 MOV R26, R18 ;  /* 0x00000012001a9202 */ /* 0x000fe40000000f00 */
[C---:B------:R-:W-:Y:S01]  /*1050*/  SHF.L.U64.HI R18, R202.reuse, 0x7, R213 ;  /* 0x00000007ca127819 */ /* 0x040fe200000102d5 */
[----:B------:R-:W-:Y:S02]  /*1060*/  IMAD.MOV R12, RZ, RZ, -R17 ;  /* 0x000000ffff0c7224 */ /* 0x000fe400078e0a11 */
[----:B------:R-:W-:Y:S01]  /*1070*/  @!P1 IMAD.IADD R27, R19, 0x1, R5 ;  /* 0x00000001131b9824 */ /* 0x000fe200078e0205 */
[----:B------:R-:W-:Y:S01]  /*1080*/  SHF.L.U32 R19, R202, 0x7, RZ ;  /* 0x00000007ca137819 */ /* 0x000fe200000006ff */
[----:B------:R-:W-:Y:S01]  /*1090*/  IMAD R12, R9, R12, R4 ;  /* 0x0000000c090c7224 */ /* 0x000fe200078e0204 */
[----:B------:R-:W-:Y:S01]  /*10a0*/  SEL R18, R18, RZ, P4 ;  /* 0x000000ff12127207 */ /* 0x000fe20002000000 */
[----:B------:R-:W-:Y:S01]  /*10b0*/  IMAD R4, R11, R202, RZ ;  /* 0x000000ca0b047224 */ /* 0x000fe200078e02ff */
[----:B------:R-:W-:Y:S01]  /*10c0*/  SEL R19, R19, RZ, P4 ;  /* 0x000000ff13137207 */ /* 0x000fe20002000000 */
[----:B------:R-:W-:Y:S01]  /*10d0*/  IMAD R11, R33, R34, RZ ;  /* 0x00000022210b7224 */ /* 0x000fe200078e02ff */
[----:B------:R-:W-:Y:S01]  /*10e0*/  ISETP.GT.U32.AND P5, PT, R9, R12, PT ;  /* 0x0000000c0900720c */ /* 0x000fe20003fa4070 */
[----:B------:R-:W-:Y:S01]  /*10f0*/  IMAD R5, R213, c[0x0][0x224], R4 ;  /* 0x00008900d5057a24 */ /* 0x000fe200078e0204 */
[----:B------:R-:W-:Y:S01]  /*1100*/  IADD3 R30, P4, R28, R19, RZ ;  /* 0x000000131c1e7210 */ /* 0x000fe20007f9e0ff */
[----:B------:R-:W1:Y:S02]  /*1110*/  S2R R4, SR_CTAID.X ;  /* 0x0000000000047919 */ /* 0x000e640000002500 */
[----:B------:R-:W-:Y:S01]  /*1120*/  IMAD.IADD R20, R35, 0x1, R5 ;  /* 0x0000000123147824 */ /* 0x000fe200078e0205 */
[----:B------:R-:W-:Y:S01]  /*1130*/  IADD3.X R18, R13, R18, RZ, P4, !PT ;  /* 0x000000120d127210 */ /* 0x000fe200027fe4ff */
[----:B------:R-:W2:Y:S01]  /*1140*/  LDC.U8 R5, c[0x0][0x3d0] ;  /* 0x0000f400ff057b82 */ /* 0x000ea20000000000 */
[----:B------:R-:W-:Y:S01]  /*1150*/  ISETP.NE.AND P4, PT, RZ, c[0x0][0x1c8], PT ;  /* 0x00007200ff007a0c */ /* 0x000fe20003f85270 */
[----:B------:R-:W-:-:S02]  /*1160*/  IMAD R11, R32, R20, R11 ;  /* 0x00000014200b7224 */ /* 0x000fc400078e020b */
[----:B------:R-:W-:Y:S02]  /*1170*/  IMAD.WIDE.U32 R34, R32, R34, RZ ;  /* 0x0000002220227225 */ /* 0x000fe400078e00ff */
[----:B------:R-:W-:Y:S02]  /*1180*/  @!P5 IADD3 R17, R17, 0x1, RZ ;  /* 0x000000011111d810 */ /* 0x000fe40007ffe0ff */
[----:B------:R-:W-:Y:S02]  /*1190*/  @!P5 IMAD.IADD R12, R12, 0x1, -R9 ;  /* 0x000000010c0cd824 */ /* 0x000fe400078e0a09 */
[----:B------:R-:W-:-:S03]  /*11a0*/  IMAD.WIDE.U32 R20, R32, R25, RZ ;  /* 0x0000001920147225 */ /* 0x000fc600078e00ff */
[----:B------:R-:W-:Y:S01]  /*11b0*/  ISETP.GE.U32.AND P6, PT, R12, R9, PT ;  /* 0x000000090c00720c */ /* 0x000fe20003fc6070 */
[----:B------:R-:W-:Y:S01]  /*11c0*/  IMAD R9, R33, R30, RZ ;  /* 0x0000001e21097224 */ /* 0x000fe200078e02ff */
[----:B------:R-:W-:Y:S01]  /*11d0*/  SEL R12, R34, R20, !P1 ;  /* 0x00000014220c7207 */ /* 0x000fe20004800000 */
[----:B------:R-:W-:Y:S01]  /*11e0*/  IMAD.IADD R11, R35, 0x1, R11 ;  /* 0x00000001230b7824 */ /* 0x000fe200078e020b */
[----:B------:R-:W-:Y:S01]  /*11f0*/  @P1 IADD3 R11, R21, R16, RZ ;  /* 0x00000010150b1210 */ /* 0x000fe20007ffe0ff */
[----:B------:R-:W-:Y:S02]  /*1200*/  IMAD R9, R32, R18, R9 ;  /* 0x0000001220097224 */ /* 0x000fe400078e0209 */
[----:B------:R-:W-:Y:S02]  /*1210*/  @P2 IMAD R18, R202, c[0x0][0x214], RZ ;  /* 0x00008500ca122a24 */ /* 0x000fe400078e02ff */
[----:B-1----:R-:W-:-:S03]  /*1220*/  IMAD.WIDE.U32 R20, R4, c[0x0][0x3d8], RZ ;  /* 0x0000f60004147a25 */ /* 0x002fc600078e00ff */
[----:B------:R-:W-:Y:S01]  /*1230*/  @P2 SEL R16, R18, R25, !P1 ;  /* 0x0000001912102207 */ /* 0x000fe20004800000 */
[----:B------:R-:W-:Y:S01]  /*1240*/  IMAD R18, R4, c[0x0][0x3dc], R21 ;  /* 0x0000f70004127a24 */ /* 0x000fe200078e0215 */
[----:B------:R-:W-:Y:S01]  /*1250*/  @P6 IADD3 R17, R17, 0x1, RZ ;  /* 0x0000000111116810 */ /* 0x000fe20007ffe0ff */
[----:B------:R-:W-:Y:S01]  /*1260*/  IMAD.WIDE.U32 R30, R32, R30, RZ ;  /* 0x0000001e201e7225 */ /* 0x000fe200078e00ff */
[----:B--2---:R-:W-:Y:S02]  /*1270*/  ISETP.NE.AND P6, PT, R5, RZ, PT ;  /* 0x000000ff0500720c */ /* 0x004fe40003fc5270 */
[----:B------:R-:W-:Y:S01]  /*1280*/  SHF.R.S32.HI R21, RZ, 0x1f, R29 ;  /* 0x0000001fff157819 */ /* 0x000fe2000001141d */
[----:B------:R-:W-:Y:S01]  /*1290*/  IMAD.MOV.U32 R5, RZ, RZ, R17 ;  /* 0x000000ffff057224 */ /* 0x000fe200078e0011 */
[----:B------:R-:W-:Y:S01]  /*12a0*/  SEL R17, R20, RZ, P6 ;  /* 0x000000ff14117207 */ /* 0x000fe20003000000 */
[----:B------:R-:W-:Y:S01]  /*12b0*/  @!P2 IMAD R4, R202, c[0x0][0x1c0], R233 ;  /* 0x00007000ca04aa24 */ /* 0x000fe200078e02e9 */
[----:B------:R-:W-:Y:S01]  /*12c0*/  SEL R18, R18, RZ, P6 ;  /* 0x000000ff12127207 */ /* 0x000fe20003000000 */
[----:B------:R-:W-:Y:S01]  /*12d0*/  @P2 IMAD R227, R233, c[0x0][0x234], R16 ;  /* 0x00008d00e9e32a24 */ /* 0x000fe200078e0210 */
[----:B------:R-:W-:Y:S01]  /*12e0*/  @!P3 IADD3 R5, -R5, RZ, RZ ;  /* 0x000000ff0505b210 */ /* 0x000fe20007ffe1ff */
[----:B------:R-:W-:Y:S01]  /*12f0*/  @!P2 IMAD R227, R4, c[0x0][0x214], RZ ;  /* 0x0000850004e3aa24 */ /* 0x000fe200078e02ff */
[----:B------:R-:W-:-:S02]  /*1300*/  @!P4 LOP3.LUT R5, RZ, c[0x0][0x1c8], RZ, 0x33, !PT ;  /* 0x00007200ff05ca12 */ /* 0x000fc400078e33ff */
        /* <DEDUP_REMOVED lines=10> */
.L_x_430:
[----:B------:R-:W-:-:S04]  /*13b0*/  IMAD R25, R202, c[0x0][0x1c0], R233 ;  /* 0x00007000ca197a24 */ /* 0x000fc800078e02e9 */
[----:B------:R-:W-:Y:S02]  /*13c0*/  IMAD R25, R25, c[0x0][0x224], RZ ;  /* 0x0000890019197a24 */ /* 0x000fe400078e02ff */
.L_x_431:
[----:B------:R-:W-:Y:S01]  /*13d0*/  IMAD R23, R23, c[0x0][0x1c0], RZ ;  /* 0x0000700017177a24 */ /* 0x000fe200078e02ff */
[----:B------:R-:W-:Y:S01]  /*13e0*/  IADD3 R26, P1, R210, R26, RZ ;  /* 0x0000001ad21a7210 */ /* 0x000fe20007f3e0ff */
[----:B------:R-:W-:Y:S01]  /*13f0*/  IMAD R19, R13, c[0x0][0x370], RZ ;  /* 0x0000dc000d137a24 */ /* 0x000fe200078e02ff */
[----:B------:R-:W-:Y:S01]  /*1400*/  BSSY B1, `(.L_x_427) ;  /* 0x00005b8000017945 */ /* 0x000fe20003800000 */
[----:B------:R-:W-:Y:S01]  /*1410*/  IMAD.SHL.U32 R22, R23, 0x40, RZ ;  /* 0x0000004017167824 */ /* 0x000fe200078e00ff */
[----:B------:R-:W-:Y:S01]  /*1420*/  IADD3.X R27, R211, R27, RZ, P1, !PT ;  /* 0x0000001bd31b7210 */ /* 0x000fe20000ffe4ff */
[----:B------:R-:W-:Y:S01]  /*1430*/  IMAD R24, R28, c[0x0][0x374], R19 ;  /* 0x0000dd001c187a24 */ /* 0x000fe200078e0213 */
[----:B------:R-:W-:Y:S01]  /*1440*/  IADD3 R19, P3, R209, R28, RZ ;  /* 0x0000001cd1137210 */ /* 0x000fe20007f7e0ff */
[----:B------:R-:W-:Y:S01]  /*1450*/  IMAD R23, R207, R23, R206 ;  /* 0x00000017cf177224 */ /* 0x000fe200078e02ce */
[----:B------:R-:W-:Y:S01]  /*1460*/  IADD3 R20, P2, P1, R30, R22, R29 ;  /* 0x000000161e147210 */ /* 0x000fe2000795e01d */
[----:B------:R-:W-:Y:S01]  /*1470*/  IMAD.WIDE.U32 R26, R28, c[0x0][0x370], R26 ;  /* 0x0000dc001c1a7a25 */ /* 0x000fe200078e001a */
[----:B------:R-:W-:-:S02]  /*1480*/  SHF.R.S32.HI R22, RZ, 0x1f, R22 ;  /* 0x0000001fff167819 */ /* 0x000fc40000011416 */
[----:B------:R-:W-:Y:S01]  /*1490*/  IADD3.X R13, R212, R13, RZ, P3, !PT ;  /* 0x0000000dd40d7210 */ /* 0x000fe20001ffe4ff */
[C---:B------:R-:W-:Y:S01]  /*14a0*/  IMAD.IADD R227, R28.reuse, 0x1, R227 ;  /* 0x000000011ce37824 */ /* 0x040fe200078e02e3 */
[----:B------:R-:W-:Y:S01]  /*14b0*/  IADD3.X R9, R9, R22, R21, P2, P1 ;  /* 0x0000001609097210 */ /* 0x000fe200017e2415 */
[----:B------:R-:W-:Y:S01]  /*14c0*/  IMAD.IADD R25, R28, 0x1, R25 ;  /* 0x000000011c197824 */ /* 0x000fe200078e0219 */
[----:B------:R-:W-:Y:S01]  /*14d0*/  IADD3 R12, P2, P1, R17, R20, R12 ;  /* 0x00000014110c7210 */ /* 0x000fe2000795e00c */
[----:B------:R-:W-:Y:S01]  /*14e0*/  IMAD R22, R13, c[0x0][0x190], RZ ;  /* 0x000064000d167a24 */ /* 0x000fe200078e02ff */
[----:B------:R-:W-:Y:S01]  /*14f0*/  IADD3 R17, -R238, R242, R225 ;  /* 0x000000f2ee117210 */ /* 0x000fe20007ffe1e1 */
[----:B------:R-:W-:Y:S01]  /*1500*/  IMAD.WIDE.U32 R28, R19, c[0x0][0x190], R210 ;  /* 0x00006400131c7a25 */ /* 0x000fe200078e00d2 */
[----:B------:R-:W-:Y:S02]  /*1510*/  IADD3.X R18, R18, R9, R11, P2, P1 ;  /* 0x0000000912127210 */ /* 0x000fe400017e240b */
[----:B------:R-:W-:Y:S01]  /*1520*/  IADD3 R17, R17, -c[0x0][0x2e8], RZ ;  /* 0x8000ba0011117a10 */ /* 0x000fe20007ffe0ff */
[----:B------:R-:W-:Y:S01]  /*1530*/  IMAD R13, R19, c[0x0][0x194], R22 ;  /* 0x00006500130d7a24 */ /* 0x000fe200078e0216 */
[----:B------:R-:W-:Y:S01]  /*1540*/  IADD3 R12, P1, R23, R12, RZ ;  /* 0x0000000c170c7210 */ /* 0x000fe20007f3e0ff */
[----:B------:R-:W-:Y:S01]  /*1550*/  IMAD.IADD R27, R27, 0x1, R24 ;  /* 0x000000011b1b7824 */ /* 0x000fe200078e0218 */
[----:B------:R-:W-:Y:S01]  /*1560*/  SHF.R.S32.HI R22, RZ, 0x1f, R17 ;  /* 0x0000001fff167819 */ /* 0x000fe20000011411 */
[----:B------:R-:W-:Y:S01]  /*1570*/  IMAD R20, R232, c[0x0][0x378], RZ ;  /* 0x0000de00e8147a24 */ /* 0x000fe200078e02ff */
[----:B------:R-:W-:Y:S01]  /*1580*/  LEA.HI.X.SX32 R23, R23, R18, 0x1, P1 ;  /* 0x0000001217177211 */ /* 0x000fe200008f0eff */
[----:B------:R-:W-:Y:S01]  /*1590*/  IMAD.WIDE.U32 R26, R233, c[0x0][0x378], R26 ;  /* 0x0000de00e91a7a25 */ /* 0x000fe200078e001a */
[----:B------:R-:W-:-:S02]  /*15a0*/  LEA.HI R22, R22, R17, RZ, 0x6 ;  /* 0x0000001116167211 */ /* 0x000fc400078f30ff */
[----:B------:R-:W-:Y:S01]  /*15b0*/  LEA R244, P1, R12, c[0x0][0x350], 0x2 ;  /* 0x0000d4000cf47a11 */ /* 0x000fe200078210ff */
[----:B------:R-:W-:Y:S01]  /*15c0*/  IMAD R20, R233, c[0x0][0x37c], R20 ;  /* 0x0000df00e9147a24 */ /* 0x000fe200078e0214 */
[----:B------:R-:W-:Y:S01]  /*15d0*/  SHF.R.S32.HI R22, RZ, 0x6, R22 ;  /* 0x00000006ff167819 */ /* 0x000fe20000011416 */
[----:B------:R-:W-:Y:S01]  /*15e0*/  IMAD R18, R212, c[0x0][0x370], RZ ;  /* 0x0000dc00d4127a24 */ /* 0x000fe200078e02ff */
[----:B------:R-:W-:Y:S01]  /*15f0*/  IADD3 R28, P2, R15, R28, RZ ;  /* 0x0000001c0f1c7210 */ /* 0x000fe20007f5e0ff */
[----:B------:R-:W-:Y:S01]  /*1600*/  IMAD.IADD R27, R27, 0x1, R20 ;  /* 0x000000011b1b7824 */ /* 0x000fe200078e0214 */
[----:B------:R-:W-:Y:S01]  /*1610*/  IMNMX R222, RZ, R22, !PT ;  /* 0x00000016ffde7217 */ /* 0x000fe20007800200 */
[C---:B------:R-:W-:Y:S01]  /*1620*/  IMAD R18, R209.reuse, c[0x0][0x374], R18 ;  /* 0x0000dd00d1127a24 */ /* 0x040fe200078e0212 */
[----:B------:R-:W-:Y:S01]  /*1630*/  LEA.HI.X R245, R12, c[0x0][0x354], R23, 0x2, P1 ;  /* 0x0000d5000cf57a11 */ /* 0x000fe200008f1417 */
[----:B------:R-:W-:Y:S01]  /*1640*/  IMAD.WIDE.U32 R26, R209, c[0x0][0x370], R26 ;  /* 0x0000dc00d11a7a25 */ /* 0x000fe200078e001a */
[----:B------:R-:W-:-:S02]  /*1650*/  ISETP.GT.AND P1, PT, R239, R222, PT ;  /* 0x000000deef00720c */ /* 0x000fc40003f24270 */
[----:B------:R-:W-:Y:S01]  /*1660*/  IADD3.X R29, R14, R29, R13, P2, !PT ;  /* 0x0000001d0e1d7210 */ /* 0x000fe200017fe40d */
[----:B------:R-:W-:Y:S01]  /*1670*/  IMAD R14, R232, c[0x0][0x1a8], RZ ;  /* 0x00006a00e80e7a24 */ /* 0x000fe200078e02ff */
[----:B------:R-:W-:Y:S01]  /*1680*/  IADD3 R18, R27, R18, RZ ;  /* 0x000000121b127210 */ /* 0x000fe20007ffe0ff */
[----:B------:R-:W-:Y:S01]  /*1690*/  IMAD.MOV.U32 R16, RZ, RZ, 0x4 ;  /* 0x00000004ff107424 */ /* 0x000fe200078e00ff */
[C---:B------:R-:W-:Y:S01]  /*16a0*/  LEA R246, P2, R26.reuse, c[0x0][0x330], 0x1 ;  /* 0x0000cc001af67a11 */ /* 0x040fe200078408ff */
[----:B------:R-:W-:Y:S01]  /*16b0*/  IMAD R14, R233, c[0x0][0x1ac], R14 ;  /* 0x00006b00e90e7a24 */ /* 0x000fe200078e020e */
[----:B------:R-:W-:Y:S01]  /*16c0*/  IADD3 R239, R239, -0x1, RZ ;  /* 0xffffffffefef7810 */ /* 0x000fe20007ffe0ff */
[----:B------:R-:W-:Y:S01]  /*16d0*/  IMAD.WIDE.U32 R28, R233, c[0x0][0x1a8], R28 ;  /* 0x00006a00e91c7a25 */ /* 0x000fe200078e001c */
[----:B------:R-:W-:-:S03]  /*16e0*/  LEA.HI.X R247, R26, c[0x0][0x334], R18, 0x1, P2 ;  /* 0x0000cd001af77a11 */ /* 0x000fc600010f0c12 */
[----:B------:R-:W-:Y:S01]  /*16f0*/  IMAD.IADD R14, R29, 0x1, R14 ;  /* 0x000000011d0e7824 */ /* 0x000fe200078e020e */
[----:B------:R-:W-:Y:S01]  /*1700*/  LEA R248, P3, R28, c[0x0][0x160], 0x1 ;  /* 0x000058001cf87a11 */ /* 0x000fe200078608ff */
[----:B------:R-:W-:-:S03]  /*1710*/  IMAD.WIDE R226, R227, R16, c[0x0][0x200] ;  /* 0x00008000e3e27625 */ /* 0x000fc600078e0210 */
[----:B------:R-:W-:Y:S01]  /*1720*/  LEA.HI.X R249, R28, c[0x0][0x164], R14, 0x1, P3 ;  /* 0x000059001cf97a11 */ /* 0x000fe200018f0c0e */
[----:B------:R-:W-:Y:S01]  /*1730*/  IMAD.WIDE R228, R25, R16, c[0x0][0x3c8] ;  /* 0x0000f20019e47625 */ /* 0x000fe200078e0210 */
[----:B------:R-:W-:Y:S05]  /*1740*/  @P1 BRA `(.L_x_432) ;  /* 0x0000069000001947 */ /* 0x000fea0003800000 */
        /* <DEDUP_REMOVED lines=13> */
.L_x_433:
        /* <DEDUP_REMOVED lines=13> */
[----:B------:R-:W-:Y:S02]  /*18f0*/  MOV R6, R8 ;  /* 0x0000000800067202 */ /* 0x000fe40000000f00 */
.L_x_434:
        /* <DEDUP_REMOVED lines=21> */
[----:B------:R1:W-:Y:S04]  /*1a50*/  STG.E.128 [R8.64], RZ ;  /* 0x000000ff08007986 */ /* 0x0003e8000c101d06 */
[----:B------:R1:W-:Y:S04]  /*1a60*/  STG.E.128 [R8.64+0x80], RZ ;  /* 0x000080ff08007986 */ /* 0x0003e8000c101d06 */
[----:B------:R1:W-:Y:S02]  /*1a70*/  STG.E.128 [R8.64+0x100], RZ ;  /* 0x000100ff08007986 */ /* 0x0003e4000c101d06 */
.L_x_436:
[----:B------:R-:W-:Y:S05]  /*1a80*/  BSYNC B0 ;  /* 0x0000000000007941 */ /* 0x000fea0003800000 */
.L_x_435:
[----:B------:R-:W-:Y:S01]  /*1a90*/  IADD3 R7, R209, 0x20, RZ ;  /* 0x00000020d1077810 */ /* 0x000fe20007ffe0ff */
[----:B------:R-:W-:Y:S03]  /*1aa0*/  BSSY B0, `(.L_x_437) ;  /* 0x000000f000007945 */ /* 0x000fe60003800000 */
[----:B------:R-:W-:-:S13]  /*1ab0*/  ISETP.GE.AND P0, PT, R7, R238, PT ;  /* 0x000000ee0700720c */ /* 0x000fda0003f06270 */
[----:B------:R-:W-:Y:S05]  /*1ac0*/  @P0 BRA `(.L_x_438) ;  /* 0x000000c000000947 */ /* 0x000fea0003800000 */
[----:B-1----:R-:W-:Y:S02]  /*1ad0*/  IADD3 R8, P2, R209, 0x20, RZ ;  /* 0x00000020d1087810 */ /* 0x002fe40007f5e0ff */
        /* <DEDUP_REMOVED lines=11> */
.L_x_438:
[----:B------:R-:W-:Y:S05]  /*1b90*/  BSYNC B0 ;  /* 0x0000000000007941 */ /* 0x000fea0003800000 */
.L_x_437:
[----:B------:R-:W-:Y:S01]  /*1ba0*/  IMAD.WIDE.U32 R10, R225, c[0x0][0x3a8], R210 ;  /* 0x0000ea00e10a7a25 */ /* 0x000fe200078e00d2 */
[----:B------:R-:W-:Y:S03]  /*1bb0*/  BSSY B0, `(.L_x_439) ;  /* 0x0000014000007945 */ /* 0x000fe60003800000 */
[----:B-1----:R-:W-:-:S02]  /*1bc0*/  IMAD R8, R223, c[0x0][0x3a8], RZ ;  /* 0x0000ea00df087a24 */ /* 0x002fc400078e02ff */
[----:B------:R-:W-:Y:S02]  /*1bd0*/  IMAD R232, R232, c[0x0][0x3c0], RZ ;  /* 0x0000f000e8e87a24 */ /* 0x000fe400078e02ff */
[----:B------:R-:W-:Y:S01]  /*1be0*/  IMAD R225, R225, c[0x0][0x3ac], R8 ;  /* 0x0000eb00e1e17a24 */ /* 0x000fe200078e0208 */
[----:B------:R-:W-:Y:S01]  /*1bf0*/  IADD3 R8, P2, R6, R10, RZ ;  /* 0x0000000a06087210 */ /* 0x000fe20007f5e0ff */
[----:B------:R-:W-:-:S03]  /*1c00*/  IMAD R7, R233, c[0x0][0x3c4], R232 ;  /* 0x0000f100e9077a24 */ /* 0x000fc600078e02e8 */
[----:B------:R-:W-:-:S05]  /*1c10*/  IADD3.X R9, R4, R11, R225, P2, !PT ;  /* 0x0000000b04097210 */ /* 0x000fca00017fe4e1 */
[----:B------:R-:W-:-:S05]  /*1c20*/  IMAD.WIDE.U32 R8, R233, c[0x0][0x3c0], R8 ;  /* 0x0000f000e9087a25 */ /* 0x000fca00078e0008 */
[----:B------:R-:W-:Y:S01]  /*1c30*/  IADD3 R7, R9, R7, RZ ;  /* 0x0000000709077210 */ /* 0x000fe20007ffe0ff */
[----:B------:R-:W-:Y:S05]  /*1c40*/  @P1 BRA `(.L_x_440) ;  /* 0x000000a000001947 */ /* 0x000fea0003800000 */
[----:B------:R-:W-:Y:S01]  /*1c50*/  MOV R6, R8 ;  /* 0x0000000800067202 */ /* 0x000fe20000000f00 */
[----:B------:R-:W-:-:S04]  /*1c60*/  IMAD R4, R212, c[0x0][0x3a8], RZ ;  /* 0x0000ea00d4047a24 */ /* 0x000fc800078e02ff */
[----:B------:R-:W-:-:S04]  /*1c70*/  IMAD.WIDE.U32 R10, R209, c[0x0][0x3a8], R6 ;  /* 0x0000ea00d10a7a25 */ /* 0x000fc800078e0006 */
[----:B------:R-:W-:Y:S01]  /*1c80*/  IMAD R4, R209, c[0x0][0x3ac], R4 ;  /* 0x0000eb00d1047a24 */ /* 0x000fe200078e0204 */
[----:B------:R-:W-:-:S04]  /*1c90*/  LEA R12, P1, R10, c[0x0][0x348], 0x1 ;  /* 0x0000d2000a0c7a11 */ /* 0x000fc800078208ff */
[----:B------:R-:W-:-:S04]  /*1ca0*/  IADD3 R4, R11, R4, RZ ;  /* 0x000000040b047210 */ /* 0x000fc80007ffe0ff */
[----:B------:R-:W-:-:S05]  /*1cb0*/  LEA.HI.X R13, R10, c[0x0][0x34c], R4, 0x1, P1 ;  /* 0x0000d3000a0d7a11 */ /* 0x000fca00008f0c04 */
[----:B------:R1:W-:Y:S04]  /*1cc0*/  STG.E.128 [R12.64], RZ ;  /* 0x000000ff0c007986 */ /* 0x0003e8000c101d06 */
[----:B------:R1:W-:Y:S04]  /*1cd0*/  STG.E.128 [R12.64+0x80], RZ ;  /* 0x000080ff0c007986 */ /* 0x0003e8000c101d06 */
[----:B------:R1:W-:Y:S02]  /*1ce0*/  STG.E.128 [R12.64+0x100], RZ ;  /* 0x000100ff0c007986 */ /* 0x0003e4000c101d06 */
.L_x_440:
[----:B------:R-:W-:Y:S05]  /*1cf0*/  BSYNC B0 ;  /* 0x0000000000007941 */ /* 0x000fea0003800000 */
.L_x_439:
[----:B------:R-:W-:Y:S05]  /*1d00*/  @P0 BRA `(.L_x_441) ;  /* 0x0000527000000947 */ /* 0x000fea0003800000 */
[----:B------:R-:W-:Y:S02]  /*1d10*/  IADD3 R5, P0, R209, 0x20, RZ ;  /* 0x00000020d1057810 */ /* 0x000fe40007f1e0ff */
[----:B------:R-:W-:-:S02]  /*1d20*/  MOV R6, R8 ;  /* 0x0000000800067202 */ /* 0x000fc40000000f00 */
[----:B------:R-:W-:-:S03]  /*1d30*/  IADD3.X R4, RZ, R212, RZ, P0, !PT ;  /* 0x000000d4ff047210 */ /* 0x000fc600007fe4ff */
[----:B------:R-:W-:-:S04]  /*1d40*/  IMAD.WIDE.U32 R6, R5, c[0x0][0x3a8], R6 ;  /* 0x0000ea0005067a25 */ /* 0x000fc800078e0006 */
[----:B------:R-:W-:Y:S01]  /*1d50*/  IMAD R4, R4, c[0x0][0x3a8], RZ ;  /* 0x0000ea0004047a24 */ /* 0x000fe200078e02ff */
[----:B------:R-:W-:-:S03]  /*1d60*/  LEA R8, P0, R6, c[0x0][0x348], 0x1 ;  /* 0x0000d20006087a11 */ /* 0x000fc600078008ff */
[----:B------:R-:W-:-:S05]  /*1d70*/  IMAD R4, R5, c[0x0][0x3ac], R4 ;  /* 0x0000eb0005047a24 */ /* 0x000fca00078e0204 */
[----:B------:R-:W-:-:S04]  /*1d80*/  IADD3 R5, R7, R4, RZ ;  /* 0x0000000407057210 */ /* 0x000fc80007ffe0ff */
[----:B------:R-:W-:-:S05]  /*1d90*/  LEA.HI.X R9, R6, c[0x0][0x34c], R5, 0x1, P0 ;  /* 0x0000d30006097a11 */ /* 0x000fca00000f0c05 */
[----:B------:R2:W-:Y:S04]  /*1da0*/  STG.E.128 [R8.64], RZ ;  /* 0x000000ff08007986 */ /* 0x0005e8000c101d06 */
[----:B------:R2:W-:Y:S04]  /*1db0*/  STG.E.128 [R8.64+0x80], RZ ;  /* 0x000080ff08007986 */ /* 0x0005e8000c101d06 */
[----:B------:R2:W-:Y:S01]  /*1dc0*/  STG.E.128 [R8.64+0x100], RZ ;  /* 0x000100ff08007986 */ /* 0x0005e2000c101d06 */
[----:B------:R-:W-:Y:S05]  /*1dd0*/  BRA `(.L_x_441) ;  /* 0x000051a000007947 */ /* 0x000fea0003800000 */
.L_x_432:
[----:B------:R-:W-:Y:S01]  /*1de0*/  IMAD R9, R239, -0x40, R242 ;  /* 0xffffffc0ef097824 */ /* 0x000fe200078e02f2 */
[----:B------:R-:W-:Y:S01]  /*1df0*/  IADD3 R11, R209, 0x20, RZ ;  /* 0x00000020d10b7810 */ /* 0x000fe20007ffe0ff */
[----:B------:R-:W-:Y:S01]  /*1e00*/  IMAD R12, R214, -0x40, R238 ;  /* 0xffffffc0d60c7824 */ /* 0x000fe200078e02ee */
[----:B------:R-:W-:Y:S01]  /*1e10*/  @P6 BAR.SYNC.DEFER_BLOCKING 0x0 ;  /* 0x0000000000006b1d */ /* 0x000fe20000010000 */
[----:B------:R-:W-:Y:S01]  /*1e20*/  IMAD R14, R223, c[0x0][0x198], RZ ;  /* 0x00006600df0e7a24 */ /* 0x000fe200078e02ff */
[----:B------:R-:W-:Y:S01]  /*1e30*/  ISETP.GE.AND P5, PT, R11, R9, PT ;  /* 0x000000090b00720c */ /* 0x000fe20003fa6270 */
[----:B------:R-:W-:Y:S01]  /*1e40*/  IMAD.WIDE.U32 R16, R225, c[0x0][0x198], R210 ;  /* 0x00006600e1107a25 */ /* 0x000fe200078e00d2 */
[----:B------:R-:W-:-:S02]  /*1e50*/  ISETP.GE.AND P3, PT, R11, R12, PT ;  /* 0x0000000c0b00720c */ /* 0x000fc40003f66270 */
[----:B------:R-:W-:Y:S01]  /*1e60*/  ISETP.GE.AND P4, PT, R209, R12, PT ;  /* 0x0000000cd100720c */ /* 0x000fe20003f86270 */
[C---:B------:R-:W-:Y:S01]  /*1e70*/  IMAD R11, R225.reuse, c[0x0][0x19c], R14 ;  /* 0x00006700e10b7a24 */ /* 0x040fe200078e020e */
[----:B------:R-:W-:Y:S01]  /*1e80*/  IADD3 R14, P0, R8, R16, RZ ;  /* 0x00000010080e7210 */ /* 0x000fe20007f1e0ff */
[----:B------:R-:W-:Y:S01]  /*1e90*/  IMAD.WIDE.U32 R18, R225, c[0x0][0x1a0], R210 ;  /* 0x00006800e1127a25 */ /* 0x000fe200078e00d2 */
[----:B------:R-:W-:Y:S02]  /*1ea0*/  LEA.HI R8, R239, R239, RZ, 0x1 ;  /* 0x000000efef087211 */ /* 0x000fe400078f08ff */
[----:B------:R-:W-:Y:S01]  /*1eb0*/  IADD3.X R15, R6, R17, R11, P0, !PT ;  /* 0x00000011060f7210 */ /* 0x000fe200007fe40b */
[----:B------:R-:W-:Y:S01]  /*1ec0*/  IMAD R12, R223, c[0x0][0x1a0], RZ ;  /* 0x00006800df0c7a24 */ /* 0x000fe200078e02ff */
[----:B------:R-:W-:Y:S01]  /*1ed0*/  IADD3 R10, P0, R10, R18, RZ ;  /* 0x000000120a0a7210 */ /* 0x000fe20007f1e0ff */
[----:B------:R-:W-:Y:S01]  /*1ee0*/  IMAD.MOV.U32 R192, RZ, RZ, 0x40 ;  /* 0x00000040ffc07424 */ /* 0x000fe200078e00ff */
[----:B------:R-:W-:Y:S01]  /*1ef0*/  MOV R235, 0x7f800000 ;  /* 0x7f80000000eb7802 */ /* 0x000fe20000000f00 */
[----:B------:R-:W-:Y:S01]  /*1f00*/  IMAD R6, R225, c[0x0][0x1a4], R12 ;  /* 0x00006900e1067a24 */ /* 0x000fe200078e020c */
[----:B------:R-:W-:Y:S01]  /*1f10*/  @!P3 IADD3 R18, P2, R209, 0x20, RZ ;  /* 0x00000020d112b810 */ /* 0x000fe20007f5e0ff */
[----:B------:R-:W-:-:S03]  /*1f20*/  IMAD.WIDE.U32 R20, R192, c[0x0][0x370], RZ ;  /* 0x0000dc00c0147a25 */ /* 0x000fc600078e00ff */
[----:B------:R-:W-:Y:S01]  /*1f30*/  IADD3.X R11, R7, R19, R6, P0, !PT ;  /* 0x00000013070b7210 */ /* 0x000fe200007fe406 */
[----:B------:R-:W-:Y:S01]  /*1f40*/  IMAD.WIDE.U32 R16, R192, c[0x0][0x190], RZ ;  /* 0x00006400c0107a25 */ /* 0x000fe200078e00ff */
[----:B------:R-:W-:Y:S02]  /*1f50*/  @!P5 IADD3 R20, P1, R246, R20, RZ ;  /* 0x00000014f614d210 */ /* 0x000fe40007f3e0ff */
[----:B------:R-:W-:Y:S01]  /*1f60*/  LOP3.LUT R6, R8, 0xfffffffe, RZ, 0xc0, !PT ;  /* 0xfffffffe08067812 */ /* 0x000fe200078ec0ff */
[----:B------:R-:W-:Y:S01]  /*1f70*/  IMAD R13, R192, c[0x0][0x374], RZ ;  /* 0x0000dd00c00d7a24 */ /* 0x000fe200078e02ff */
[----:B------:R-:W-:Y:S01]  /*1f80*/  @!P5 IADD3 R12, P0, R248, R16, RZ ;  /* 0x00000010f80cd210 */ /* 0x000fe20007f1e0ff */
[----:B------:R-:W-:Y:S02]  /*1f90*/  IMAD R7, R192, c[0x0][0x194], RZ ;  /* 0x00006500c0077a24 */ /* 0x000fe400078e02ff */
[C---:B------:R-:W-:Y:S01]  /*1fa0*/  IMAD R22, R4.reuse, c[0x0][0x1b0], RZ ;  /* 0x00006c0004167a24 */ /* 0x040fe200078e02ff */
[----:B------:R-:W-:Y:S01]  /*1fb0*/  @!P5 IADD3.X R21, R247, R21, R13, P1, !PT ;  /* 0x00000015f715d210 */ /* 0x000fe20000ffe40d */
[----:B------:R-:W-:Y:S01]  /*1fc0*/  IMAD R16, R4, c[0x0][0x1b8], RZ ;  /* 0x00006e0004107a24 */ /* 0x000fe200078e02ff */
[----:B------:R-:W-:Y:S01]  /*1fd0*/  @!P5 IADD3.X R13, R249, R17, R7, P0, !PT ;  /* 0x00000011f90dd210 */ /* 0x000fe200007fe407 */
[----:B------:R-:W-:Y:S01]  /*1fe0*/  IMAD.WIDE.U32 R24, R5, c[0x0][0x1b0], R14 ;  /* 0x00006c0005187a25 */ /* 0x000fe200078e000e */
[----:B------:R-:W-:-:S02]  /*1ff0*/  @!P3 IADD3.X R7, RZ, R212, RZ, P2, !PT ;  /* 0x000000d4ff07b210 */ /* 0x000fc400017fe4ff */
[----:B------:R-:W-:Y:S01]  /*2000*/  @!P3 IADD3 R14, P1, R209, 0x20, RZ ;  /* 0x00000020d10eb810 */ /* 0x000fe20007f3e0ff */
[----:B------:R-:W-:Y:S01]  /*2010*/  IMAD.IADD R6, R239, 0x1, -R6 ;  /* 0x00000001ef067824 */ /* 0x000fe200078e0a06 */
[----:B------:R-:W-:Y:S01]  /*2020*/  ISETP.GE.AND P2, PT, R209, R9, PT ;  /* 0x00000009d100720c */ /* 0x000fe20003f46270 */
[C---:B------:R-:W-:Y:S02]  /*2030*/  IMAD R22, R5.reuse, c[0x0][0x1b4], R22 ;  /* 0x00006d0005167a24 */ /* 0x040fe400078e0216 */
[C---:B------:R-:W-:Y:S01]  /*2040*/  IMAD R16, R5.reuse, c[0x0][0x1bc], R16 ;  /* 0x00006f0005107a24 */ /* 0x040fe200078e0210 */
[----:B------:R-:W-:Y:S01]  /*2050*/  ISETP.NE.AND P0, PT, R6, 0x1, PT ;  /* 0x000000010600780c */ /* 0x000fe20003f05270 */
[----:B------:R-:W-:-:S04]  /*2060*/  IMAD.WIDE.U32 R10, R5, c[0x0][0x1b8], R10 ;  /* 0x00006e00050a7a25 */ /* 0x000fc800078e000a */
[----:B------:R-:W-:Y:S02]  /*2070*/  @!P3 IMAD R7, R7, c[0x0][0x198], RZ ;  /* 0x000066000707ba24 */ /* 0x000fe400078e02ff */
[----:B------:R-:W-:Y:S02]  /*2080*/  IMAD.IADD R23, R25, 0x1, R22 ;  /* 0x0000000119177824 */ /* 0x000fe400078e0216 */
[----:B------:R-:W-:Y:S01]  /*2090*/  @!P3 IMAD.X R5, RZ, RZ, R212, P1 ;  /* 0x000000ffff05b224 */ /* 0x000fe200008e06d4 */
[----:B------:R1:W-:Y:S01]  /*20a0*/  @P2 STS.128 [R215+0xc000], RZ ;  /* 0x00c000ffd7002388 */ /* 0x0003e20000000c00 */
[----:B------:R-:W-:Y:S01]  /*20b0*/  IMAD.IADD R17, R11, 0x1, R16 ;  /* 0x000000010b117824 */ /* 0x000fe200078e0210 */
[----:B------:R-:W-:Y:S01]  /*20c0*/  @!P3 MOV R25, R23 ;  /* 0x000000170019b202 */ /* 0x000fe20000000f00 */
[----:B------:R-:W-:Y:S01]  /*20d0*/  @!P3 IMAD R6, R18, c[0x0][0x19c], R7 ;  /* 0x000067001206ba24 */ /* 0x000fe200078e0207 */
[----:B------:R-:W-:Y:S01]  /*20e0*/  IADD3 R7, R208, 0x3000, RZ ;  /* 0x00003000d0077810 */ /* 0x000fe20007ffe0ff */
[----:B------:R-:W-:Y:S01]  /*20f0*/  @!P3 IMAD R5, R5, c[0x0][0x1a0], RZ ;  /* 0x000068000505ba24 */ /* 0x000fe200078e02ff */
[----:B------:R1:W-:Y:S01]  /*2100*/  @P2 STS.128 [R215+0xe000], RZ ;  /* 0x00e000ffd7002388 */ /* 0x0003e20000000c00 */
[----:B------:R-:W-:Y:S01]  /*2110*/  @!P3 IMAD.MOV.U32 R11, RZ, RZ, R17 ;  /* 0x000000ffff0bb224 */ /* 0x000fe200078e0011 */
[----:B------:R-:W-:Y:S01]  /*2120*/  SEL R7, R7, R208, !P0 ;  /* 0x000000d007077207 */ /* 0x000fe20004000000 */
[----:B------:R-:W-:Y:S01]  /*2130*/  @!P3 IMAD R4, R14, c[0x0][0x1a4], R5 ;  /* 0x000069000e04ba24 */ /* 0x000fe200078e0205 */
[----:B------:R1:W-:Y:S01]  /*2140*/  @P2 STS.128 [R215+0x10000], RZ ;  /* 0x010000ffd7002388 */ /* 0x0003e20000000c00 */
[----:B------:R-:W-:-:S02]  /*2150*/  @!P4 IMAD.MOV.U32 R16, RZ, RZ, R10 ;  /* 0x000000ffff10c224 */ /* 0x000fc400078e000a */
[----:B------:R-:W-:Y:S01]  /*2160*/  @!P3 IMAD.WIDE.U32 R14, R14, c[0x0][0x1a0], R10 ;  /* 0x000068000e0eba25 */ /* 0x000fe200078e000a */
[----:B------:R-:W-:Y:S01]  /*2170*/  @!PT LDS RZ, [RZ] ;  /* 0x00000000fffff984 */ /* 0x000fe20000000800 */
[----:B------:R-:W-:Y:S01]  /*2180*/  @!PT LDS RZ, [RZ] ;  /* 0x00000000fffff984 */ /* 0x000fe20000000800 */
[----:B------:R-:W-:Y:S01]  /*2190*/  @!PT LDS RZ, [RZ] ;  /* 0x00000000fffff984 */ /* 0x000fe20000000800 */
[----:B------:R1:W-:Y:S03]  /*21a0*/  @!P2 LDGSTS.E.BYPASS.LTC128B.128 [R215+0xc000], [R246.64] ;  /* 0x0c000000f6d7afae */ /* 0x0003e6000b901d46 */
[----:B------:R-:W-:Y:S01]  /*21b0*/  @!P3 IMAD.WIDE.U32 R18, R18, c[0x0][0x198], R24 ;  /* 0x000066001212ba25 */ /* 0x000fe200078e0018 */
[----:B------:R1:W-:Y:S03]  /*21c0*/  @!P2 LDGSTS.E.BYPASS.LTC128B.128 [R215+0xe000], [R246.64+0x80] ;  /* 0x0e000080f6d7afae */ /* 0x0003e6000b901d46 */
[----:B------:R-:W-:Y:S01]  /*21d0*/  @!P4 IMAD R10, R212, c[0x0][0x1a0], RZ ;  /* 0x00006800d40aca24 */ /* 0x000fe200078e02ff */
[----:B------:R1:W-:Y:S01]  /*21e0*/  @!P2 LDGSTS.E.BYPASS.LTC128B.128 [R215+0x10000], [R246.64+0x100] ;  /* 0x10000100f6d7afae */ /* 0x0003e2000b901d46 */
[----:B------:R-:W-:-:S02]  /*21f0*/  IMAD.SHL.U32 R237, R7, 0x2, RZ ;  /* 0x0000000207ed7824 */ /* 0x000fc400078e00ff */
[----:B------:R-:W-:Y:S01]  /*2200*/  @!P4 IMAD.MOV.U32 R22, RZ, RZ, R24 ;  /* 0x000000ffff16c224 */ /* 0x000fe200078e0018 */
[----:B------:R1:W-:Y:S01]  /*2210*/  @P5 STS.128 [R215+0xd000], RZ ;  /* 0x00d000ffd7005388 */ /* 0x0003e20000000c00 */
[----:B------:R-:W-:Y:S02]  /*2220*/  @!P4 IMAD R8, R212, c[0x0][0x198], RZ ;  /* 0x00006600d408ca24 */ /* 0x000fe400078e02ff */
[----:B------:R-:W-:Y:S01]  /*2230*/  @!P4 IMAD R5, R209, c[0x0][0x1a4], R10 ;  /* 0x00006900d105ca24 */ /* 0x000fe200078e020a */
[----:B------:R1:W-:Y:S01]  /*2240*/  @P5 STS.128 [R215+0xf000], RZ ;  /* 0x00f000ffd7005388 */ /* 0x0003e20000000c00 */
[----:B------:R-:W-:Y:S01]  /*2250*/  @!P3 IMAD.IADD R6, R19, 0x1, R6 ;  /* 0x000000011306b824 */ /* 0x000fe200078e0206 */
[C---:B------:R-:W-:Y:S01]  /*2260*/  @!P3 LEA R10, P1, R18.reuse, c[0x0][0x168], 0x1 ;  /* 0x00005a00120aba11 */ /* 0x040fe200078208ff */
[C---:B------:R-:W-:Y:S01]  /*2270*/  @!P4 IMAD.WIDE.U32 R16, R209.reuse, c[0x0][0x1a0], R16 ;  /* 0x00006800d110ca25 */ /* 0x040fe200078e0010 */
[----:B------:R1:W-:Y:S02]  /*2280*/  @P5 STS.128 [R215+0x11000], RZ ;  /* 0x011000ffd7005388 */ /* 0x0003e40000000c00 */
[----:B------:R-:W-:Y:S01]  /*2290*/  @!P3 LEA.HI.X R11, R18, c[0x0][0x16c], R6, 0x1, P1 ;  /* 0x00005b00120bba11 */ /* 0x000fe200008f0c06 */
[C---:B------:R-:W-:Y:S01]  /*22a0*/  @!P4 IMAD R8, R209.reuse, c[0x0][0x19c], R8 ;  /* 0x00006700d108ca24 */ /* 0x040fe200078e0208 */
[----:B------:R-:W-:Y:S01]  /*22b0*/  @!PT LDS RZ, [RZ] ;  /* 0x00000000fffff984 */ /* 0x000fe20000000800 */
[----:B------:R-:W-:Y:S01]  /*22c0*/  @!PT LDS RZ, [RZ] ;  /* 0x00000000fffff984 */ /* 0x000fe20000000800 */
[----:B------:R-:W-:Y:S01]  /*22d0*/  @!PT LDS RZ, [RZ] ;  /* 0x00000000fffff984 */ /* 0x000fe20000000800 */
[----:B------:R1:W-:Y:S01]  /*22e0*/  @!P5 LDGSTS.E.BYPASS.LTC128B.128 [R215+0xd000], [R20.64] ;  /* 0x0d00000014d7dfae */ /* 0x0003e2000b901d46 */
[----:B------:R-:W-:Y:S01]  /*22f0*/  @!P4 IMAD.WIDE.U32 R22, R209, c[0x0][0x198], R22 ;  /* 0x00006600d116ca25 */ /* 0x000fe200078e0016 */
[----:B------:R-:W-:-:S02]  /*2300*/  @!P4 IADD3 R5, R17, R5, RZ ;  /* 0x000000051105c210 */ /* 0x000fc40007ffe0ff */
[----:B------:R1:W-:Y:S01]  /*2310*/  @!P5 LDGSTS.E.BYPASS.LTC128B.128 [R215+0xf000], [R20.64+0x80] ;  /* 0x0f00008014d7dfae */ /* 0x0003e2000b901d46 */
[----:B------:R-:W-:Y:S01]  /*2320*/  @!P3 IMAD.IADD R7, R15, 0x1, R4 ;  /* 0x000000010f07b824 */ /* 0x000fe200078e0204 */
[----:B------:R-:W-:Y:S01]  /*2330*/  @!P4 LEA R18, P1, R16, c[0x0][0x170], 0x1 ;  /* 0x00005c001012ca11 */ /* 0x000fe200078208ff */
[----:B------:R-:W-:Y:S01]  /*2340*/  IMAD.SHL.U32 R231, R204, 0x4, RZ ;  /* 0x00000004cce77824 */ /* 0x000fe200078e00ff */
[----:B------:R1:W-:Y:S01]  /*2350*/  @!P5 LDGSTS.E.BYPASS.LTC128B.128 [R215+0x11000], [R20.64+0x100] ;  /* 0x1100010014d7dfae */ /* 0x0003e2000b901d46 */
[----:B------:R-:W-:Y:S01]  /*2360*/  @!P4 IADD3 R8, R23, R8, RZ ;  /* 0x000000081708c210 */ /* 0x000fe20007ffe0ff */
[----:B------:R-:W-:Y:S01]  /*2370*/  IMAD.MOV.U32 R236, RZ, RZ, 0x7f800000 ;  /* 0x7f800000ffec7424 */ /* 0x000fe200078e00ff */
[----:B------:R-:W-:Y:S01]  /*2380*/  @!P4 LEA R24, P6, R22, c[0x0][0x168], 0x1 ;  /* 0x00005a001618ca11 */ /* 0x000fe200078c08ff */
[----:B------:R1:W-:Y:S01]  /*2390*/  @P2 STS [R237], RZ ;  /* 0x000000ffed002388 */ /* 0x0003e20000000800 */
[----:B------:R-:W-:Y:S02]  /*23a0*/  IADD3 R6, R204, 0x8, RZ ;  /* 0x00000008cc067810 */ /* 0x000fe40007ffe0ff */
[----:B------:R-:W-:Y:S01]  /*23b0*/  @!P4 LEA.HI.X R19, R16, c[0x0][0x174], R5, 0x1, P1 ;  /* 0x00005d001013ca11 */ /* 0x000fe200008f0c05 */
[----:B------:R1:W-:Y:S01]  /*23c0*/  @P2 STS [R237+0x4], RZ ;  /* 0x000004ffed002388 */ /* 0x0003e20000000800 */
[----:B------:R-:W-:-:S02]  /*23d0*/  @!P4 LEA.HI.X R25, R22, c[0x0][0x16c], R8, 0x1, P6 ;  /* 0x00005b001619ca11 */ /* 0x000fc400030f0c08 */
[-C--:B------:R-:W-:Y:S01]  /*23e0*/  ISETP.GE.AND P6, PT, R6, R9.reuse, PT ;  /* 0x000000090600720c */ /* 0x080fe20003fc6270 */
[----:B------:R1:W-:Y:S01]  /*23f0*/  @P2 STS [R237+0x8], RZ ;  /* 0x000008ffed002388 */ /* 0x0003e20000000800 */
[----:B------:R-:W-:-:S03]  /*2400*/  ISETP.GE.AND P1, PT, R204, R9, PT ;  /* 0x00000009cc00720c */ /* 0x000fc60003f26270 */
        /* <DEDUP_REMOVED lines=14> */
[----:B------:R1:W-:Y:S01]  /*24f0*/  @!P2 LDGSTS.E.BYPASS.LTC128B.128 [R237+0x4000], [R248.64+0x100] ;  /* 0x04000100f8edafae */ /* 0x0003e2000b901d46 */
[----:B------:R-:W-:-:S03]  /*2500*/  @!P3 LEA R4, P2, R14, c[0x0][0x170], 0x1 ;  /* 0x00005c000e04ba11 */ /* 0x000fc600078408ff */
[----:B------:R1:W-:Y:S01]  /*2510*/  @P5 STS [R237+0x1000], RZ ;  /* 0x001000ffed005388 */ /* 0x0003e20000000800 */
[----:B------:R-:W-:Y:S02]  /*2520*/  @!P3 LEA.HI.X R5, R14, c[0x0][0x174], R7, 0x1, P2 ;  /* 0x00005d000e05ba11 */ /* 0x000fe400010f0c07 */
[----:B------:R-:W-:Y:S01]  /*2530*/  SHF.R.S32.HI R7, RZ, 0x1f, R204 ;  /* 0x0000001fff077819 */ /* 0x000fe200000114cc */
[----:B------:R1:W-:Y:S01]  /*2540*/  @P5 STS [R237+0x1004], RZ ;  /* 0x001004ffed005388 */ /* 0x0003e20000000800 */
[----:B------:R-:W-:Y:S02]  /*2550*/  IADD3 R6, P2, R231, R226, RZ ;  /* 0x000000e2e7067210 */ /* 0x000fe40007f5e0ff */
[----:B------:R-:W-:Y:S01]  /*2560*/  SHF.L.U64.HI R230, R204, 0x2, R7 ;  /* 0x00000002cce67819 */ /* 0x000fe20000010207 */
[----:B------:R1:W-:Y:S04]  /*2570*/  @P5 STS [R237+0x1008], RZ ;  /* 0x001008ffed005388 */ /* 0x0003e80000000800 */
[----:B------:R-:W-:Y:S01]  /*2580*/  IMAD.X R7, R230, 0x1, R227, P2 ;  /* 0x00000001e6077824 */ /* 0x000fe200010e06e3 */
[----:B------:R1:W-:Y:S04]  /*2590*/  @P5 STS [R237+0x100c], RZ ;  /* 0x00100cffed005388 */ /* 0x0003e80000000800 */
[----:B------:R1:W5:Y:S04]  /*25a0*/  @!P6 LDG.E R236, [R6.64+0x20] ;  /* 0x0000200606ece981 */ /* 0x000368000c1e1900 */
        /* <DEDUP_REMOVED lines=51> */
[----:B------:R-:W-:-:S03]  /*28e0*/  MOV R193, 0x20 ;  /* 0x0000002000c17802 */ /* 0x000fc60000000f00 */
[----:B------:R1:W5:Y:S01]  /*28f0*/  @!P1 LDG.E R235, [R6.64] ;  /* 0x0000000606eb9981 */ /* 0x000362000c1e1900 */
[----:B------:R-:W-:Y:S01]  /*2900*/  R2P PR, R205, 0x6 ;  /* 0x00000006cd007804 */ /* 0x000fe20000000000 */
[----:B------:R-:W-:Y:S01]  /*2910*/  IMAD.IADD R221, R225, 0x1, R242 ;  /* 0x00000001e1dd7824 */ /* 0x000fe200078e02f2 */
[----:B------:R-:W-:Y:S02]  /*2920*/  IADD3 R194, R199, 0x3000, RZ ;  /* 0x00003000c7c27810 */ /* 0x000fe40007ffe0ff */
[----:B------:R-:W-:Y:S02]  /*2930*/  IADD3 R195, R200, 0x3000, RZ ;  /* 0x00003000c8c37810 */ /* 0x000fe40007ffe0ff */
[----:B------:R-:W-:Y:S02]  /*2940*/  SEL R193, R193, 0xffffffe0, !P1 ;  /* 0xffffffe0c1c17807 */ /* 0x000fe40004800000 */
[----:B------:R-:W-:Y:S02]  /*2950*/  SEL R192, R192, 0xffffffc0, !P2 ;  /* 0xffffffc0c0c07807 */ /* 0x000fe40005000000 */
[----:B------:R-:W-:Y:S01]  /*2960*/  SEL R194, R194, R199, !P0 ;  /* 0x000000c7c2c27207 */ /* 0x000fe20004000000 */
[----:B------:R-:W-:Y:S01]  /*2970*/  IMAD.IADD R191, R196, 0x1, R193 ;  /* 0x00000001c4bf7824 */ /* 0x000fe200078e02c1 */
[----:B------:R-:W-:-:S02]  /*2980*/  IADD3 R243, -R238, 0x40, R221 ;  /* 0x00000040eef37810 */ /* 0x000fc40007ffe1dd */
[----:B------:R-:W-:Y:S01]  /*2990*/  SEL R195, R195, R200, !P0 ;  /* 0x000000c8c3c37207 */ /* 0x000fe20004000000 */
[----:B------:R-:W-:Y:S01]  /*29a0*/  IMAD.MOV.U32 R234, RZ, RZ, c[0x0][0x2e4] ;  /* 0x0000b900ffea7624 */ /* 0x000fe200078e00ff */
        /* <DEDUP_REMOVED lines=48> */
[----:B------:R-:W-:Y:S01]  /*2cb0*/  IADD3 R243, R243, -c[0x0][0x2e8], RZ ;  /* 0x8000ba00f3f37a10 */ /* 0x000fe20007ffe0ff */
[----:B------:R-:W-:Y:S01]  /*2cc0*/  IMAD.SHL.U32 R194, R194, 0x2, RZ ;  /* 0x00000002c2c27824 */ /* 0x000fe200078e00ff */
[----:B------:R-:W-:Y:S01]  /*2cd0*/  SHF.L.U32 R195, R195, 0x1, RZ ;  /* 0x00000001c3c37819 */ /* 0x000fe200000006ff */
[----:B------:R-:W-:Y:S01]  /*2ce0*/  IMAD.IADD R190, R192, 0x1, R191 ;  /* 0x00000001c0be7824 */ /* 0x000fe200078e02bf */
[----:B-1----:R-:W-:-:S02]  /*2cf0*/  IADD3 R189, R196, R192, RZ ;  /* 0x000000c0c4bd7210 */ /* 0x002fc40007ffe0ff */
.L_x_446:
        /* <DEDUP_REMOVED lines=106> */
.L_x_442:
        /* <DEDUP_REMOVED lines=70> */
.L_x_443:
        /* <DEDUP_REMOVED lines=185> */
[----:B------:R-:W-:Y:S04]  /*4390*/  ISETP.NE.U32.AND P1, PT, R6, 0x1, PT ;  /* 0x000000010600780c */ /* 0x000fe80003f25070 */
[----:B------:R-:W-:Y:S02]  /*43a0*/  SEL R4, R4, 0x6000, !P1 ;  /* 0x0000600004047807 */ /* 0x000fe40004800000 */
[----:B------:R-:W-:Y:S03]  /*43b0*/  LEA R248, P0, R5, R248, 0x1 ;  /* 0x000000f805f87211 */ /* 0x000fe600078008ff */
[--C-:B------:R-:W-:Y:S01]  /*43c0*/  IMAD.IADD R237, R237, 0x1, R4.reuse ;  /* 0x00000001eded7824 */ /* 0x100fe200078e0204 */
[----:B------:R-:W-:Y:S01]  /*43d0*/  LEA.HI.X.SX32 R249, R5, R249, 0x1, P0 ;  /* 0x000000f905f97211 */ /* 0x000fe200000f0eff */
[----:B------:R-:W-:Y:S01]  /*43e0*/  IMAD.MOV.U32 R5, RZ, RZ, c[0x0][0x194] ;  /* 0x00006500ff057624 */ /* 0x000fe200078e00ff */
[----:B------:R-:W-:Y:S01]  /*43f0*/  LEA R6, P0, R7, R248, 0x6 ;  /* 0x000000f807067211 */ /* 0x000fe200078030ff */
[----:B------:R-:W-:Y:S02]  /*4400*/  IMAD.IADD R195, R195, 0x1, R4 ;  /* 0x00000001c3c37824 */ /* 0x000fe400078e0204 */
        /* <DEDUP_REMOVED lines=11> */
.L_x_444:
        /* <DEDUP_REMOVED lines=18> */
[----:B-1----:R-:W-:Y:S05]  /*45e0*/  LDSM.16.MT88.4 R4, [R197+0x20000] ;  /* 0x02000000c504783b */ /* 0x002fea0000004200 */
        /* <DEDUP_REMOVED lines=69> */
[----:B------:R-:W-:Y:S04]  /*4a40*/  IMAD.MOV.U32 R7, RZ, RZ, c[0x0][0x370] ;  /* 0x0000dc00ff077624 */ /* 0x000fe800078e00ff */
[----:B------:R-:W-:Y:S05]  /*4a50*/  IMAD.U32 R5, R7, -0x40, RZ ;  /* 0xffffffc007057824 */ /* 0x000fea00078e00ff */
[C---:B------:R-:W-:Y:S04]  /*4a60*/  LEA R246, P0, R5.reuse, R246, 0x1 ;  /* 0x000000f605f67211 */ /* 0x040fe800078008ff */
[----:B------:R-:W-:Y:S01]  /*4a70*/  LEA.HI.X.SX32 R247, R5, R247, 0x1, P0 ;  /* 0x000000f705f77211 */ /* 0x000fe200000f0eff */
[----:B------:R-:W-:Y:S01]  /*4a80*/  IMAD.MOV.U32 R5, RZ, RZ, c[0x0][0x374] ;  /* 0x0000dd00ff057624 */ /* 0x000fe200078e00ff */
        /* <DEDUP_REMOVED lines=12> */
.L_x_445:
        /* <DEDUP_REMOVED lines=11> */
[-C--:B-12---:R-:W-:Y:S03]  /*4c00*/  HMMA.16816.F32.BF16 R4, R148, R16.reuse, RZ ;  /* 0x000000109404723c */ /* 0x086fe600000418ff */
[----:B------:R-:W-:Y:S04]  /*4c10*/  LDSM.16.M88.4 R176, [R189+0x1000] ;  /* 0x00100000bdb0783b */ /* 0x000fe80000000200 */
[----:B------:R-:W-:Y:S01]  /*4c20*/  LDSM.16.MT88.4 R180, [R201+0x15000] ;  /* 0x01500000c9b4783b */ /* 0x000fe20000004200 */
[C---:B---3--:R-:W-:Y:S03]  /*4c30*/  HMMA.16816.F32.BF16 R8, R92.reuse, R16, RZ ;  /* 0x000000105c08723c */ /* 0x048fe600000418ff */
        /* <DEDUP_REMOVED lines=39> */
[C---:B------:R-:W-:Y:S01]  /*4eb0*/  IMAD.SHL.U32 R157, R250.reuse, 0x10, RZ ;  /* 0x00000010fa9d7824 */ /* 0x040fe200078e00ff */
        /* <DEDUP_REMOVED lines=20> */
[----:B------:R1:W5:Y:S02]  /*5000*/  @P3 LDG.E R236, [R154.64+-0xe0] ;  /* 0xffff20069aec3981 */ /* 0x000364000c1e1900 */
[C---:B------:R-:W-:Y:S01]  /*5010*/  IMAD R169, R250.reuse, 0x38, RZ ;  /* 0x00000038faa97824 */ /* 0x040fe200078e02ff */
[-C--:B------:R-:W-:Y:S01]  /*5020*/  HMMA.16816.F32.BF16 R92, R184, R170.reuse, R92 ;  /* 0x000000aab85c723c */ /* 0x080fe2000004185c */
[----:B------:R-:W-:Y:S04]  /*5030*/  RED.E.ADD.F32.FTZ.RN.STRONG.GPU [R244.64], R4 ;  /* 0x00000004f400798e */ /* 0x000fe8000c10e786 */
[----:B------:R2:W-:Y:S03]  /*5040*/  RED.E.ADD.F32.FTZ.RN.STRONG.GPU [R158.64], R5 ;  /* 0x000000059e00798e */ /* 0x0005e6000c10e786 */
[----:B------:R-:W-:Y:S01]  /*5050*/  HMMA.16816.F32.BF16 R96, R160, R170, R96 ;  /* 0x000000aaa060723c */ /* 0x000fe20000041860 */
[----:B------:R-:W-:Y:S06]  /*5060*/  RED.E.ADD.F32.FTZ.RN.STRONG.GPU [R166.64], R6 ;  /* 0x00000006a600798e */ /* 0x000fec000c10e786 */
[C---:B------:R-:W-:Y:S02]  /*5070*/  IMAD R161, R250.reuse, 0x18, RZ ;  /* 0x00000018faa17824 */ /* 0x040fe400078e02ff */
[C---:B------:R-:W-:Y:S03]  /*5080*/  IMAD.SHL.U32 R163, R250.reuse, 0x20, RZ ;  /* 0x00000020faa37824 */ /* 0x040fe600078e00ff */
[-C--:B------:R-:W-:Y:S02]  /*5090*/  LEA R164, P0, R161, R244.reuse, 0x2 ;  /* 0x000000f4a1a47211 */ /* 0x080fe400078010ff */
[-C--:B------:R-:W-:Y:S01]  /*50a0*/  LEA R162, P1, R163, R244.reuse, 0x2 ;  /* 0x000000f4a3a27211 */ /* 0x080fe200078210ff */
[C---:B-1----:R-:W-:Y:S01]  /*50b0*/  IMAD R155, R250.reuse, 0x28, RZ ;  /* 0x00000028fa9b7824 */ /* 0x042fe200078e02ff */
[-C--:B------:R-:W-:Y:S01]  /*50c0*/  LEA.HI.X.SX32 R165, R161, R245.reuse, 0x2, P0 ;  /* 0x000000f5a1a57211 */ /* 0x080fe200000f16ff */
[----:B------:R-:W-:Y:S01]  /*50d0*/  IMAD R161, R250, 0x30, RZ ;  /* 0x00000030faa17824 */ /* 0x000fe200078e02ff */
[-C--:B------:R-:W-:Y:S02]  /*50e0*/  LEA.HI.X.SX32 R163, R163, R245.reuse, 0x2, P1 ;  /* 0x000000f5a3a37211 */ /* 0x080fe400008f16ff */
        /* <DEDUP_REMOVED lines=382> */
.L_x_447:
[----:B---3--:R-:W-:-:S05]  /*68d0*/  @P0 IADD3 R52, R240, R241, RZ ;  /* 0x000000f1f0340210 */ /* 0x008fca0007ffe0ff */
        /* <DEDUP_REMOVED lines=12> */
.L_x_448:
[----:B------:R-:W-:Y:S01]  /*69a0*/  BAR.SYNC.DEFER_BLOCKING 0x0 ;  /* 0x0000000000007b1d */ /* 0x000fe20000010000 */
[----:B------:R-:W-:Y:S01]  /*69b0*/  MOV R58, R210 ;  /* 0x000000d2003a7202 */ /* 0x000fe20000000f00 */
[----:B------:R-:W-:Y:S01]  /*69c0*/  IMAD R238, R214, -0x40, R238 ;  /* 0xffffffc0d6ee7824 */ /* 0x000fe200078e02ee */
[----:B------:R-:W-:Y:S01]  /*69d0*/  MOV R59, R211 ;  /* 0x000000d3003b7202 */ /* 0x000fe20000000f00 */
[----:B------:R-:W-:Y:S02]  /*69e0*/  IMAD R44, R223, c[0x0][0x3a0], RZ ;  /* 0x0000e800df2c7a24 */ /* 0x000fe400078e02ff */
[----:B------:R-:W-:Y:S01]  /*69f0*/  BSSY B0, `(.L_x_449) ;  /* 0x0000022000007945 */ /* 0x000fe20003800000 */
[----:B------:R-:W-:Y:S01]  /*6a00*/  ISETP.GE.AND P2, PT, R209, R238, PT ;  /* 0x000000eed100720c */ /* 0x000fe20003f46270 */
[----:B------:R-:W-:-:S04]  /*6a10*/  IMAD.WIDE.U32 R46, R225, c[0x0][0x3a0], R58 ;  /* 0x0000e800e12e7a25 */ /* 0x000fc800078e003a */
[----:B------:R-:W-:Y:S01]  /*6a20*/  IMAD R41, R225, c[0x0][0x3a4], R44 ;  /* 0x0000e900e1297a24 */ /* 0x000fe200078e022c */
[----:B------:R-:W-:-:S04]  /*6a30*/  IADD3 R60, P0, R42, R46, RZ ;  /* 0x0000002e2a3c7210 */ /* 0x000fc80007f1e0ff */
[----:B------:R-:W-:Y:S01]  /*6a40*/  IADD3.X R61, R40, R47, R41, P0, !PT ;  /* 0x0000002f283d7210 */ /* 0x000fe200007fe429 */
[----:B------:R-:W-:-:S04]  /*6a50*/  IMAD R40, R232, c[0x0][0x3b8], RZ ;  /* 0x0000ee00e8287a24 */ /* 0x000fc800078e02ff */
[C---:B------:R-:W-:Y:S01]  /*6a60*/  IMAD R55, R233.reuse, c[0x0][0x3bc], R40 ;  /* 0x0000ef00e9377a24 */ /* 0x040fe200078e0228 */
[----:B------:R1:W2:Y:S01]  /*6a70*/  LDS.128 R36, [R215+0x13000] ;  /* 0x01300000d7247984 */ /* 0x0002a20000000c00 */
[----:B------:R-:W-:-:S03]  /*6a80*/  IMAD.WIDE.U32 R60, R233, c[0x0][0x3b8], R60 ;  /* 0x0000ee00e93c7a25 */ /* 0x000fc600078e003c */
[----:B------:R1:W3:Y:S02]  /*6a90*/  LDS.128 R32, [R215+0x15000] ;  /* 0x01500000d7207984 */ /* 0x0002e40000000c00 */
[----:B------:R-:W-:Y:S02]  /*6aa0*/  IADD3 R55, R55, R61, RZ ;  /* 0x0000003d37377210 */ /* 0x000fe40007ffe0ff */
[----:B------:R1:W4:Y:S04]  /*6ab0*/  LDS.128 R28, [R215+0x17000] ;  /* 0x01700000d71c7984 */ /* 0x0003280000000c00 */
[----:B------:R1:W1:Y:S04]  /*6ac0*/  LDS.128 R24, [R215+0x18000] ;  /* 0x01800000d7187984 */ /* 0x0002680000000c00 */
[----:B------:R1:W1:Y:S04]  /*6ad0*/  LDS.128 R20, [R215+0x19000] ;  /* 0x01900000d7147984 */ /* 0x0002680000000c00 */
[----:B------:R1:W1:Y:S04]  /*6ae0*/  LDS.128 R16, [R215+0x1a000] ;  /* 0x01a00000d7107984 */ /* 0x0002680000000c00 */
        /* <DEDUP_REMOVED lines=18> */
.L_x_450:
[----:B------:R-:W-:Y:S05]  /*6c10*/  BSYNC B0 ;  /* 0x0000000000007941 */ /* 0x000fea0003800000 */
.L_x_449:
[----:B----4-:R-:W-:Y:S01]  /*6c20*/  IADD3 R41, R209, 0x20, RZ ;  /* 0x00000020d1297810 */ /* 0x010fe20007ffe0ff */
[----:B------:R-:W-:Y:S03]  /*6c30*/  BSSY B0, `(.L_x_451) ;  /* 0x0000010000007945 */ /* 0x000fe60003800000 */
[----:B------:R-:W-:-:S13]  /*6c40*/  ISETP.GE.AND P1, PT, R41, R238, PT ;  /* 0x000000ee2900720c */ /* 0x000fda0003f26270 */
[----:B------:R-:W-:Y:S05]  /*6c50*/  @P1 BRA `(.L_x_452) ;  /* 0x000000d000001947 */ /* 0x000fea0003800000 */
[----:B------:R-:W-:Y:S01]  /*6c60*/  IADD3 R41, P0, R209, 0x20, RZ ;  /* 0x00000020d1297810 */ /* 0x000fe20007f1e0ff */
[----:B------:R-:W-:Y:S01]  /*6c70*/  IMAD.MOV.U32 R42, RZ, RZ, R60 ;  /* 0x000000ffff2a7224 */ /* 0x000fe200078e003c */
[----:B------:R-:W-:-:S03]  /*6c80*/  MOV R43, R55 ;  /* 0x00000037002b7202 */ /* 0x000fc60000000f00 */
[----:B------:R-:W-:Y:S02]  /*6c90*/  IMAD.X R40, RZ, RZ, R212, P0 ;  /* 0x000000ffff287224 */ /* 0x000fe400000e06d4 */
[----:B------:R-:W-:-:S04]  /*6ca0*/  IMAD.WIDE.U32 R42, R41, c[0x0][0x3a0], R42 ;  /* 0x0000e800292a7a25 */ /* 0x000fc800078e002a */
[----:B------:R-:W-:Y:S01]  /*6cb0*/  IMAD R40, R40, c[0x0][0x3a0], RZ ;  /* 0x0000e80028287a24 */ /* 0x000fe200078e02ff */
[----:B------:R-:W-:-:S03]  /*6cc0*/  LEA R44, P0, R42, c[0x0][0x340], 0x1 ;  /* 0x0000d0002a2c7a11 */ /* 0x000fc600078008ff */
[----:B------:R-:W-:-:S05]  /*6cd0*/  IMAD R40, R41, c[0x0][0x3a4], R40 ;  /* 0x0000e90029287a24 */ /* 0x000fca00078e0228 */
[----:B------:R-:W-:-:S04]  /*6ce0*/  IADD3 R40, R40, R43, RZ ;  /* 0x0000002b28287210 */ /* 0x000fc80007ffe0ff */
[----:B------:R-:W-:-:S05]  /*6cf0*/  LEA.HI.X R45, R42, c[0x0][0x344], R40, 0x1, P0 ;  /* 0x0000d1002a2d7a11 */ /* 0x000fca00000f0c28 */
[----:B--2---:R2:W-:Y:S04]  /*6d00*/  STG.E.128 [R44.64], R36 ;  /* 0x000000242c007986 */ /* 0x0045e8000c101d06 */
[----:B---3--:R2:W-:Y:S04]  /*6d10*/  STG.E.128 [R44.64+0x80], R32 ;  /* 0x000080202c007986 */ /* 0x0085e8000c101d06 */
[----:B------:R2:W-:Y:S02]  /*6d20*/  STG.E.128 [R44.64+0x100], R28 ;  /* 0x0001001c2c007986 */ /* 0x0005e4000c101d06 */
.L_x_452:
[----:B------:R-:W-:Y:S05]  /*6d30*/  BSYNC B0 ;  /* 0x0000000000007941 */ /* 0x000fea0003800000 */
.L_x_451:
[----:B------:R-:W-:Y:S01]  /*6d40*/  IMAD.WIDE.U32 R58, R225, c[0x0][0x3a8], R58 ;  /* 0x0000ea00e13a7a25 */ /* 0x000fe200078e003a */
[----:B------:R-:W-:Y:S03]  /*6d50*/  BSSY B0, `(.L_x_453) ;  /* 0x0000015000007945 */ /* 0x000fe60003800000 */
[----:B--2---:R-:W-:Y:S01]  /*6d60*/  IMAD R28, R223, c[0x0][0x3a8], RZ ;  /* 0x0000ea00df1c7a24 */ /* 0x004fe200078e02ff */
        /* <DEDUP_REMOVED lines=8> */
[----:B---3--:R-:W-:Y:S01]  /*6df0*/  MOV R32, R30 ;  /* 0x0000001e00207202 */ /* 0x008fe20000000f00 */
[----:B------:R-:W-:Y:S01]  /*6e00*/  IMAD R28, R212, c[0x0][0x3a8], RZ ;  /* 0x0000ea00d41c7a24 */ /* 0x000fe200078e02ff */
[----:B------:R-:W-:-:S03]  /*6e10*/  MOV R33, R29 ;  /* 0x0000001d00217202 */ /* 0x000fc60000000f00 */
[C---:B------:R-:W-:Y:S02]  /*6e20*/  IMAD R28, R209.reuse, c[0x0][0x3ac], R28 ;  /* 0x0000eb00d11c7a24 */ /* 0x040fe400078e021c */
[----:B------:R-:W-:-:S05]  /*6e30*/  IMAD.WIDE.U32 R32, R209, c[0x0][0x3a8], R32 ;  /* 0x0000ea00d1207a25 */ /* 0x000fca00078e0020 */
[----:B------:R-:W-:Y:S02]  /*6e40*/  IADD3 R28, R28, R33, RZ ;  /* 0x000000211c1c7210 */ /* 0x000fe40007ffe0ff */
[----:B------:R-:W-:-:S04]  /*6e50*/  LEA R34, P0, R32, c[0x0][0x348], 0x1 ;  /* 0x0000d20020227a11 */ /* 0x000fc800078008ff */
[----:B------:R-:W-:-:S05]  /*6e60*/  LEA.HI.X R35, R32, c[0x0][0x34c], R28, 0x1, P0 ;  /* 0x0000d30020237a11 */ /* 0x000fca00000f0c1c */
[----:B-1----:R1:W-:Y:S04]  /*6e70*/  STG.E.128 [R34.64], R24 ;  /* 0x0000001822007986 */ /* 0x0023e8000c101d06 */
[----:B------:R1:W-:Y:S04]  /*6e80*/  STG.E.128 [R34.64+0x80], R16 ;  /* 0x0000801022007986 */ /* 0x0003e8000c101d06 */
[----:B------:R1:W-:Y:S02]  /*6e90*/  STG.E.128 [R34.64+0x100], R8 ;  /* 0x0001000822007986 */ /* 0x0003e4000c101d06 */
.L_x_454:
[----:B------:R-:W-:Y:S05]  /*6ea0*/  BSYNC B0 ;  /* 0x0000000000007941 */ /* 0x000fea0003800000 */
.L_x_453:
[----:B------:R-:W-:Y:S05]  /*6eb0*/  @P1 BRA `(.L_x_441) ;  /* 0x000000c000001947 */ /* 0x000fea0003800000 */
[----:B-1----:R-:W-:Y:S02]  /*6ec0*/  IADD3 R9, P0, R209, 0x20, RZ ;  /* 0x00000020d1097810 */ /* 0x002fe40007f1e0ff */
        /* <DEDUP_REMOVED lines=8> */
[----:B------:R1:W-:Y:S04]  /*6f50*/  STG.E.128 [R16.64], R20 ;  /* 0x0000001410007986 */ /* 0x0003e8000c101d06 */
[----:B------:R1:W-:Y:S04]  /*6f60*/  STG.E.128 [R16.64+0x80], R12 ;  /* 0x0000800c10007986 */ /* 0x0003e8000c101d06 */
[----:B------:R1:W-:Y:S02]  /*6f70*/  STG.E.128 [R16.64+0x100], R4 ;  /* 0x0001000410007986 */ /* 0x0003e4000c101d06 */
.L_x_441:
[----:B------:R-:W-:Y:S05]  /*6f80*/  BSYNC B1 ;  /* 0x0000000000017941 */ /* 0x000fea0003800000 */
.L_x_427:
[----:B------:R-:W-:-:S04]  /*6f90*/  IADD3 R214, R214, c[0x0][0xc], RZ ;  /* 0x00000300d6d67a10 */ /* 0x000fc80007ffe0ff */
[----:B------:R-:W-:-:S13]  /*6fa0*/  ISETP.GE.AND P0, PT, R214, UR4, PT ;  /* 0x00000004d6007c0c */ /* 0x000fda000bf06270 */
[----:B------:R-:W-:Y:S01]  /*6fb0*/  @P0 CALL.REL.NOINC `(.L_x_455) ;  /* 0x0000001000000944 */ /* 0x000fe20003c00000 */
[----:B------:R-:W-:Y:S05]  /*6fc0*/  BRA `(.L_x_456) ;  /* 0xffff98c000007947 */ /* 0x000fea000383ffff */
.L_x_455:
[----:B------:R-:W-:Y:S05]  /*6fd0*/  EXIT ;  /* 0x000000000000794d */ /* 0x000fea0003800000 */
.L_x_457:
        /* <DEDUP_REMOVED lines=10> */
.L_x_1588:


//--------------------- .text._ZN5flash44flash_bwd_dq_dk_dv_loop_seqk_parallel_kernelI23Flash_bwd_kernel_traitsILi192ELi64ELi64ELi8ELi4ELi2ELi2ELb0ELb0EN7cutlass10bfloat16_tE19Flash_kernel_traitsILi192ELi64ELi64ELi8ES3_EELb0ELb0ELb1ELb1ELb0ELb0ELb0EEEvNS_16Flash_bwd_paramsE --------------------------
	.section	.text._ZN5flash44flash_bwd_dq_dk_dv_loop_seqk_parallel_kernelI23Flash_bwd_kernel_traitsILi192ELi64ELi64ELi8ELi4ELi2ELi2ELb0ELb0EN7cutlass10bfloat16_tE19Flash_kernel_traitsILi192ELi64ELi64ELi8ES3_EELb0ELb0ELb1ELb1ELb0ELb0ELb0EEEvNS_16Flash_bwd_paramsE,"ax",@progbits
	.sectioninfo	@"SHI_REGISTERS=255"
	.align	128
        .global         _ZN5flash44flash_bwd_dq_dk_dv_loop_seqk_parallel_kernelI23Flash_bwd_kernel_traitsILi192ELi64ELi64ELi8ELi4ELi2ELi2ELb0ELb0EN7cutlass10bfloat16_tE19Flash_kernel_traitsILi192ELi64ELi64ELi8ES3_EELb0ELb0ELb1ELb1ELb0ELb0ELb0EEEvNS_16Flash_bwd_paramsE
        .type           _ZN5flash44flash_bwd_dq_dk_dv_loop_seqk_parallel_kernelI23Flash_bwd_kernel_traitsILi192ELi64ELi64ELi8ELi4ELi2ELi2ELb0ELb0EN7cutlass10bfloat16_tE19Flash_kernel_traitsILi192ELi64ELi64ELi8ES3_EELb0ELb0ELb1ELb1ELb0ELb0ELb0EEEvNS_16Flash_bwd_paramsE,@function
        .size           _ZN5flash44flash_bwd_dq_dk_dv_loop_seqk_parallel_kernelI23Flash_bwd_kernel_traitsILi192ELi64ELi64ELi8ELi4ELi2ELi2ELb0ELb0EN7cutlass10bfloat16_tE19Flash_kernel_traitsILi192ELi64ELi64ELi8ES3_EELb0ELb0ELb1ELb1ELb0ELb0ELb0EEEvNS_16Flash_bwd_paramsE,(.L_x_1589 - _ZN5flash44flash_bwd_dq_dk_dv_loop_seqk_parallel_kernelI23Flash_bwd_kernel_traitsILi192ELi64ELi64ELi8ELi4ELi2ELi2ELb0ELb0EN7cutlass10bfloat16_tE19Flash_kernel_traitsILi192ELi64ELi64ELi8ES3_EELb0ELb0ELb1ELb1ELb0ELb0ELb0EEEvNS_16Flash_bwd_paramsE)
        .other          _ZN5flash44flash_bwd_dq_dk_dv_loop_seqk_parallel_kernelI23Flash_bwd_kernel_traitsILi192ELi64ELi64ELi8ELi4ELi2ELi2ELb0ELb0EN7cutlass10bfloat16_tE19Flash_kernel_traitsILi192ELi64ELi64ELi8ES3_EELb0ELb0ELb1ELb1ELb0ELb0ELb0EEEvNS_16Flash_bwd_paramsE,@"STO_CUDA_ENTRY STV_DEFAULT"
_ZN5flash44flash_bwd_dq_dk_dv_loop_seqk_parallel_kernelI23Flash_bwd_kernel_traitsILi192ELi64ELi64ELi8ELi4ELi2ELi2ELb0ELb0EN7cutlass10bfloat16_tE19Flash_kernel_traitsILi192ELi64ELi64ELi8ES3_EELb0ELb0ELb1ELb1ELb0ELb0ELb0EEEvNS_16Flash_bwd_paramsE:
.text._ZN5flash44flash_bwd_dq_dk_dv_loop_seqk_parallel_kernelI23Flash_bwd_kernel_traitsILi192ELi64ELi64ELi8ELi4ELi2ELi2ELb0ELb0EN7cutlass10bfloat16_tE19Flash_kernel_traitsILi192ELi64ELi64ELi8ES3_EELb0ELb0ELb1ELb1ELb0ELb0ELb0EEEvNS_16Flash_bwd_paramsE:
        /* <DEDUP_REMOVED lines=12> */
[----:B------:R-:W-:Y:S01]  /*00c0*/  IMAD.MOV.U32 R224, RZ, RZ, -0x10 ;  /* 0xfffffff0ffe07424 */ /* 0x000fe200078e00ff */
[----:B------:R-:W2:Y:S04]  /*00d0*/  S2R R210, SR_CTAID.Y ;  /* 0x0000000000d27919 */ /* 0x000ea80000002600 */
[----:B------:R-:W3:Y:S01]  /*00e0*/  S2R R244, SR_CTAID.Z ;  /* 0x0000000000f47919 */ /* 0x000ee20000002700 */
[----:B-1----:R-:W-:Y:S01]  /*00f0*/  SHF.R.S32.HI R10, RZ, 0x1f, R6 ;  /* 0x0000001fff0a7819 */ /* 0x002fe20000011406 */
[----:B------:R-:W-:-:S03]  /*0100*/  IMAD.SHL.U32 R201, R6, 0x2, RZ ;  /* 0x0000000206c97824 */ /* 0x000fc600078e00ff */
[CC--:B------:R-:W-:Y:S02]  /*0110*/  LEA.HI R16, R10.reuse, R6.reuse, RZ, 0x3 ;  /* 0x000000060a107211 */ /* 0x0c0fe400078f18ff */
[CC--:B------:R-:W-:Y:S02]  /*0120*/  LEA.HI R8, R10.reuse, R6.reuse, RZ, 0x2 ;  /* 0x000000060a087211 */ /* 0x0c0fe400078f10ff */
[----:B------:R-:W-:Y:S02]  /*0130*/  LEA.HI R15, R10, R6, RZ, 0x4 ;  /* 0x000000060a0f7211 */ /* 0x000fe400078f20ff */
[----:B------:R-:W-:Y:S02]  /*0140*/  LOP3.LUT R3, R16, 0xfffffff8, RZ, 0xc0, !PT ;  /* 0xfffffff810037812 */ /* 0x000fe400078ec0ff */
[----:B------:R-:W-:Y:S02]  /*0150*/  SHF.R.S32.HI R207, RZ, 0x3, R16 ;  /* 0x00000003ffcf7819 */ /* 0x000fe40000011410 */
[--C-:B------:R-:W-:Y:S01]  /*0160*/  SHF.R.S32.HI R7, RZ, 0x2, R8.reuse ;  /* 0x00000002ff077819 */ /* 0x100fe20000011408 */
[----:B------:R-:W-:Y:S01]  /*0170*/  IMAD.IADD R3, R6, 0x1, -R3 ;  /* 0x0000000106037824 */ /* 0x000fe200078e0a03 */
[----:B------:R-:W-:Y:S01]  /*0180*/  SHF.R.S32.HI R5, RZ, 0x1f, R8 ;  /* 0x0000001fff057819 */ /* 0x000fe20000011408 */
[----:B------:R-:W-:Y:S01]  /*0190*/  IMAD.SHL.U32 R206, R207, 0x40, RZ ;  /* 0x00000040cfce7824 */ /* 0x000fe200078e00ff */
[----:B------:R-:W-:Y:S01]  /*01a0*/  SHF.R.S32.HI R0, RZ, 0x4, R15 ;  /* 0x00000004ff007819 */ /* 0x000fe2000001140f */
[----:B------:R-:W-:Y:S01]  /*01b0*/  IMAD.SHL.U32 R208, R3, 0x8, RZ ;  /* 0x0000000803d07824 */ /* 0x000fe200078e00ff */
[----:B------:R-:W-:Y:S01]  /*01c0*/  LEA.HI R5, R5, R7, RZ, 0x3 ;  /* 0x0000000705057211 */ /* 0x000fe200078f18ff */
[----:B------:R-:W-:Y:S01]  /*01d0*/  IMAD.SHL.U32 R11, R3, 0x40, RZ ;  /* 0x00000040030b7824 */ /* 0x000fe200078e00ff */
[----:B------:R-:W-:-:S02]  /*01e0*/  LEA.HI R2, R15, R0, RZ, 0x1 ;  /* 0x000000000f027211 */ /* 0x000fc400078f08ff */
[----:B------:R-:W-:Y:S02]  /*01f0*/  LOP3.LUT R5, R5, 0xfffffff8, RZ, 0xc0, !PT ;  /* 0xfffffff805057812 */ /* 0x000fe400078ec0ff */
[-C--:B------:R-:W-:Y:S02]  /*0200*/  LEA.HI R9, R10, R6.reuse, RZ, 0x5 ;  /* 0x000000060a097211 */ /* 0x080fe400078f28ff */
[----:B------:R-:W-:Y:S01]  /*0210*/  LOP3.LUT R206, R206, 0x1c0, RZ, 0xc0, !PT ;  /* 0x000001c0cece7812 */ /* 0x000fe200078ec0ff */
[----:B------:R-:W-:Y:S01]  /*0220*/  IMAD.IADD R5, R7, 0x1, -R5 ;  /* 0x0000000107057824 */ /* 0x000fe200078e0a05 */
[----:B------:R-:W-:Y:S02]  /*0230*/  LOP3.LUT R2, R2, 0xfffffffe, RZ, 0xc0, !PT ;  /* 0xfffffffe02027812 */ /* 0x000fe400078ec0ff */
[----:B------:R-:W-:Y:S02]  /*0240*/  LOP3.LUT R15, R15, 0xfffffff0, RZ, 0xc0, !PT ;  /* 0xfffffff00f0f7812 */ /* 0x000fe400078ec0ff */
[----:B------:R-:W-:Y:S01]  /*0250*/  SHF.R.S32.HI R205, RZ, 0x5, R9 ;  /* 0x00000005ffcd7819 */ /* 0x000fe20000011409 */
[----:B------:R-:W-:Y:S01]  /*0260*/  IMAD.IADD R2, R0, 0x1, -R2 ;  /* 0x0000000100027824 */ /* 0x000fe200078e0a02 */
[----:B------:R-:W-:Y:S01]  /*0270*/  LOP3.LUT R4, R206, 0x38, R208, 0xf8, !PT ;  /* 0x00000038ce047812 */ /* 0x000fe200078ef8d0 */
[----:B------:R-:W-:Y:S01]  /*0280*/  IMAD.IADD R15, R6, 0x1, -R15 ;  /* 0x00000001060f7824 */ /* 0x000fe200078e0a0f */
[-C--:B------:R-:W-:Y:S01]  /*0290*/  LEA.HI R7, R10, R6.reuse, RZ, 0x7 ;  /* 0x000000060a077211 */ /* 0x080fe200078f38ff */
[C---:B------:R-:W-:Y:S01]  /*02a0*/  IMAD.SHL.U32 R12, R2.reuse, 0x200, RZ ;  /* 0x00000200020c7824 */ /* 0x040fe200078e00ff */
[----:B------:R-:W-:Y:S01]  /*02b0*/  SHF.R.U32.HI R206, RZ, 0x3, R206 ;  /* 0x00000003ffce7819 */ /* 0x000fe200000116ce */
[----:B------:R-:W-:Y:S01]  /*02c0*/  IMAD.SHL.U32 R199, R2, 0x20, RZ ;  /* 0x0000002002c77824 */ /* 0x000fe200078e00ff */
[----:B------:R-:W-:-:S02]  /*02d0*/  LEA.HI R10, R10, R6, RZ, 0x6 ;  /* 0x000000060a0a7211 */ /* 0x000fc400078f30ff */
[C---:B------:R-:W-:Y:S02]  /*02e0*/  LEA.HI R0, R9.reuse, R205, RZ, 0x1 ;  /* 0x000000cd09007211 */ /* 0x040fe400078f08ff */
[----:B------:R-:W-:Y:S02]  /*02f0*/  LOP3.LUT R204, R9, 0xffffffe0, RZ, 0xc0, !PT ;  /* 0xffffffe009cc7812 */ /* 0x000fe400078ec0ff */
[----:B------:R-:W-:Y:S02]  /*0300*/  SHF.R.S32.HI R200, RZ, 0x1f, R9 ;  /* 0x0000001fffc87819 */ /* 0x000fe40000011409 */
[----:B------:R-:W-:Y:S01]  /*0310*/  LOP3.LUT R206, R4, R206, RZ, 0x3c, !PT ;  /* 0x000000ce04ce7212 */ /* 0x000fe200078e3cff */
[----:B------:R-:W-:Y:S01]  /*0320*/  IMAD.IADD R204, R6, 0x1, -R204 ;  /* 0x0000000106cc7824 */ /* 0x000fe200078e0acc */
[----:B------:R-:W-:Y:S02]  /*0330*/  SHF.R.S32.HI R9, RZ, 0x6, R10 ;  /* 0x00000006ff097819 */ /* 0x000fe4000001140a */
[----:B------:R-:W-:-:S02]  /*0340*/  SHF.R.S32.HI R4, RZ, 0x1f, R15 ;  /* 0x0000001fff047819 */ /* 0x000fc4000001140f */
[----:B------:R-:W-:Y:S01]  /*0350*/  SHF.R.S32.HI R7, RZ, 0x7, R7 ;  /* 0x00000007ff077819 */ /* 0x000fe20000011407 */
[C---:B------:R-:W-:Y:S01]  /*0360*/  IMAD R206, R9.reuse, 0x200, R206 ;  /* 0x0000020009ce7824 */ /* 0x040fe200078e02ce */
[----:B------:R-:W-:Y:S01]  /*0370*/  LEA.HI R4, R4, R15, RZ, 0x3 ;  /* 0x0000000f04047211 */ /* 0x000fe200078f18ff */
[----:B------:R-:W-:Y:S01]  /*0380*/  IMAD.SHL.U32 R216, R9, 0x8, RZ ;  /* 0x0000000809d87824 */ /* 0x000fe200078e00ff */
[C---:B------:R-:W-:Y:S01]  /*0390*/  LOP3.LUT R13, R5.reuse, 0x1, RZ, 0xc0, !PT ;  /* 0x00000001050d7812 */ /* 0x040fe200078ec0ff */
[----:B------:R-:W-:Y:S01]  /*03a0*/  IMAD.SHL.U32 R9, R5, 0x40, RZ ;  /* 0x0000004005097824 */ /* 0x000fe200078e00ff */
[----:B------:R-:W-:Y:S01]  /*03b0*/  LOP3.LUT R8, R8, 0x7ffffffc, RZ, 0xc0, !PT ;  /* 0x7ffffffc08087812 */ /* 0x000fe200078ec0ff */
[C---:B------:R-:W-:Y:S01]  /*03c0*/  IMAD R14, R7.reuse, 0x800, R12 ;  /* 0x00000800070e7824 */ /* 0x040fe200078e020c */
[----:B------:R-:W-:Y:S01]  /*03d0*/  LEA.HI R200, R200, R205, RZ, 0x2 ;  /* 0x000000cdc8c87211 */ /* 0x000fe200078f10ff */
[----:B------:R-:W-:Y:S01]  /*03e0*/  IMAD.SHL.U32 R7, R7, 0x20, RZ ;  /* 0x0000002007077824 */ /* 0x000fe200078e00ff */
[----:B------:R-:W-:Y:S01]  /*03f0*/  LOP3.LUT R9, R9, 0x1c0, RZ, 0xc0, !PT ;  /* 0x000001c009097812 */ /* 0x000fe200078ec0ff */
[----:B------:R-:W-:Y:S01]  /*0400*/  IMAD.IADD R8, R6, 0x1, -R8 ;  /* 0x0000000106087824 */ /* 0x000fe200078e0a08 */
[C---:B------:R-:W-:Y:S01]  /*0410*/  LOP3.LUT P4, RZ, R3.reuse, 0x4, RZ, 0xc0, !PT ;  /* 0x0000000403ff7812 */ /* 0x040fe2000788c0ff */
[----:B------:R-:W-:Y:S01]  /*0420*/  IMAD.SHL.U32 R213, R206, 0x2, RZ ;  /* 0x00000002ced57824 */ /* 0x000fe200078e00ff */
[----:B------:R-:W-:-:S02]  /*0430*/  LOP3.LUT P3, RZ, R3, 0x2, RZ, 0xc0, !PT ;  /* 0x0000000203ff7812 */ /* 0x000fc4000786c0ff */
[----:B------:R-:W-:Y:S02]  /*0440*/  LOP3.LUT R203, R4, 0xfffffff8, RZ, 0xc0, !PT ;  /* 0xfffffff804cb7812 */ /* 0x000fe400078ec0ff */
[----:B------:R-:W-:Y:S02]  /*0450*/  ISETP.NE.U32.AND P0, PT, R13, 0x1, PT ;  /* 0x000000010d00780c */ /* 0x000fe40003f05070 */
[----:B------:R-:W-:Y:S01]  /*0460*/  LOP3.LUT R200, R200, 0xfffffffc, RZ, 0xc0, !PT ;  /* 0xfffffffcc8c87812 */ /* 0x000fe200078ec0ff */
[----:B------:R-:W-:Y:S01]  /*0470*/  IMAD.IADD R203, R15, 0x1, -R203 ;  /* 0x000000010fcb7824 */ /* 0x000fe200078e0acb */
[----:B------:R-:W-:Y:S02]  /*0480*/  LOP3.LUT R0, R0, 0xfffffffe, RZ, 0xc0, !PT ;  /* 0xfffffffe00007812 */ /* 0x000fe400078ec0ff */
[----:B------:R-:W-:Y:S01]  /*0490*/  LOP3.LUT R201, R7, 0x6, R201, 0xf8, !PT ;  /* 0x0000000607c97812 */ /* 0x000fe200078ef8c9 */
[----:B------:R-:W-:Y:S01]  /*04a0*/  IMAD.IADD R200, R205, 0x1, -R200 ;  /* 0x00000001cdc87824 */ /* 0x000fe200078e0ac8 */
[----:B------:R-:W-:Y:S01]  /*04b0*/  LOP3.LUT R215, R9, 0x20, R7, 0xf8, !PT ;  /* 0x0000002009d77812 */ /* 0x000fe200078ef807 */
[----:B------:R-:W-:Y:S01]  /*04c0*/  IMAD.IADD R3, R205, 0x1, -R0 ;  /* 0x00000001cd037824 */ /* 0x000fe200078e0a00 */
[----:B------:R-:W-:Y:S01]  /*04d0*/  R2P PR, R5, 0x6 ;  /* 0x0000000605007804 */ /* 0x000fe20000000000 */
[----:B------:R-:W-:Y:S01]  /*04e0*/  IMAD.SHL.U32 R5, R8, 0x2, RZ ;  /* 0x0000000208057824 */ /* 0x000fe200078e00ff */
[----:B------:R-:W-:Y:S01]  /*04f0*/  SHF.R.U32.HI R7, RZ, 0x3, R9 ;  /* 0x00000003ff077819 */ /* 0x000fe20000011609 */
[----:B------:R-:W-:Y:S01]  /*0500*/  IMAD.SHL.U32 R6, R203, 0x40, RZ ;  /* 0x00000040cb067824 */ /* 0x000fe200078e00ff */
[----:B------:R-:W-:Y:S01]  /*0510*/  LOP3.LUT R216, R216, 0x18, RZ, 0xc0, !PT ;  /* 0x00000018d8d87812 */ /* 0x000fe200078ec0ff */
[----:B------:R-:W-:Y:S01]  /*0520*/  IMAD R8, R200, 0x400, R5 ;  /* 0x00000400c8087824 */ /* 0x000fe200078e0205 */
[----:B------:R-:W-:Y:S01]  /*0530*/  LOP3.LUT R215, R215, R7, RZ, 0x3c, !PT ;  /* 0x00000007d7d77212 */ /* 0x000fe200078e3cff */
[C---:B------:R-:W-:Y:S01]  /*0540*/  IMAD.SHL.U32 R0, R3.reuse, 0x10, RZ ;  /* 0x0000001003007824 */ /* 0x040fe200078e00ff */
[----:B------:R-:W-:Y:S01]  /*0550*/  LOP3.LUT R199, R216, 0x20, R199, 0xf8, !PT ;  /* 0x00000020d8c77812 */ /* 0x000fe200078ef8c7 */
[----:B------:R-:W-:Y:S01]  /*0560*/  IMAD R5, R3, 0x400, R5 ;  /* 0x0000040003057824 */ /* 0x000fe200078e0205 */
[----:B------:R-:W-:Y:S01]  /*0570*/  LOP3.LUT R216, R7, R9, R216, 0x1e, !PT ;  /* 0x0000000907d87212 */ /* 0x000fe200078e1ed8 */
[----:B------:R-:W-:Y:S01]  /*0580*/  IMAD.IADD R215, R8, 0x1, R215 ;  /* 0x0000000108d77824 */ /* 0x000fe200078e02d7 */
[----:B------:R-:W-:Y:S01]  /*0590*/  SHF.R.S32.HI R7, RZ, 0x1f, R204 ;  /* 0x0000001fff077819 */ /* 0x000fe200000114cc */
[----:B------:R-:W-:Y:S01]  /*05a0*/  IMAD.SHL.U32 R8, R2, 0x8, RZ ;  /* 0x0000000802087824 */ /* 0x000fe200078e00ff */
[----:B------:R-:W-:Y:S01]  /*05b0*/  LOP3.LUT R11, R11, 0x1c0, RZ, 0xc0, !PT ;  /* 0x000001c00b0b7812 */ /* 0x000fe200078ec0ff */
[----:B------:R-:W-:Y:S01]  /*05c0*/  IMAD.SHL.U32 R215, R215, 0x2, RZ ;  /* 0x00000002d7d77824 */ /* 0x000fe200078e00ff */
[----:B------:R-:W-:Y:S01]  /*05d0*/  LOP3.LUT R6, R6, 0x1c0, RZ, 0xc0, !PT ;  /* 0x000001c006067812 */ /* 0x000fe200078ec0ff */
[----:B------:R-:W-:Y:S01]  /*05e0*/  IMAD.IADD R216, R5, 0x1, R216 ;  /* 0x0000000105d87824 */ /* 0x000fe200078e02d8 */
[----:B------:R-:W-:Y:S01]  /*05f0*/  LEA.HI R2, R7, R204, RZ, 0x2 ;  /* 0x000000cc07027211 */ /* 0x000fe200078f10ff */
[----:B------:R-:W-:Y:S01]  /*0600*/  IMAD.SHL.U32 R7, R4, 0x40, RZ ;  /* 0x0000004004077824 */ /* 0x000fe200078e00ff */
[----:B------:R-:W-:-:S02]  /*0610*/  LOP3.LUT R198, R11, 0x8, R16, 0xf8, !PT ;  /* 0x000000080bc67812 */ /* 0x000fc400078ef810 */
[----:B------:R-:W-:Y:S02]  /*0620*/  LOP3.LUT R0, R11, 0x10, R0, 0xf8, !PT ;  /* 0x000000100b007812 */ /* 0x000fe400078ef800 */
[----:B------:R-:W-:Y:S02]  /*0630*/  SHF.R.U32.HI R11, RZ, 0x3, R11 ;  /* 0x00000003ff0b7819 */ /* 0x000fe4000001160b */
[----:B------:R-:W-:Y:S02]  /*0640*/  SHF.R.U32.HI R196, RZ, 0x3, R6 ;  /* 0x00000003ffc47819 */ /* 0x000fe40000011606 */
[----:B------:R-:W-:Y:S02]  /*0650*/  SHF.R.S32.HI R202, RZ, 0x2, R2 ;  /* 0x00000002ffca7819 */ /* 0x000fe40000011402 */
[----:B------:R-:W-:Y:S02]  /*0660*/  LOP3.LUT R198, R198, R11, RZ, 0x3c, !PT ;  /* 0x0000000bc6c67212 */ /* 0x000fe400078e3cff */
[----:B------:R-:W-:Y:S01]  /*0670*/  LOP3.LUT R2, R7, 0xfffffe00, RZ, 0xc0, !PT ;  /* 0xfffffe0007027812 */ /* 0x000fe200078ec0ff */
[----:B------:R-:W-:Y:S01]  /*0680*/  IMAD R202, R200, 0x10, R202 ;  /* 0x00000010c8ca7824 */ /* 0x000fe200078e02ca */
[----:B------:R-:W-:Y:S01]  /*0690*/  LOP3.LUT R199, R196, R199, R6, 0x1e, !PT ;  /* 0x000000c7c4c77212 */ /* 0x000fe200078e1e06 */
[----:B------:R-:W-:Y:S01]  /*06a0*/  IMAD.IADD R198, R14, 0x1, R198 ;  /* 0x000000010ec67824 */ /* 0x000fe200078e02c6 */
[----:B------:R-:W-:Y:S01]  /*06b0*/  LOP3.LUT R4, R6, 0x8, R8, 0xf8, !PT ;  /* 0x0000000806047812 */ /* 0x000fe200078ef808 */
[--C-:B------:R-:W-:Y:S01]  /*06c0*/  IMAD R200, R200, 0x400, R2.reuse ;  /* 0x00000400c8c87824 */ /* 0x100fe200078e0202 */
[----:B------:R-:W-:Y:S01]  /*06d0*/  LOP3.LUT R199, R199, R2, RZ, 0xfc, !PT ;  /* 0x00000002c7c77212 */ /* 0x000fe200078efcff */
[----:B------:R-:W-:Y:S01]  /*06e0*/  IMAD R3, R3, 0x400, R2 ;  /* 0x0000040003037824 */ /* 0x000fe200078e0202 */
[----:B------:R-:W-:Y:S01]  /*06f0*/  LOP3.LUT R0, R0, 0x8, R16, 0xf8, !PT ;  /* 0x0000000800007812 */ /* 0x000fe200078ef810 */
[----:B------:R-:W-:Y:S01]  /*0700*/  IMAD.MOV.U32 R2, RZ, RZ, 0x40 ;  /* 0x00000040ff027424 */ /* 0x000fe200078e00ff */
[----:B------:R-:W-:Y:S01]  /*0710*/  LOP3.LUT R196, R4, R196, RZ, 0x3c, !PT ;  /* 0x000000c404c47212 */ /* 0x000fe200078e3cff */
[----:B------:R-:W-:Y:S01]  /*0720*/  IMAD.SHL.U32 R198, R198, 0x2, RZ ;  /* 0x00000002c6c67824 */ /* 0x000fe200078e00ff */
[----:B------:R-:W-:-:S02]  /*0730*/  SEL R188, R188, 0xffffffe0, !P3 ;  /* 0xffffffe0bcbc7807 */ /* 0x000fc40005800000 */
[----:B------:R-:W-:Y:S01]  /*0740*/  LOP3.LUT R0, R12, R0, R11, 0xf6, !PT ;  /* 0x000000000c007212 */ /* 0x000fe200078ef60b */
[----:B------:R-:W-:Y:S01]  /*0750*/  IMAD.IADD R200, R200, 0x1, R196 ;  /* 0x00000001c8c87824 */ /* 0x000fe200078e02c4 */
[----:B------:R-:W-:Y:S01]  /*0760*/  SEL R2, R2, 0xffffffc0, !P4 ;  /* 0xffffffc002027807 */ /* 0x000fe20006000000 */
[----:B------:R-:W-:Y:S01]  /*0770*/  IMAD.IADD R196, R196, 0x1, R3 ;  /* 0x00000001c4c47824 */ /* 0x000fe200078e0203 */
[----:B------:R-:W-:Y:S01]  /*0780*/  SEL R224, R224, 0x10, !P0 ;  /* 0x00000010e0e07807 */ /* 0x000fe20004000000 */
[----:B------:R-:W-:Y:S01]  /*0790*/  IMAD.IADD R188, R198, 0x1, R188 ;  /* 0x00000001c6bc7824 */ /* 0x000fe200078e02bc */
[C---:B------:R-:W-:Y:S01]  /*07a0*/  IADD3 R217, R215.reuse, 0x20, RZ ;  /* 0x00000020d7d97810 */ /* 0x040fe20007ffe0ff */
[----:B------:R-:W-:Y:S01]  /*07b0*/  IMAD.SHL.U32 R197, R0, 0x2, RZ ;  /* 0x0000000200c57824 */ /* 0x000fe200078e00ff */
[----:B------:R-:W-:Y:S01]  /*07c0*/  LEA R216, R216, 0x12000, 0x1 ;  /* 0x00012000d8d87811 */ /* 0x000fe200078e08ff */
[--C-:B------:R-:W-:Y:S01]  /*07d0*/  IMAD R0, R0, 0x2, R2.reuse ;  /* 0x0000000200007824 */ /* 0x100fe200078e0202 */
[C---:B------:R-:W-:Y:S01]  /*07e0*/  @P1 IADD3 R217, R215.reuse, -0x20, RZ ;  /* 0xffffffe0d7d91810 */ /* 0x040fe20007ffe0ff */
[----:B------:R-:W-:Y:S01]  /*07f0*/  IMAD.IADD R3, R198, 0x1, R2 ;  /* 0x00000001c6037824 */ /* 0x000fe200078e0202 */
[----:B------:R-:W-:Y:S01]  /*0800*/  IADD3 R218, R216, 0x40, RZ ;  /* 0x00000040d8da7810 */ /* 0x000fe20007ffe0ff */
[----:B------:R-:W-:Y:S01]  /*0810*/  IMAD.IADD R219, R215, 0x1, R224 ;  /* 0x00000001d7db7824 */ /* 0x000fe200078e02e0 */
[----:B------:R-:W-:Y:S01]  /*0820*/  IADD3 R211, R208, 0x40, RZ ;  /* 0x00000040d0d37810 */ /* 0x000fe20007ffe0ff */
[----:B------:R-:W-:Y:S01]  /*0830*/  IMAD.IADD R2, R2, 0x1, R188 ;  /* 0x0000000102027824 */ /* 0x000fe200078e02bc */
[----:B------:R-:W-:Y:S01]  /*0840*/  IADD3 R214, R208, 0x80, RZ ;  /* 0x00000080d0d67810 */ /* 0x000fe20007ffe0ff */
[----:B------:R-:W-:Y:S01]  /*0850*/  IMAD.IADD R224, R224, 0x1, R217 ;  /* 0x00000001e0e07824 */ /* 0x000fe200078e02d9 */
[----:B------:R-:W-:-:S02]  /*0860*/  LEA R196, R196, 0x1e000, 0x1 ;  /* 0x0001e000c4c47811 */ /* 0x000fc400078e08ff */
[----:B--23--:R-:W-:Y:S02]  /*0870*/  @P2 IADD3 R218, R216, -0x40, RZ ;  /* 0xffffffc0d8da2810 */ /* 0x00cfe40007ffe0ff */
.L_x_506:
[----:B-1----:R-:W1:Y:S01]  /*0880*/  LDC.U8 R6, c[0x0][0x312] ;  /* 0x0000c480ff067b82 */ /* 0x002e620000000000 */
[----:B------:R-:W-:Y:S01]  /*0890*/  ISETP.NE.U32.AND P3, PT, RZ, c[0x0][0x250], PT ;  /* 0x00009400ff007a0c */ /* 0x000fe20003f65070 */
[C---:B------:R-:W-:Y:S01]  /*08a0*/  IMAD.SHL.U32 R7, R210.reuse, 0x4, RZ ;  /* 0x00000004d2077824 */ /* 0x040fe200078e00ff */
[----:B------:R-:W-:Y:S01]  /*08b0*/  ISETP.NE.U32.AND P2, PT, RZ, c[0x0][0x240], PT ;  /* 0x00009000ff007a0c */ /* 0x000fe20003f45070 */
[----:B------:R-:W-:Y:S01]  /*08c0*/  IMAD.MOV.U32 R29, RZ, RZ, -0x1 ;  /* 0xffffffffff1d7424 */ /* 0x000fe200078e00ff */
[----:B------:R-:W-:Y:S02]  /*08d0*/  ISETP.NE.AND.EX P3, PT, RZ, c[0x0][0x254], PT, P3 ;  /* 0x00009500ff007a0c */ /* 0x000fe40003f65330 */
[----:B------:R-:W-:Y:S02]  /*08e0*/  SHF.R.S32.HI R5, RZ, 0x1f, R210 ;  /* 0x0000001fff057819 */ /* 0x000fe400000114d2 */
[----:B------:R-:W-:Y:S02]  /*08f0*/  ISETP.NE.AND.EX P2, PT, RZ, c[0x0][0x244], PT, P2 ;  /* 0x00009100ff007a0c */ /* 0x000fe40003f45320 */
[----:B------:R-:W-:-:S02]  /*0900*/  SHF.L.U64.HI R4, R210, 0x2, R5 ;  /* 0x00000002d2047819 */ /* 0x000fc40000010205 */
[C---:B------:R-:W-:Y:S02]  /*0910*/  IADD3 R240, P0, R7.reuse, c[0x0][0x240], RZ ;  /* 0x0000900007f07a10 */ /* 0x040fe40007f1e0ff */
[----:B------:R-:W-:Y:S02]  /*0920*/  ISETP.EQ.U32.AND P5, PT, RZ, c[0x0][0x248], PT ;  /* 0x00009200ff007a0c */ /* 0x000fe40003fa2070 */
[----:B------:R-:W-:Y:S02]  /*0930*/  IADD3.X R241, R4, c[0x0][0x244], RZ, P0, !PT ;  /* 0x0000910004f17a10 */ /* 0x000fe400007fe4ff */
[----:B------:R-:W-:Y:S02]  /*0940*/  @P3 IADD3 R10, P0, R7, c[0x0][0x250], RZ ;  /* 0x00009400070a3a10 */ /* 0x000fe40007f1e0ff */
[----:B-1----:R-:W-:Y:S01]  /*0950*/  ISETP.NE.AND P4, PT, R6, RZ, PT ;  /* 0x000000ff0600720c */ /* 0x002fe20003f85270 */
[----:B--2---:R1:W2:Y:S03]  /*0960*/  @P2 LDG.E R29, [R240.64] ;  /* 0x00000006f01d2981 */ /* 0x0042a6000c1e1900 */
[----:B------:R-:W-:-:S02]  /*0970*/  ISETP.EQ.OR.EX P5, PT, RZ, c[0x0][0x24c], !P4, P5 ;  /* 0x00009300ff007a0c */ /* 0x000fc400067a2750 */
[----:B----4-:R-:W-:Y:S01]  /*0980*/  IADD3 R8, P1, R7, c[0x0][0x248], RZ ;  /* 0x0000920007087a10 */ /* 0x010fe20007f3e0ff */
[----:B------:R-:W-:Y:S01]  /*0990*/  IMAD.MOV.U32 R239, RZ, RZ, RZ ;  /* 0x000000ffffef7224 */ /* 0x000fe200078e00ff */
[C---:B------:R-:W-:Y:S02]  /*09a0*/  @P3 IADD3.X R11, R4.reuse, c[0x0][0x254], RZ, P0, !PT ;  /* 0x00009500040b3a10 */ /* 0x040fe400007fe4ff */
[----:B------:R-:W-:-:S03]  /*09b0*/  IADD3.X R9, R4, c[0x0][0x24c], RZ, P1, !PT ;  /* 0x0000930004097a10 */ /* 0x000fc60000ffe4ff */
[----:B---3-5:R3:W5:Y:S04]  /*09c0*/  @P3 LDG.E R239, [R10.64] ;  /* 0x000000060aef3981 */ /* 0x028768000c1e1900 */
[----:B-1----:R1:W2:Y:S02]  /*09d0*/  @P2 LDG.E R240, [R240.64+0x4] ;  /* 0x00000406f0f02981 */ /* 0x0022a4000c1e1900 */
[----:B-1----:R-:W-:-:S06]  /*09e0*/  IMAD.MOV.U32 R241, RZ, RZ, -0x1 ;  /* 0xfffffffffff17424 */ /* 0x002fcc00078e00ff */
[----:B------:R3:W5:Y:S01]  /*09f0*/  @!P5 LDG.E R241, [R8.64] ;  /* 0x0000000608f1d981 */ /* 0x000762000c1e1900 */
[----:B------:R-:W-:-:S04]  /*0a00*/  ISETP.NE.U32.AND P0, PT, RZ, c[0x0][0x248], PT ;  /* 0x00009200ff007a0c */ /* 0x000fc80003f05070 */
[----:B------:R-:W-:Y:S01]  /*0a10*/  ISETP.NE.AND.EX P0, PT, RZ, c[0x0][0x24c], PT, P0 ;  /* 0x00009300ff007a0c */ /* 0x000fe20003f05300 */
[----:B------:R-:W-:Y:S02]  /*0a20*/  IMAD.MOV.U32 R6, RZ, RZ, c[0x0][0x218] ;  /* 0x00008600ff067624 */ /* 0x000fe400078e00ff */
[----:B--2---:R-:W-:Y:S02]  /*0a30*/  @P2 IMAD.IADD R240, R240, 0x1, -R29 ;  /* 0x00000001f0f02824 */ /* 0x004fe400078e0a1d */
[----:B------:R-:W-:-:S08]  /*0a40*/  @!P2 IMAD.MOV.U32 R240, RZ, RZ, c[0x0][0x214] ;  /* 0x00008500fff0a624 */ /* 0x000fd000078e00ff */
[----:B------:R-:W-:Y:S05]  /*0a50*/  @!P0 BRA `(.L_x_458) ;  /* 0x0000003000008947 */ /* 0x000fea0003800000 */
[----:B---3--:R-:W2:Y:S02]  /*0a60*/  @P4 LDG.E R6, [R8.64+0x4] ;  /* 0x0000040608064981 */ /* 0x008ea4000c1e1900 */
[----:B--2--5:R-:W-:-:S06]  /*0a70*/  @P4 IADD3 R6, R6, -R241, RZ ;  /* 0x800000f106064210 */ /* 0x024fcc0007ffe0ff */
[----:B------:R1:W5:Y:S02]  /*0a80*/  @!P4 LDG.E R6, [R8.64] ;  /* 0x000000060806c981 */ /* 0x000364000c1e1900 */
.L_x_458:
[----:B---3--:R-:W-:-:S04]  /*0a90*/  ISETP.NE.U32.AND P1, PT, RZ, c[0x0][0x258], PT ;  /* 0x00009600ff007a0c */ /* 0x008fc80003f25070 */
[----:B------:R-:W-:-:S13]  /*0aa0*/  ISETP.NE.AND.EX P1, PT, RZ, c[0x0][0x25c], PT, P1 ;  /* 0x00009700ff007a0c */ /* 0x000fda0003f25310 */
[----:B-1----:R-:W-:-:S04]  /*0ab0*/  @P1 IADD3 R8, P0, R7, c[0x0][0x258], RZ ;  /* 0x0000960007081a10 */ /* 0x002fc80007f1e0ff */
        /* <DEDUP_REMOVED lines=12> */
[----:B------:R-:W-:Y:S02]  /*0b80*/  IADD3 R7, R240, 0x3f, RZ ;  /* 0x0000003ff0077810 */ /* 0x000fe40007ffe0ff */
[----:B------:R-:W-:Y:S01]  /*0b90*/  IADD3 R6, R6, c[0x0][0x2e4], -R238 ;  /* 0x0000b90006067a10 */ /* 0x000fe20007ffe8ee */
[----:B------:R-:W-:Y:S01]  /*0ba0*/  IMAD.WIDE.U32 R12, R29, c[0x0][0x190], RZ ;  /* 0x000064001d0c7a25 */ /* 0x000fe200078e00ff */
[----:B------:R-:W-:Y:S02]  /*0bb0*/  ISETP.NE.AND P0, PT, R241, -0x1, PT ;  /* 0xfffffffff100780c */ /* 0x000fe40003f05270 */
[----:B------:R-:W-:Y:S02]  /*0bc0*/  IADD3 R6, R6, 0x3f, RZ ;  /* 0x0000003f06067810 */ /* 0x000fe40007ffe0ff */
[----:B------:R-:W-:-:S02]  /*0bd0*/  SHF.R.S32.HI R4, RZ, 0x1f, R7 ;  /* 0x0000001fff047819 */ /* 0x000fc40000011407 */
[----:B------:R-:W-:Y:S02]  /*0be0*/  SHF.R.S32.HI R237, RZ, 0x1f, R6 ;  /* 0x0000001fffed7819 */ /* 0x000fe40000011406 */
[----:B------:R-:W-:Y:S01]  /*0bf0*/  LEA.HI R4, R4, R7, RZ, 0x6 ;  /* 0x0000000704047211 */ /* 0x000fe200078f30ff */
[----:B------:R-:W-:Y:S01]  /*0c00*/  IMAD R7, R5, c[0x0][0x178], RZ ;  /* 0x00005e0005077a24 */ /* 0x000fe200078e02ff */
[----:B------:R-:W-:Y:S02]  /*0c10*/  LEA.HI R237, R237, R6, RZ, 0x6 ;  /* 0x00000006eded7211 */ /* 0x000fe400078f30ff */
[----:B------:R-:W-:Y:S01]  /*0c20*/  ISETP.NE.AND P1, PT, R29, -0x1, PT ;  /* 0xffffffff1d00780c */ /* 0x000fe20003f25270 */
[----:B------:R-:W-:Y:S01]  /*0c30*/  @P0 IMAD.IADD R9, R239, 0x1, R241 ;  /* 0x00000001ef090824 */ /* 0x000fe200078e02f1 */
[----:B------:R-:W-:Y:S01]  /*0c40*/  SHF.R.S32.HI R4, RZ, 0x6, R4 ;  /* 0x00000006ff047819 */ /* 0x000fe20000011404 */
[----:B------:R-:W-:Y:S01]  /*0c50*/  IMAD R7, R210, c[0x0][0x17c], R7 ;  /* 0x00005f00d2077a24 */ /* 0x000fe200078e0207 */
[----:B------:R-:W-:Y:S01]  /*0c60*/  SHF.R.S32.HI R237, RZ, 0x6, R237 ;  /* 0x00000006ffed7819 */ /* 0x000fe200000114ed */
[----:B------:R-:W-:Y:S01]  /*0c70*/  @P0 IMAD.WIDE.U32 R10, R9, c[0x0][0x198], RZ ;  /* 0x00006600090a0a25 */ /* 0x000fe200078e00ff */
[----:B------:R-:W-:-:S02]  /*0c80*/  SEL R17, R14, R12, !P1 ;  /* 0x0000000c0e117207 */ /* 0x000fc40004800000 */
[----:B------:R-:W-:Y:S01]  /*0c90*/  IMNMX R237, R4, R237, PT ;  /* 0x000000ed04ed7217 */ /* 0x000fe20003800200 */
[----:B------:R-:W-:Y:S02]  /*0ca0*/  IMAD R4, R29, c[0x0][0x194], RZ ;  /* 0x000065001d047a24 */ /* 0x000fe400078e02ff */
[----:B------:R-:W-:Y:S01]  /*0cb0*/  IMAD.IADD R7, R15, 0x1, R7 ;  /* 0x000000010f077824 */ /* 0x000fe200078e0207 */
[----:B------:R-:W-:Y:S01]  /*0cc0*/  LEA R21, R237, 0xffffffc0, 0x6 ;  /* 0xffffffc0ed157811 */ /* 0x000fe200078e30ff */
[----:B------:R-:W-:Y:S02]  /*0cd0*/  @P1 IMAD.IADD R7, R13, 0x1, R4 ;  /* 0x000000010d071824 */ /* 0x000fe400078e0204 */
[----:B------:R-:W-:Y:S01]  /*0ce0*/  @P0 IMAD R9, R9, c[0x0][0x19c], R11 ;  /* 0x0000670009090a24 */ /* 0x000fe200078e020b */
[----:B------:R-:W-:Y:S01]  /*0cf0*/  SHF.R.S32.HI R16, RZ, 0x1f, R21 ;  /* 0x0000001fff107819 */ /* 0x000fe20000011415 */
[----:B------:R-:W-:Y:S01]  /*0d00*/  @P0 IMAD.MOV.U32 R15, RZ, RZ, R10 ;  /* 0x000000ffff0f0224 */ /* 0x000fe200078e000a */
        /* <DEDUP_REMOVED lines=11> */
.L_x_460:
        /* <DEDUP_REMOVED lines=15> */
.L_x_461:
[----:B------:R-:W-:Y:S01]  /*0eb0*/  IABS R4, c[0x0][0x1c8] ;  /* 0x0000720000047a13 */ /* 0x000fe20000000000 */
[C---:B------:R-:W-:Y:S01]  /*0ec0*/  @P1 IMAD.WIDE.U32 R10, R29.reuse, c[0x0][0x370], RZ ;  /* 0x0000dc001d0a1a25 */ /* 0x040fe200078e00ff */
[----:B------:R-:W-:Y:S02]  /*0ed0*/  IABS R8, R244 ;  /* 0x000000f400087213 */ /* 0x000fe40000000000 */
[----:B------:R-:W1:Y:S01]  /*0ee0*/  I2F.RP R18, R4 ;  /* 0x0000000400127306 */ /* 0x000e620000209400 */
[----:B------:R-:W-:Y:S01]  /*0ef0*/  @P1 IMAD R26, R29, c[0x0][0x374], R11 ;  /* 0x0000dd001d1a1a24 */ /* 0x000fe200078e020b */
[----:B------:R-:W-:Y:S01]  /*0f00*/  @P1 MOV R28, R10 ;  /* 0x0000000a001c1202 */ /* 0x000fe20000000f00 */
[----:B------:R-:W-:Y:S01]  /*0f10*/  IMAD.MOV.U32 R22, RZ, RZ, c[0x0][0x224] ;  /* 0x00008900ff167624 */ /* 0x000fe200078e00ff */
[----:B------:R-:W-:Y:S01]  /*0f20*/  LOP3.LUT R10, R244, c[0x0][0x1c8], RZ, 0x3c, !PT ;  /* 0x00007200f40a7a12 */ /* 0x000fe200078e3cff */
[----:B------:R-:W-:Y:S01]  /*0f30*/  @!P1 IMAD.WIDE.U32 R30, R210, c[0x0][0x368], RZ ;  /* 0x0000da00d21e9a25 */ /* 0x000fe200078e00ff */
[----:B------:R-:W-:-:S02]  /*0f40*/  SHF.R.S32.HI R245, RZ, 0x1f, R244 ;  /* 0x0000001ffff57819 */ /* 0x000fc400000114f4 */
[----:B------:R-:W-:Y:S01]  /*0f50*/  SHF.R.S32.HI R22, RZ, 0x1f, R22 ;  /* 0x0000001fff167819 */ /* 0x000fe20000011416 */
[----:B------:R-:W-:Y:S01]  /*0f60*/  IMAD.MOV.U32 R20, RZ, RZ, c[0x0][0x22c] ;  /* 0x00008b00ff147624 */ /* 0x000fe200078e00ff */
[----:B------:R-:W-:Y:S01]  /*0f70*/  ISETP.GE.AND P4, PT, R10, RZ, PT ;  /* 0x000000ff0a00720c */ /* 0x000fe20003f86270 */
[----:B------:R-:W-:Y:S01]  /*0f80*/  @!P1 IMAD.MOV.U32 R28, RZ, RZ, R30 ;  /* 0x000000ffff1c9224 */ /* 0x000fe200078e001e */
[----:B------:R-:W2:Y:S01]  /*0f90*/  LDC.U8 R10, c[0x0][0x3d0] ;  /* 0x0000f400ff0a7b82 */ /* 0x000ea20000000000 */
[----:B------:R-:W-:Y:S02]  /*0fa0*/  IMAD R22, R22, R210, RZ ;  /* 0x000000d216167224 */ /* 0x000fe400078e02ff */
[----:B------:R-:W-:Y:S01]  /*0fb0*/  IMAD.WIDE.U32 R32, R210, c[0x0][0x224], RZ ;  /* 0x00008900d2207a25 */ /* 0x000fe200078e00ff */
[----:B-1----:R-:W1:Y:S03]  /*0fc0*/  MUFU.RCP R18, R18 ;  /* 0x0000001200127308 */ /* 0x002e660000001000 */
[----:B------:R-:W-:-:S02]  /*0fd0*/  IMAD R22, R5, c[0x0][0x224], R22 ;  /* 0x0000890005167a24 */ /* 0x000fc400078e0216 */
[----:B------:R-:W-:Y:S02]  /*0fe0*/  IMAD.SHL.U32 R30, R210, 0x80, RZ ;  /* 0x00000080d21e7824 */ /* 0x000fe400078e00ff */
[----:B------:R-:W-:Y:S01]  /*0ff0*/  IMAD.WIDE R24, R20, c[0x0][0x1c0], RZ ;  /* 0x0000700014187a25 */ /* 0x000fe200078e02ff */
[----:B------:R-:W-:Y:S02]  /*1000*/  IADD3 R22, R33, R22, RZ ;  /* 0x0000001621167210 */ /* 0x000fe40007ffe0ff */
[----:B------:R-:W-:Y:S02]  /*1010*/  SEL R30, R30, RZ, P2 ;  /* 0x000000ff1e1e7207 */ /* 0x000fe40001000000 */
[----:B-1----:R-:W-:-:S04]  /*1020*/  IADD3 R18, R18, 0xffffffe, RZ ;  /* 0x0ffffffe12127810 */ /* 0x002fc80007ffe0ff */
[----:B------:R-:W1:Y:S02]  /*1030*/  F2I.FTZ.U32.TRUNC.NTZ R19, R18 ;  /* 0x0000001200137305 */ /* 0x000e64000021f000 */
[----:B-1----:R-:W-:Y:S01]  /*1040*/  IADD3 R6, RZ, -R19, RZ ;  /* 0x80000013ff067210 */ /* 0x002fe20007ffe0ff */
[----:B------:R-:W-:-:S04]  /*1050*/  IMAD.MOV.U32 R18, RZ, RZ, RZ ;  /* 0x000000ffff127224 */ /* 0x000fc800078e00ff */
[----:B------:R-:W-:Y:S02]  /*1060*/  IMAD R12, R6, R4, RZ ;  /* 0x00000004060c7224 */ /* 0x000fe400078e02ff */
[----:B------:R-:W-:Y:S02]  /*1070*/  @!P1 IMAD R6, R5, c[0x0][0x368], RZ ;  /* 0x0000da0005069a24 */ /* 0x000fe400078e02ff */
[----:B------:R-:W-:Y:S01]  /*1080*/  IMAD.HI.U32 R12, R19, R12, R18 ;  /* 0x0000000c130c7227 */ /* 0x000fe200078e0012 */
[C---:B------:R-:W-:Y:S01]  /*1090*/  SHF.L.U64.HI R18, R210.reuse, 0x7, R5 ;  /* 0x00000007d2127819 */ /* 0x040fe20000010205 */
[----:B------:R-:W1:Y:S02]  /*10a0*/  LDC.U8 R19, c[0x0][0x328] ;  /* 0x0000ca00ff137b82 */ /* 0x000e640000000000 */
[----:B------:R-:W-:Y:S01]  /*10b0*/  @!P1 IMAD R6, R210, c[0x0][0x36c], R6 ;  /* 0x0000db00d2069a24 */ /* 0x000fe200078e0206 */
[----:B------:R-:W-:Y:S01]  /*10c0*/  SEL R18, R18, RZ, P2 ;  /* 0x000000ff12127207 */ /* 0x000fe20001000000 */
[----:B------:R-:W-:Y:S01]  /*10d0*/  IMAD.HI.U32 R12, R12, R8, RZ ;  /* 0x000000080c0c7227 */ /* 0x000fe200078e00ff */
[----:B------:R-:W-:-:S02]  /*10e0*/  IADD3 R30, P2, R21, R30, RZ ;  /* 0x0000001e151e7210 */ /* 0x000fc40007f5e0ff */
[----:B------:R-:W-:Y:S02]  /*10f0*/  @!P1 IADD3 R26, R31, R6, RZ ;  /* 0x000000061f1a9210 */ /* 0x000fe40007ffe0ff */
[----:B------:R-:W-:Y:S01]  /*1100*/  IADD3 R11, -R12, RZ, RZ ;  /* 0x000000ff0c0b7210 */ /* 0x000fe20007ffe1ff */
[----:B------:R-:W3:Y:S01]  /*1110*/  S2R R6, SR_CTAID.X ;  /* 0x0000000000067919 */ /* 0x000ee20000002500 */
[----:B------:R-:W-:Y:S01]  /*1120*/  IMAD.X R18, R16, 0x1, R18, P2 ;  /* 0x0000000110127824 */ /* 0x000fe200010e0612 */
[----:B--2---:R-:W-:Y:S02]  /*1130*/  ISETP.NE.AND P2, PT, R10, RZ, PT ;  /* 0x000000ff0a00720c */ /* 0x004fe40003f45270 */
[----:B------:R-:W-:Y:S01]  /*1140*/  IMAD R11, R4, R11, R8 ;  /* 0x0000000b040b7224 */ /* 0x000fe200078e0208 */
[----:B------:R-:W-:Y:S01]  /*1150*/  SHF.R.S32.HI R10, RZ, 0x1f, R223 ;  /* 0x0000001fff0a7819 */ /* 0x000fe200000114df */
[-C--:B------:R-:W-:Y:S02]  /*1160*/  IMAD R8, R25, R32.reuse, RZ ;  /* 0x0000002019087224 */ /* 0x080fe400078e02ff */
[----:B------:R-:W-:Y:S01]  /*1170*/  IMAD.WIDE.U32 R32, R24, R32, RZ ;  /* 0x0000002018207225 */ /* 0x000fe200078e00ff */
[----:B------:R-:W-:-:S03]  /*1180*/  ISETP.GT.U32.AND P5, PT, R4, R11, PT ;  /* 0x0000000b0400720c */ /* 0x000fc60003fa4070 */
[C---:B------:R-:W-:Y:S01]  /*1190*/  IMAD R8, R24.reuse, R22, R8 ;  /* 0x0000001618087224 */ /* 0x040fe200078e0208 */
[----:B-1----:R-:W-:Y:S01]  /*11a0*/  ISETP.NE.AND P3, PT, R19, RZ, PT ;  /* 0x000000ff1300720c */ /* 0x002fe20003f65270 */
[----:B------:R-:W-:-:S03]  /*11b0*/  IMAD.WIDE.U32 R22, R24, R29, RZ ;  /* 0x0000001d18167225 */ /* 0x000fc600078e00ff */
[----:B------:R-:W-:Y:S01]  /*11c0*/  IADD3 R8, R33, R8, RZ ;  /* 0x0000000821087210 */ /* 0x000fe20007ffe0ff */
[-C--:B------:R-:W-:Y:S02]  /*11d0*/  IMAD R19, R25, R30.reuse, RZ ;  /* 0x0000001e19137224 */ /* 0x080fe400078e02ff */
[----:B------:R-:W-:Y:S02]  /*11e0*/  IMAD.WIDE.U32 R30, R24, R30, RZ ;  /* 0x0000001e181e7225 */ /* 0x000fe400078e00ff */
[----:B------:R-:W-:Y:S02]  /*11f0*/  @!P5 IADD3 R11, R11, -R4, RZ ;  /* 0x800000040b0bd210 */ /* 0x000fe40007ffe0ff */
[----:B------:R-:W-:Y:S01]  /*1200*/  @!P5 IADD3 R12, R12, 0x1, RZ ;  /* 0x000000010c0cd810 */ /* 0x000fe20007ffe0ff */
[----:B------:R-:W-:Y:S01]  /*1210*/  IMAD R19, R24, R18, R19 ;  /* 0x0000001218137224 */ /* 0x000fe200078e0213 */
[----:B------:R-:W-:Y:S01]  /*1220*/  ISETP.GE.U32.AND P6, PT, R11, R4, PT ;  /* 0x000000040b00720c */ /* 0x000fe20003fc6070 */
[----:B------:R-:W-:Y:S01]  /*1230*/  IMAD R11, R25, R29, RZ ;  /* 0x0000001d190b7224 */ /* 0x000fe200078e02ff */
[----:B------:R-:W-:Y:S01]  /*1240*/  ISETP.NE.AND P5, PT, RZ, c[0x0][0x1c8], PT ;  /* 0x00007200ff007a0c */ /* 0x000fe20003fa5270 */
[----:B------:R-:W-:Y:S01]  /*1250*/  @P3 IMAD R25, R210, c[0x0][0x214], RZ ;  /* 0x00008500d2193a24 */ /* 0x000fe200078e02ff */
[----:B------:R-:W-:Y:S01]  /*1260*/  SEL R4, R32, R22, !P1 ;  /* 0x0000001620047207 */ /* 0x000fe20004800000 */
[----:B------:R-:W-:Y:S01]  /*1270*/  @P1 IMAD.IADD R8, R23, 0x1, R11 ;  /* 0x0000000117081824 */ /* 0x000fe200078e020b */
[----:B------:R-:W-:Y:S01]  /*1280*/  IADD3 R19, R31, R19, RZ ;  /* 0x000000131f137210 */ /* 0x000fe20007ffe0ff */
[----:B---3--:R-:W-:Y:S01]  /*1290*/  IMAD.WIDE.U32 R22, R6, c[0x0][0x3d8], RZ ;  /* 0x0000f60006167a25 */ /* 0x008fe200078e00ff */
[----:B------:R-:W-:-:S03]  /*12a0*/  @P3 SEL R25, R25, R29, !P1 ;  /* 0x0000001d19193207 */ /* 0x000fc60004800000 */
[----:B------:R-:W-:Y:S01]  /*12b0*/  IMAD R18, R6, c[0x0][0x3dc], R23 ;  /* 0x0000f70006127a24 */ /* 0x000fe200078e0217 */
[----:B------:R-:W-:Y:S01]  /*12c0*/  SEL R23, R22, RZ, P2 ;  /* 0x000000ff16177207 */ /* 0x000fe20001000000 */
[----:B------:R-:W-:Y:S01]  /*12d0*/  IMAD R24, R244, c[0x0][0x22c], RZ ;  /* 0x00008b00f4187a24 */ /* 0x000fe200078e02ff */
[----:B------:R-:W-:Y:S01]  /*12e0*/  @P6 IADD3 R12, R12, 0x1, RZ ;  /* 0x000000010c0c6810 */ /* 0x000fe20007ffe0ff */
[----:B------:R-:W-:Y:S01]  /*12f0*/  @!P3 IMAD R6, R210, c[0x0][0x1c0], R244 ;  /* 0x00007000d206ba24 */ /* 0x000fe200078e02f4 */
[----:B------:R-:W-:Y:S01]  /*1300*/  SEL R18, R18, RZ, P2 ;  /* 0x000000ff12127207 */ /* 0x000fe20001000000 */
[----:B------:R-:W-:Y:S01]  /*1310*/  @P3 IMAD R25, R244, c[0x0][0x234], R25 ;  /* 0x00008d00f4193a24 */ /* 0x000fe200078e0219 */
[----:B------:R-:W-:Y:S01]  /*1320*/  @!P4 IADD3 R12, -R12, RZ, RZ ;  /* 0x000000ff0c0cc210 */ /* 0x000fe20007ffe1ff */
[----:B------:R-:W-:Y:S01]  /*1330*/  @!P3 IMAD R25, R6, c[0x0][0x214], RZ ;  /* 0x000085000619ba24 */ /* 0x000fe200078e02ff */
[----:B------:R-:W-:Y:S02]  /*1340*/  @!P5 LOP3.LUT R12, RZ, c[0x0][0x1c8], RZ, 0x33, !PT ;  /* 0x00007200ff0cda12 */ /* 0x000fe400078e33ff */
[----:B------:R-:W-:-:S02]  /*1350*/  SHF.R.S32.HI R27, RZ, 0x1f, R24 ;  /* 0x0000001fff1b7819 */ /* 0x000fc40000011418 */
        /* <DEDUP_REMOVED lines=9> */
.L_x_462:
[----:B------:R-:W-:-:S04]  /*13f0*/  IMAD R6, R210, c[0x0][0x1c0], R244 ;  /* 0x00007000d2067a24 */ /* 0x000fc800078e02f4 */
[----:B------:R-:W-:Y:S02]  /*1400*/  IMAD R6, R6, c[0x0][0x224], RZ ;  /* 0x0000890006067a24 */ /* 0x000fe400078e02ff */
.L_x_463:
[----:B------:R-:W-:Y:S01]  /*1410*/  IMAD R20, R20, c[0x0][0x1c0], RZ ;  /* 0x0000700014147a24 */ /* 0x000fe200078e02ff */
[----:B------:R-:W-:Y:S01]  /*1420*/  IADD3 R28, P4, R208, R28, RZ ;  /* 0x0000001cd01c7210 */ /* 0x000fe20007f9e0ff */
[----:B------:R-:W-:Y:S01]  /*1430*/  IMAD.IADD R25, R21, 0x1, R25 ;  /* 0x0000000115197824 */ /* 0x000fe200078e0219 */
[----:B------:R-:W-:Y:S01]  /*1440*/  SHF.R.S32.HI R209, RZ, 0x1f, R208 ;  /* 0x0000001fffd17819 */ /* 0x000fe200000114d0 */
[----:B------:R-:W-:Y:S01]  /*1450*/  IMAD.SHL.U32 R22, R20, 0x40, RZ ;  /* 0x0000004014167824 */ /* 0x000fe200078e00ff */
[----:B------:R-:W-:Y:S01]  /*1460*/  BSSY B1, `(.L_x_459) ;  /* 0x0000738000017945 */ /* 0x000fe20003800000 */
[----:B------:R-:W-:Y:S02]  /*1470*/  IMAD R20, R205, R20, R204 ;  /* 0x00000014cd147224 */ /* 0x000fe400078e02cc */
[----:B------:R-:W-:Y:S01]  /*1480*/  IMAD.X R29, R209, 0x1, R26, P4 ;  /* 0x00000001d11d7824 */ /* 0x000fe200020e061a */
[----:B------:R-:W-:Y:S01]  /*1490*/  IADD3 R24, P3, P1, R30, R22, R24 ;  /* 0x000000161e187210 */ /* 0x000fe2000797e018 */
[C---:B------:R-:W-:Y:S01]  /*14a0*/  IMAD.IADD R26, R21.reuse, 0x1, R6 ;  /* 0x00000001151a7824 */ /* 0x040fe200078e0206 */
[----:B------:R-:W-:Y:S01]  /*14b0*/  SHF.R.S32.HI R30, RZ, 0x1f, R22 ;  /* 0x0000001fff1e7819 */ /* 0x000fe20000011416 */
[----:B------:R-:W-:Y:S01]  /*14c0*/  IMAD R22, R16, c[0x0][0x370], RZ ;  /* 0x0000dc0010167a24 */ /* 0x000fe200078e02ff */
[----:B------:R-:W-:Y:S01]  /*14d0*/  MOV R6, 0x4 ;  /* 0x0000000400067802 */ /* 0x000fe20000000f00 */
[----:B------:R-:W-:Y:S01]  /*14e0*/  IMAD.WIDE.U32 R28, R21, c[0x0][0x370], R28 ;  /* 0x0000dc00151c7a25 */ /* 0x000fe200078e001c */
[----:B------:R-:W-:-:S02]  /*14f0*/  IADD3.X R19, R19, R30, R27, P3, P1 ;  /* 0x0000001e13137210 */ /* 0x000fc40001fe241b */
[----:B------:R-:W-:Y:S01]  /*1500*/  IADD3 R23, P3, P1, R23, R24, R4 ;  /* 0x0000001817177210 */ /* 0x000fe2000797e004 */
[----:B------:R-:W-:Y:S01]  /*1510*/  IMAD R22, R21, c[0x0][0x374], R22 ;  /* 0x0000dd0015167a24 */ /* 0x000fe200078e0216 */
[----:B------:R-:W-:Y:S01]  /*1520*/  IADD3 R21, P4, R207, R21, RZ ;  /* 0x00000015cf157210 */ /* 0x000fe20007f9e0ff */
[----:B------:R-:W-:Y:S01]  /*1530*/  IMAD.WIDE R26, R26, R6, c[0x0][0x3c8] ;  /* 0x0000f2001a1a7625 */ /* 0x000fe200078e0206 */
[----:B------:R-:W-:Y:S02]  /*1540*/  IADD3.X R8, R18, R19, R8, P3, P1 ;  /* 0x0000001312087210 */ /* 0x000fe40001fe2408 */
[----:B------:R-:W-:Y:S01]  /*1550*/  IADD3 R18, -R238, R240, R223 ;  /* 0x000000f0ee127210 */ /* 0x000fe20007ffe1df */
[----:B------:R-:W-:Y:S01]  /*1560*/  IMAD.MOV.U32 R225, RZ, RZ, R27 ;  /* 0x000000ffffe17224 */ /* 0x000fe200078e001b */
[----:B------:R-:W-:Y:S01]  /*1570*/  IADD3 R23, P1, R20, R23, RZ ;  /* 0x0000001714177210 */ /* 0x000fe20007f3e0ff */
[----:B------:R-:W-:Y:S01]  /*1580*/  IMAD.IADD R29, R29, 0x1, R22 ;  /* 0x000000011d1d7824 */ /* 0x000fe200078e0216 */
[----:B------:R-:W-:Y:S01]  /*1590*/  IADD3 R18, R18, -c[0x0][0x2e8], RZ ;  /* 0x8000ba0012127a10 */ /* 0x000fe20007ffe0ff */
[----:B------:R-:W-:Y:S01]  /*15a0*/  IMAD R19, R245, c[0x0][0x378], RZ ;  /* 0x0000de00f5137a24 */ /* 0x000fe200078e02ff */
[----:B------:R-:W-:Y:S01]  /*15b0*/  SHF.R.S32.HI R4, RZ, 0x1f, R207 ;  /* 0x0000001fff047819 */ /* 0x000fe200000114cf */
[----:B------:R-:W-:Y:S01]  /*15c0*/  IMAD.WIDE.U32 R28, R244, c[0x0][0x378], R28 ;  /* 0x0000de00f41c7a25 */ /* 0x000fe200078e001c */
[----:B------:R-:W-:-:S02]  /*15d0*/  LEA.HI.X.SX32 R8, R20, R8, 0x1, P1 ;  /* 0x0000000814087211 */ /* 0x000fc400008f0eff */
[----:B------:R-:W-:Y:S01]  /*15e0*/  SHF.R.S32.HI R20, RZ, 0x1f, R18 ;  /* 0x0000001fff147819 */ /* 0x000fe20000011412 */
[----:B------:R-:W-:Y:S01]  /*15f0*/  IMAD.X R16, R4, 0x1, R16, P4 ;  /* 0x0000000104107824 */ /* 0x000fe200020e0610 */
[----:B------:R-:W-:Y:S01]  /*1600*/  MOV R226, R26 ;  /* 0x0000001a00e27202 */ /* 0x000fe20000000f00 */
[----:B------:R-:W-:Y:S01]  /*1610*/  IMAD.WIDE.U32 R26, R21, c[0x0][0x190], R208 ;  /* 0x00006400151a7a25 */ /* 0x000fe200078e00d0 */
[----:B------:R-:W-:Y:S02]  /*1620*/  LEA.HI R20, R20, R18, RZ, 0x6 ;  /* 0x0000001214147211 */ /* 0x000fe400078f30ff */
[----:B------:R-:W-:Y:S01]  /*1630*/  LEA R246, P1, R23, c[0x0][0x350], 0x2 ;  /* 0x0000d40017f67a11 */ /* 0x000fe200078210ff */
[----:B------:R-:W-:Y:S01]  /*1640*/  IMAD R16, R16, c[0x0][0x190], RZ ;  /* 0x0000640010107a24 */ /* 0x000fe200078e02ff */
[----:B------:R-:W-:Y:S01]  /*1650*/  SHF.R.S32.HI R20, RZ, 0x6, R20 ;  /* 0x00000006ff147819 */ /* 0x000fe20000011414 */
[C---:B------:R-:W-:Y:S01]  /*1660*/  IMAD R19, R244.reuse, c[0x0][0x37c], R19 ;  /* 0x0000df00f4137a24 */ /* 0x040fe200078e0213 */
[----:B------:R-:W-:Y:S01]  /*1670*/  IADD3 R26, P3, R17, R26, RZ ;  /* 0x0000001a111a7210 */ /* 0x000fe20007f7e0ff */
[----:B------:R-:W-:Y:S01]  /*1680*/  IMAD R16, R21, c[0x0][0x194], R16 ;  /* 0x0000650015107a24 */ /* 0x000fe200078e0210 */
[----:B------:R-:W-:Y:S01]  /*1690*/  IMNMX R222, RZ, R20, !PT ;  /* 0x00000014ffde7217 */ /* 0x000fe20007800200 */
[----:B------:R-:W-:Y:S01]  /*16a0*/  IMAD R17, R245, c[0x0][0x1a8], RZ ;  /* 0x00006a00f5117a24 */ /* 0x000fe200078e02ff */
[----:B------:R-:W-:Y:S01]  /*16b0*/  LEA.HI.X R247, R23, c[0x0][0x354], R8, 0x2, P1 ;  /* 0x0000d50017f77a11 */ /* 0x000fe200008f1408 */
[----:B------:R-:W-:Y:S01]  /*16c0*/  IMAD.MOV.U32 R18, RZ, RZ, R28 ;  /* 0x000000ffff127224 */ /* 0x000fe200078e001c */
[----:B------:R-:W-:Y:S01]  /*16d0*/  ISETP.GT.AND P4, PT, R237, R222, PT ;  /* 0x000000deed00720c */ /* 0x000fe20003f84270 */
[----:B------:R-:W-:Y:S01]  /*16e0*/  IMAD R8, R244, c[0x0][0x1ac], R17 ;  /* 0x00006b00f4087a24 */ /* 0x000fe200078e0211 */
[----:B------:R-:W-:Y:S01]  /*16f0*/  IADD3 R19, R29, R19, RZ ;  /* 0x000000131d137210 */ /* 0x000fe20007ffe0ff */
[----:B------:R-:W-:Y:S01]  /*1700*/  IMAD R17, R4, c[0x0][0x370], RZ ;  /* 0x0000dc0004117a24 */ /* 0x000fe200078e02ff */
[----:B------:R-:W-:Y:S01]  /*1710*/  IADD3.X R27, R7, R27, R16, P3, !PT ;  /* 0x0000001b071b7210 */ /* 0x000fe20001ffe410 */
[----:B------:R-:W-:Y:S01]  /*1720*/  IMAD.WIDE R6, R25, R6, c[0x0][0x200] ;  /* 0x0000800019067625 */ /* 0x000fe200078e0206 */
[----:B------:R-:W-:-:S03]  /*1730*/  IADD3 R237, R237, -0x1, RZ ;  /* 0xffffffffeded7810 */ /* 0x000fc60007ffe0ff */
[----:B------:R-:W-:Y:S01]  /*1740*/  IMAD.WIDE.U32 R22, R244, c[0x0][0x1a8], R26 ;  /* 0x00006a00f4167a25 */ /* 0x000fe200078e001a */
[----:B------:R-:W-:-:S03]  /*1750*/  MOV R227, R7 ;  /* 0x0000000700e37202 */ /* 0x000fc60000000f00 */
[C---:B------:R-:W-:Y:S01]  /*1760*/  IMAD R17, R207.reuse, c[0x0][0x374], R17 ;  /* 0x0000dd00cf117a24 */ /* 0x040fe200078e0211 */
[----:B------:R-:W-:Y:S01]  /*1770*/  LEA R250, P3, R22, c[0x0][0x160], 0x1 ;  /* 0x0000580016fa7a11 */ /* 0x000fe200078608ff */
[----:B------:R-:W-:-:S04]  /*1780*/  IMAD.WIDE.U32 R18, R207, c[0x0][0x370], R18 ;  /* 0x0000dc00cf127a25 */ /* 0x000fc800078e0012 */
[----:B------:R-:W-:Y:S01]  /*1790*/  IMAD.IADD R8, R23, 0x1, R8 ;  /* 0x0000000117087824 */ /* 0x000fe200078e0208 */
[----:B------:R-:W-:Y:S01]  /*17a0*/  IADD3 R17, R19, R17, RZ ;  /* 0x0000001113117210 */ /* 0x000fe20007ffe0ff */
[----:B------:R-:W-:Y:S01]  /*17b0*/  IMAD.MOV.U32 R228, RZ, RZ, R6 ;  /* 0x000000ffffe47224 */ /* 0x000fe200078e0006 */
[----:B------:R-:W-:Y:S02]  /*17c0*/  LEA R248, P1, R18, c[0x0][0x330], 0x1 ;  /* 0x0000cc0012f87a11 */ /* 0x000fe400078208ff */
[----:B------:R-:W-:Y:S02]  /*17d0*/  LEA.HI.X R251, R22, c[0x0][0x164], R8, 0x1, P3 ;  /* 0x0000590016fb7a11 */ /* 0x000fe400018f0c08 */
[----:B------:R-:W-:Y:S01]  /*17e0*/  LEA.HI.X R249, R18, c[0x0][0x334], R17, 0x1, P1 ;  /* 0x0000cd0012f97a11 */ /* 0x000fe200008f0c11 */
[----:B------:R-:W-:Y:S05]  /*17f0*/  @P4 BRA `(.L_x_464) ;  /* 0x000007c000004947 */ /* 0x000fea0003800000 */
        /* <DEDUP_REMOVED lines=15> */
.L_x_465:
        /* <DEDUP_REMOVED lines=11> */
[----:B------:R-:W-:Y:S02]  /*19a0*/  IADD3 R9, R13, R8, RZ ;  /* 0x000000080d097210 */ /* 0x000fe40007ffe0ff */
[----:B------:R-:W-:-:S05]  /*19b0*/  MOV R8, R12 ;  /* 0x0000000c00087202 */ /* 0x000fca0000000f00 */
[----:B------:R-:W-:-:S05]  /*19c0*/  IMAD.WIDE.U32 R12, R210, c[0x0][0x390], R8 ;  /* 0x0000e400d20c7a25 */ /* 0x000fca00078e0008 */
[----:B------:R-:W-:Y:S02]  /*19d0*/  IADD3 R8, R13, R5, RZ ;  /* 0x000000050d087210 */ /* 0x000fe40007ffe0ff */
[----:B------:R-:W-:Y:S02]  /*19e0*/  MOV R9, R12 ;  /* 0x0000000c00097202 */ /* 0x000fe40000000f00 */
.L_x_466:
        /* <DEDUP_REMOVED lines=27> */
.L_x_468:
[----:B------:R-:W-:Y:S05]  /*1ba0*/  BSYNC B0 ;  /* 0x0000000000007941 */ /* 0x000fea0003800000 */
.L_x_467:
        /* <DEDUP_REMOVED lines=17> */
[----:B------:R2:W-:Y:S04]  /*1cc0*/  @!P1 STG.E.128 [R14.64+0x80], RZ ;  /* 0x000080ff0e009986 */ /* 0x0005e8000c101d06 */
[----:B------:R2:W-:Y:S02]  /*1cd0*/  @!P0 STG.E.128 [R14.64+0x100], RZ ;  /* 0x000100ff0e008986 */ /* 0x0005e4000c101d06 */
.L_x_470:
[----:B------:R-:W-:Y:S05]  /*1ce0*/  BSYNC B0 ;  /* 0x0000000000007941 */ /* 0x000fea0003800000 */
.L_x_469:
[----:B------:R-:W-:Y:S01]  /*1cf0*/  IMAD.WIDE.U32 R6, R223, c[0x0][0x3a8], R208 ;  /* 0x0000ea00df067a25 */ /* 0x000fe200078e00d0 */
        /* <DEDUP_REMOVED lines=24> */
.L_x_472:
[----:B------:R-:W-:Y:S05]  /*1e80*/  BSYNC B0 ;  /* 0x0000000000007941 */ /* 0x000fea0003800000 */
.L_x_471:
[----:B------:R-:W-:Y:S05]  /*1e90*/  @P3 BRA `(.L_x_473) ;  /* 0x0000694000003947 */ /* 0x000fea0003800000 */
[----:B------:R-:W-:Y:S01]  /*1ea0*/  IADD3 R5, P0, R207, 0x20, RZ ;  /* 0x00000020cf057810 */ /* 0x000fe20007f1e0ff */
[----:B------:R-:W-:Y:S01]  /*1eb0*/  IMAD.MOV.U32 R7, RZ, RZ, R6 ;  /* 0x000000ffff077224 */ /* 0x000fe200078e0006 */
[----:B------:R-:W-:-:S02]  /*1ec0*/  MOV R6, R8 ;  /* 0x0000000800067202 */ /* 0x000fc40000000f00 */
        /* <DEDUP_REMOVED lines=15> */
.L_x_464:
        /* <DEDUP_REMOVED lines=31> */
.L_x_475:
[----:B------:R-:W-:Y:S05]  /*21b0*/  BSYNC B0 ;  /* 0x0000000000007941 */ /* 0x000fea0003800000 */
.L_x_474:
        /* <DEDUP_REMOVED lines=39> */
.L_x_477:
[----:B------:R-:W-:Y:S05]  /*2430*/  BSYNC B0 ;  /* 0x0000000000007941 */ /* 0x000fea0003800000 */
.L_x_476:
        /* <DEDUP_REMOVED lines=18> */
.L_x_479:
        /* <DEDUP_REMOVED lines=28> */
.L_x_480:
[----:B------:R-:W-:Y:S05]  /*2720*/  BSYNC B0 ;  /* 0x0000000000007941 */ /* 0x000fea0003800000 */
.L_x_478:
        /* <DEDUP_REMOVED lines=17> */
.L_x_482:
        /* <DEDUP_REMOVED lines=38> */
.L_x_483:
[----:B------:R-:W-:Y:S05]  /*2aa0*/  BSYNC B0 ;  /* 0x0000000000007941 */ /* 0x000fea0003800000 */
.L_x_481:
[C---:B------:R-:W-:Y:S01]  /*2ab0*/  IADD3 R8, R202.reuse, 0x8, RZ ;  /* 0x00000008ca087810 */ /* 0x040fe20007ffe0ff */
[C---:B------:R-:W-:Y:S01]  /*2ac0*/  IMAD.SHL.U32 R230, R202.reuse, 0x4, RZ ;  /* 0x00000004cae67824 */ /* 0x040fe200078e00ff */
[-C--:B------:R-:W-:Y:S01]  /*2ad0*/  ISETP.GE.AND P3, PT, R202, R6.reuse, PT ;  /* 0x00000006ca00720c */ /* 0x080fe20003f66270 */
[----:B------:R-:W-:Y:S01]  /*2ae0*/  IMAD.MOV.U32 R234, RZ, RZ, 0x7f800000 ;  /* 0x7f800000ffea7424 */ /* 0x000fe200078e00ff */
[----:B------:R-:W-:Y:S01]  /*2af0*/  ISETP.GE.AND P2, PT, R8, R6, PT ;  /* 0x000000060800720c */ /* 0x000fe20003f46270 */
[----:B------:R-:W-:Y:S01]  /*2b00*/  IMAD R6, R212, -0x40, R238 ;  /* 0xffffffc0d4067824 */ /* 0x000fe200078e02ee */
[----:B------:R-:W-:Y:S02]  /*2b10*/  SHF.R.S32.HI R229, RZ, 0x1f, R202 ;  /* 0x0000001fffe57819 */ /* 0x000fe400000114ca */
[----:B------:R-:W-:Y:S02]  /*2b20*/  IADD3 R16, P1, R230, R228, RZ ;  /* 0x000000e4e6107210 */ /* 0x000fe40007f3e0ff */
[----:B------:R-:W-:-:S02]  /*2b30*/  ISETP.GE.AND P6, PT, R207, R6, PT ;  /* 0x00000006cf00720c */ /* 0x000fc40003fc6270 */
[----:B------:R-:W-:Y:S02]  /*2b40*/  SHF.L.U64.HI R229, R202, 0x2, R229 ;  /* 0x00000002cae57819 */ /* 0x000fe400000102e5 */
[----:B------:R-:W-:Y:S02]  /*2b50*/  MOV R235, 0x7f800000 ;  /* 0x7f80000000eb7802 */ /* 0x000fe40000000f00 */
[----:B------:R-:W-:Y:S01]  /*2b60*/  IADD3.X R17, R229, R227, RZ, P1, !PT ;  /* 0x000000e3e5117210 */ /* 0x000fe20000ffe4ff */
[----:B------:R-:W-:-:S04]  /*2b70*/  IMAD R8, R10, c[0x0][0x198], RZ ;  /* 0x000066000a087a24 */ /* 0x000fc800078e02ff */
[----:B------:R1:W5:Y:S04]  /*2b80*/  @!P3 LDG.E R234, [R16.64] ;  /* 0x0000000610eab981 */ /* 0x000368000c1e1900 */
[----:B------:R2:W-:Y:S04]  /*2b90*/  @P6 STS.128 [R213+0x12000], RZ ;  /* 0x012000ffd5006388 */ /* 0x0005e80000000c00 */
[----:B------:R2:W-:Y:S04]  /*2ba0*/  @P6 STS.128 [R213+0x14000], RZ ;  /* 0x014000ffd5006388 */ /* 0x0005e80000000c00 */
[----:B------:R2:W-:Y:S04]  /*2bb0*/  @P6 STS.128 [R213+0x16000], RZ ;  /* 0x016000ffd5006388 */ /* 0x0005e80000000c00 */
[----:B------:R1:W5:Y:S01]  /*2bc0*/  @!P2 LDG.E R235, [R16.64+0x20] ;  /* 0x0000200610eba981 */ /* 0x000362000c1e1900 */
[C---:B------:R-:W-:Y:S01]  /*2bd0*/  IMAD R8, R223.reuse, c[0x0][0x19c], R8 ;  /* 0x00006700df087a24 */ /* 0x040fe200078e0208 */
[----:B------:R-:W-:Y:S01]  /*2be0*/  BSSY B0, `(.L_x_484) ;  /* 0x0000028000007945 */ /* 0x000fe20003800000 */
        /* <DEDUP_REMOVED lines=8> */
[----:B--2---:R-:W-:Y:S01]  /*2c70*/  ISETP.GE.AND P4, PT, R208, c[0x0][0x220], PT ;  /* 0x00008800d0007a0c */ /* 0x004fe20003f86270 */
        /* <DEDUP_REMOVED lines=30> */
.L_x_485:
[----:B--2---:R-:W-:Y:S05]  /*2e60*/  BSYNC B0 ;  /* 0x0000000000007941 */ /* 0x004fea0003800000 */
.L_x_484:
        /* <DEDUP_REMOVED lines=38> */
.L_x_487:
[----:B------:R-:W-:Y:S05]  /*30d0*/  BSYNC B0 ;  /* 0x0000000000007941 */ /* 0x000fea0003800000 */
.L_x_486:
[----:B------:R1:W-:Y:S01]  /*30e0*/  @P6 STS.128 [R213+0x18000], RZ ;  /* 0x018000ffd5006388 */ /* 0x0003e20000000c00 */
[----:B------:R-:W-:Y:S01]  /*30f0*/  IMAD.WIDE.U32 R8, R223, c[0x0][0x1a0], R208 ;  /* 0x00006800df087a25 */ /* 0x000fe200078e00d0 */
[----:B------:R-:W-:Y:S02]  /*3100*/  BSSY B0, `(.L_x_488) ;  /* 0x000002b000007945 */ /* 0x000fe40003800000 */
[----:B------:R1:W-:Y:S01]  /*3110*/  @P6 STS.128 [R213+0x1a000], RZ ;  /* 0x01a000ffd5006388 */ /* 0x0003e20000000c00 */
[----:B------:R-:W-:Y:S01]  /*3120*/  IMAD R6, R10, c[0x0][0x1a0], RZ ;  /* 0x000068000a067a24 */ /* 0x000fe200078e02ff */
[----:B------:R-:W-:Y:S01]  /*3130*/  IADD3 R14, P1, R14, R8, RZ ;  /* 0x000000080e0e7210 */ /* 0x000fe20007f3e0ff */
[----:B------:R-:W-:Y:S01]  /*3140*/  IMAD R7, R11, c[0x0][0x1b8], RZ ;  /* 0x00006e000b077a24 */ /* 0x000fe200078e02ff */
[----:B------:R1:W-:Y:S01]  /*3150*/  @P6 STS.128 [R213+0x1c000], RZ ;  /* 0x01c000ffd5006388 */ /* 0x0003e20000000c00 */
[----:B------:R-:W-:Y:S02]  /*3160*/  IMAD R6, R223, c[0x0][0x1a4], R6 ;  /* 0x00006900df067a24 */ /* 0x000fe400078e0206 */
        /* <DEDUP_REMOVED lines=36> */
.L_x_489:
[----:B------:R-:W-:Y:S05]  /*33b0*/  BSYNC B0 ;  /* 0x0000000000007941 */ /* 0x000fea0003800000 */
.L_x_488:
[----:B------:R1:W-:Y:S01]  /*33c0*/  @P5 STS.128 [R213+0x19000], RZ ;  /* 0x019000ffd5005388 */ /* 0x0003e20000000c00 */
[----:B------:R-:W-:Y:S03]  /*33d0*/  BSSY B0, `(.L_x_490) ;  /* 0x0000025000007945 */ /* 0x000fe60003800000 */
[----:B------:R1:W-:Y:S04]  /*33e0*/  @P5 STS.128 [R213+0x1b000], RZ ;  /* 0x01b000ffd5005388 */ /* 0x0003e80000000c00 */
[----:B------:R1:W-:Y:S01]  /*33f0*/  @P5 STS.128 [R213+0x1d000], RZ ;  /* 0x01d000ffd5005388 */ /* 0x0003e20000000c00 */
[----:B------:R-:W-:Y:S05]  /*3400*/  @P5 BRA `(.L_x_491) ;  /* 0x0000021000005947 */ /* 0x000fea0003800000 */
[----:B------:R-:W-:Y:S01]  /*3410*/  IADD3 R6, P1, R207, 0x20, RZ ;  /* 0x00000020cf067810 */ /* 0x000fe20007f3e0ff */
[----:B------:R-:W-:Y:S01]  /*3420*/  IMAD.MOV.U32 R8, RZ, RZ, R12 ;  /* 0x000000ffff087224 */ /* 0x000fe200078e000c */
[----:B------:R-:W-:Y:S01]  /*3430*/  ISETP.GE.AND P4, PT, R208, c[0x0][0x220], PT ;  /* 0x00008800d0007a0c */ /* 0x000fe20003f86270 */
[----:B------:R-:W-:Y:S01]  /*3440*/  IMAD.MOV.U32 R9, RZ, RZ, R7 ;  /* 0x000000ffff097224 */ /* 0x000fe200078e0007 */
[----:B------:R-:W-:Y:S01]  /*3450*/  ISETP.GE.AND P3, PT, R211, c[0x0][0x220], PT ;  /* 0x00008800d3007a0c */ /* 0x000fe20003f66270 */
[----:B------:R-:W-:Y:S01]  /*3460*/  IMAD.X R4, RZ, RZ, R4, P1 ;  /* 0x000000ffff047224 */ /* 0x000fe200008e0604 */
[----:B------:R-:W-:Y:S01]  /*3470*/  ISETP.GE.AND P1, PT, R214, c[0x0][0x220], PT ;  /* 0x00008800d6007a0c */ /* 0x000fe20003f26270 */
[----:B------:R-:W-:-:S04]  /*3480*/  IMAD.WIDE.U32 R8, R6, c[0x0][0x1a0], R8 ;  /* 0x0000680006087a25 */ /* 0x000fc800078e0008 */
[----:B------:R-:W-:-:S04]  /*3490*/  IMAD R4, R4, c[0x0][0x1a0], RZ ;  /* 0x0000680004047a24 */ /* 0x000fc800078e02ff */
[----:B------:R-:W-:Y:S01]  /*34a0*/  IMAD R4, R6, c[0x0][0x1a4], R4 ;  /* 0x0000690006047a24 */ /* 0x000fe200078e0204 */
[C---:B------:R-:W-:Y:S01]  /*34b0*/  @!P4 LEA R6, P5, R8.reuse, c[0x0][0x170], 0x1 ;  /* 0x00005c000806ca11 */ /* 0x040fe200078a08ff */
[----:B------:R1:W-:Y:S02]  /*34c0*/  @P4 STS.128 [R213+0x19000], RZ ;  /* 0x019000ffd5004388 */ /* 0x0003e40000000c00 */
[----:B-1----:R-:W-:Y:S01]  /*34d0*/  @!P3 LEA R10, P2, R8, c[0x0][0x170], 0x1 ;  /* 0x00005c00080aba11 */ /* 0x002fe200078408ff */
        /* <DEDUP_REMOVED lines=20> */
.L_x_491:
[----:B------:R-:W-:Y:S05]  /*3620*/  BSYNC B0 ;  /* 0x0000000000007941 */ /* 0x000fea0003800000 */
.L_x_490:
[----:B------:R-:W-:Y:S01]  /*3630*/  ISETP.NE.U32.AND P3, PT, RZ, c[0x0][0x318], PT ;  /* 0x0000c600ff007a0c */ /* 0x000fe20003f65070 */
[----:B------:R-:W0:Y:S03]  /*3640*/  LDGDEPBAR ;  /* 0x00000000000079af */ /* 0x000e260000000000 */
[----:B------:R-:W-:-:S13]  /*3650*/  ISETP.NE.AND.EX P3, PT, RZ, c[0x0][0x31c], PT, P3 ;  /* 0x0000c700ff007a0c */ /* 0x000fda0003f65330 */
[----:B------:R-:W-:Y:S02]  /*3660*/  @P3 IMAD R4, R5, c[0x0][0x320], RZ ;  /* 0x0000c80005043a24 */ /* 0x000fe400078e02ff */
[----:B-1----:R-:W-:-:S04]  /*3670*/  @P3 IMAD.WIDE.U32 R6, R210, c[0x0][0x320], R244 ;  /* 0x0000c800d2063a25 */ /* 0x002fc800078e00f4 */
[----:B------:R-:W-:Y:S01]  /*3680*/  @P3 IMAD R4, R210, c[0x0][0x324], R4 ;  /* 0x0000c900d2043a24 */ /* 0x000fe200078e0204 */
[----:B------:R-:W-:-:S03]  /*3690*/  @P3 LEA R8, P1, R6, c[0x0][0x318], 0x2 ;  /* 0x0000c60006083a11 */ /* 0x000fc600078210ff */
[----:B------:R-:W-:-:S05]  /*36a0*/  @P3 IMAD.IADD R4, R7, 0x1, R4 ;  /* 0x0000000107043824 */ /* 0x000fca00078e0204 */
[----:B------:R-:W-:-:S05]  /*36b0*/  @P3 LEA.HI.X R9, R6, c[0x0][0x31c], R4, 0x2, P1 ;  /* 0x0000c70006093a11 */ /* 0x000fca00008f1404 */
[----:B--2---:R-:W2:Y:S01]  /*36c0*/  @P3 LDG.E R5, [R8.64] ;  /* 0x0000000608053981 */ /* 0x004ea2000c1e1900 */
[----:B------:R-:W2:Y:S01]  /*36d0*/  @P3 MUFU.RCP R4, c[0x0][0x238] ;  /* 0x00008e0000043b08 */ /* 0x000ea20000001000 */
[----:B------:R-:W-:Y:S01]  /*36e0*/  R2P PR, R203, 0x6 ;  /* 0x00000006cb007804 */ /* 0x000fe20000000000 */
[----:B------:R-:W-:Y:S01]  /*36f0*/  IMAD R221, R212, 0x40, R201 ;  /* 0x00000040d4dd7824 */ /* 0x000fe200078e02c9 */
[----:B------:R-:W-:Y:S01]  /*3700*/  IADD3 R195, R199, 0x3000, RZ ;  /* 0x00003000c7c37810 */ /* 0x000fe20007ffe0ff */
[----:B------:R-:W-:Y:S01]  /*3710*/  IMAD.MOV.U32 R192, RZ, RZ, 0x40 ;  /* 0x00000040ffc07424 */ /* 0x000fe200078e00ff */
[----:B------:R-:W-:Y:S01]  /*3720*/  IADD3 R194, R200, 0x3000, RZ ;  /* 0x00003000c8c27810 */ /* 0x000fe20007ffe0ff */
[----:B------:R-:W-:Y:S01]  /*3730*/  IMAD.MOV.U32 R233, RZ, RZ, RZ ;  /* 0x000000ffffe97224 */ /* 0x000fe200078e00ff */
[----:B------:R-:W-:Y:S01]  /*3740*/  SEL R193, R193, 0xffffffe0, !P1 ;  /* 0xffffffe0c1c17807 */ /* 0x000fe20004800000 */
[----:B------:R-:W-:Y:S01]  /*3750*/  IMAD.MOV.U32 R232, RZ, RZ, c[0x0][0x2e4] ;  /* 0x0000b900ffe87624 */ /* 0x000fe200078e00ff */
[----:B------:R-:W-:Y:S01]  /*3760*/  IADD3 R220, R223, R240, RZ ;  /* 0x000000f0dfdc7210 */ /* 0x000fe20007ffe0ff */
[----:B------:R-:W-:Y:S01]  /*3770*/  IMAD.MOV.U32 R231, RZ, RZ, R236 ;  /* 0x000000ffffe77224 */ /* 0x000fe200078e00ec */
[----:B------:R-:W-:Y:S01]  /*3780*/  SEL R195, R195, R199, !P0 ;  /* 0x000000c7c3c37207 */ /* 0x000fe20004000000 */
[----:B------:R-:W-:Y:S01]  /*3790*/  IMAD.IADD R191, R196, 0x1, R193 ;  /* 0x00000001c4bf7824 */ /* 0x000fe200078e02c1 */
[----:B------:R-:W-:Y:S01]  /*37a0*/  SEL R192, R192, 0xffffffc0, !P2 ;  /* 0xffffffc0c0c07807 */ /* 0x000fe20005000000 */
[----:B------:R-:W-:Y:S01]  /*37b0*/  CS2R R142, SRZ ;  /* 0x00000000008e7805 */ /* 0x000fe2000001ff00 */
[----:B------:R-:W-:Y:S01]  /*37c0*/  IADD3 R243, -R240, R202, -R221 ;  /* 0x000000caf0f37210 */ /* 0x000fe20007ffe9dd */
[----:B------:R-:W-:Y:S01]  /*37d0*/  CS2R R140, SRZ ;  /* 0x00000000008c7805 */ /* 0x000fe2000001ff00 */
[----:B------:R-:W-:Y:S01]  /*37e0*/  SEL R194, R194, R200, !P0 ;  /* 0x000000c8c2c27207 */ /* 0x000fe20004000000 */
        /* <DEDUP_REMOVED lines=49> */
[----:B------:R-:W-:Y:S01]  /*3b00*/  IMAD.IADD R243, R243, 0x1, R238 ;  /* 0x00000001f3f37824 */ /* 0x000fe200078e02ee */
[----:B------:R-:W-:Y:S01]  /*3b10*/  IADD3 R242, R242, -c[0x0][0x2e8], RZ ;  /* 0x8000ba00f2f27a10 */ /* 0x000fe20007ffe0ff */
[----:B------:R-:W-:Y:S01]  /*3b20*/  IMAD.IADD R190, R192, 0x1, R191 ;  /* 0x00000001c0be7824 */ /* 0x000fe200078e02bf */
[----:B------:R-:W-:Y:S01]  /*3b30*/  IADD3 R189, R196, R192, RZ ;  /* 0x000000c0c4bd7210 */ /* 0x000fe20007ffe0ff */
[----:B--2---:R-:W-:-:S02]  /*3b40*/  @P3 FMUL.FTZ R233, R5, R4 ;  /* 0x0000000405e93220 */ /* 0x004fc40000410000 */
.L_x_496:
[----:B------:R-:W0:Y:S01]  /*3b50*/  LDGDEPBAR ;  /* 0x00000000000079af */ /* 0x000e220000000000 */
[C---:B------:R-:W-:Y:S02]  /*3b60*/  IMAD.IADD R98, R194.reuse, 0x1, R193 ;  /* 0x00000001c2627824 */ /* 0x040fe400078e02c1 */
[--C-:B------:R-:W-:Y:S02]  /*3b70*/  IMAD.IADD R97, R194, 0x1, R192.reuse ;  /* 0x00000001c2617824 */ /* 0x100fe400078e02c0 */
[----:B------:R-:W-:Y:S01]  /*3b80*/  IMAD.IADD R96, R98, 0x1, R192 ;  /* 0x0000000162607824 */ /* 0x000fe200078e02c0 */
        /* <DEDUP_REMOVED lines=8> */
[----:B------:R-:W-:Y:S06]  /*3c10*/  LDSM.16.M88.4 R84, [R97] ;  /* 0x000000006154783b */ /* 0x000fec0000000200 */
[----:B------:R-:W4:Y:S01]  /*3c20*/  LDSM.16.M88.4 R88, [R3+0x12000] ;  /* 0x012000000358783b */ /* 0x000f220000000200 */
[C---:B-1----:R-:W-:Y:S05]  /*3c30*/  HMMA.16816.F32.BF16 R4, R16.reuse, R8, RZ ;  /* 0x000000081004723c */ /* 0x042fea00000418ff */
[----:B------:R-:W-:Y:S03]  /*3c40*/  LDSM.16.M88.4 R92, [R2+0x12000] ;  /* 0x01200000025c783b */ /* 0x000fe60000000200 */
[C---:B------:R-:W-:Y:S08]  /*3c50*/  HMMA.16816.F32.BF16 R8, R16.reuse, R10, RZ ;  /* 0x0000000a1008723c */ /* 0x040ff000000418ff */
[C---:B--2---:R-:W-:Y:S08]  /*3c60*/  HMMA.16816.F32.BF16 R12, R16.reuse, R68, RZ ;  /* 0x00000044100c723c */ /* 0x044ff000000418ff */
[----:B------:R-:W-:Y:S01]  /*3c70*/  HMMA.16816.F32.BF16 R16, R16, R70, RZ ;  /* 0x000000461010723c */ /* 0x000fe200000418ff */
[----:B------:R-:W1:Y:S07]  /*3c80*/  LDSM.16.M88.4 R68, [R3+0x12800] ;  /* 0x012800000344783b */ /* 0x000e6e0000000200 */
[C---:B---3--:R-:W-:Y:S08]  /*3c90*/  HMMA.16816.F32.BF16 R4, R72.reuse, R76, R4 ;  /* 0x0000004c4804723c */ /* 0x048ff00000041804 */
[C---:B------:R-:W-:Y:S01]  /*3ca0*/  HMMA.16816.F32.BF16 R8, R72.reuse, R78, R8 ;  /* 0x0000004e4808723c */ /* 0x040fe20000041808 */
[----:B------:R-:W2:Y:S07]  /*3cb0*/  LDSM.16.M88.4 R76, [R96] ;  /* 0x00000000604c783b */ /* 0x000eae0000000200 */
[C---:B----4-:R-:W-:Y:S07]  /*3cc0*/  HMMA.16816.F32.BF16 R12, R72.reuse, R80, R12 ;  /* 0x00000050480c723c */ /* 0x050fee000004180c */
[----:B------:R-:W-:Y:S01]  /*3cd0*/  IADD3 R80, P0, R230, R226, RZ ;  /* 0x000000e2e6507210 */ /* 0x000fe20007f1e0ff */
[----:B------:R-:W-:Y:S01]  /*3ce0*/  HMMA.16816.F32.BF16 R16, R72, R82, R16 ;  /* 0x000000524810723c */ /* 0x000fe20000041810 */
[----:B------:R-:W3:Y:S03]  /*3cf0*/  LDSM.16.M88.4 R72, [R2+0x12800] ;  /* 0x012800000248783b */ /* 0x000ee60000000200 */
[----:B------:R-:W-:Y:S04]  /*3d00*/  IMAD.X R81, R229, 0x1, R225, P0 ;  /* 0x00000001e5517824 */ /* 0x000fe800000e06e1 */
[C---:B------:R-:W-:Y:S01]  /*3d10*/  HMMA.16816.F32.BF16 R4, R84.reuse, R88, R4 ;  /* 0x000000585404723c */ /* 0x040fe20000041804 */
[----:B-----5:R4:W5:Y:S06]  /*3d20*/  LDG.E R153, [R80.64] ;  /* 0x0000000650997981 */ /* 0x02096c000c1e1900 */
[----:B------:R4:W5:Y:S01]  /*3d30*/  LDG.E R152, [R80.64+0x20] ;  /* 0x0000200650987981 */ /* 0x000962000c1e1900 */
[C---:B------:R-:W-:Y:S05]  /*3d40*/  HMMA.16816.F32.BF16 R8, R84.reuse, R90, R8 ;  /* 0x0000005a5408723c */ /* 0x040fea0000041808 */
[----:B------:R-:W-:Y:S03]  /*3d50*/  LDSM.16.M88.4 R88, [R198+0x14000] ;  /* 0x01400000c658783b */ /* 0x000fe60000000200 */
[C---:B-1----:R-:W-:Y:S08]  /*3d60*/  HMMA.16816.F32.BF16 R12, R84.reuse, R68, R12 ;  /* 0x00000044540c723c */ /* 0x042ff0000004180c */
[----:B------:R-:W-:Y:S01]  /*3d70*/  HMMA.16816.F32.BF16 R16, R84, R70, R16 ;  /* 0x000000465410723c */ /* 0x000fe20000041810 */
[----:B------:R-:W-:Y:S06]  /*3d80*/  LDSM.16.M88.4 R68, [R198+0x14800] ;  /* 0x01480000c644783b */ /* 0x000fec0000000200 */
[----:B------:R-:W-:Y:S01]  /*3d90*/  LDSM.16.M88.4 R84, [R98+0x2000] ;  /* 0x002000006254783b */ /* 0x000fe20000000200 */
[C---:B--2---:R-:W-:Y:S05]  /*3da0*/  HMMA.16816.F32.BF16 R4, R76.reuse, R92, R4 ;  /* 0x0000005c4c04723c */ /* 0x044fea0000041804 */
[----:B----4-:R-:W1:Y:S03]  /*3db0*/  LDSM.16.M88.4 R80, [R194+0x2000] ;  /* 0x00200000c250783b */ /* 0x010e660000000200 */
[C---:B------:R-:W-:Y:S03]  /*3dc0*/  HMMA.16816.F32.BF16 R8, R76.reuse, R94, R8 ;  /* 0x0000005e4c08723c */ /* 0x040fe60000041808 */
[----:B------:R-:W2:Y:S05]  /*3dd0*/  LDSM.16.M88.4 R92, [R188+0x14000] ;  /* 0x01400000bc5c783b */ /* 0x000eaa0000000200 */
[C---:B---3--:R-:W-:Y:S08]  /*3de0*/  HMMA.16816.F32.BF16 R12, R76.reuse, R72, R12 ;  /* 0x000000484c0c723c */ /* 0x048ff0000004180c */
[----:B------:R-:W-:Y:S01]  /*3df0*/  HMMA.16816.F32.BF16 R16, R76, R74, R16 ;  /* 0x0000004a4c10723c */ /* 0x000fe20000041810 */
[----:B------:R-:W3:Y:S06]  /*3e00*/  LDSM.16.M88.4 R72, [R188+0x14800] ;  /* 0x01480000bc48783b */ /* 0x000eec0000000200 */
[----:B------:R-:W-:Y:S01]  /*3e10*/  LDSM.16.M88.4 R76, [R97+0x2000] ;  /* 0x00200000614c783b */ /* 0x000fe20000000200 */
[C---:B-1----:R-:W-:Y:S08]  /*3e20*/  HMMA.16816.F32.BF16 R4, R80.reuse, R88, R4 ;  /* 0x000000585004723c */ /* 0x042ff00000041804 */
[C---:B------:R-:W-:Y:S01]  /*3e30*/  HMMA.16816.F32.BF16 R8, R80.reuse, R90, R8 ;  /* 0x0000005a5008723c */ /* 0x040fe20000041808 */
[----:B------:R-:W1:Y:S07]  /*3e40*/  LDSM.16.M88.4 R88, [R3+0x14000] ;  /* 0x014000000358783b */ /* 0x000e6e0000000200 */
[C---:B------:R-:W-:Y:S08]  /*3e50*/  HMMA.16816.F32.BF16 R12, R80.reuse, R68, R12 ;  /* 0x00000044500c723c */ /* 0x040ff0000004180c */
[----:B------:R-:W-:Y:S01]  /*3e60*/  HMMA.16816.F32.BF16 R16, R80, R70, R16 ;  /* 0x000000465010723c */ /* 0x000fe20000041810 */
[----:B------:R-:W4:Y:S06]  /*3e70*/  LDSM.16.M88.4 R68, [R3+0x14800] ;  /* 0x014800000344783b */ /* 0x000f2c0000000200 */
[----:B------:R-:W-:Y:S01]  /*3e80*/  LDSM.16.M88.4 R80, [R96+0x2000] ;  /* 0x002000006050783b */ /* 0x000fe20000000200 */
[C---:B--2---:R-:W-:Y:S08]  /*3e90*/  HMMA.16816.F32.BF16 R4, R84.reuse, R92, R4 ;  /* 0x0000005c5404723c */ /* 0x044ff00000041804 */
[C---:B------:R-:W-:Y:S01]  /*3ea0*/  HMMA.16816.F32.BF16 R8, R84.reuse, R94, R8 ;  /* 0x0000005e5408723c */ /* 0x040fe20000041808 */
[----:B------:R-:W2:Y:S07]  /*3eb0*/  LDSM.16.M88.4 R92, [R2+0x14000] ;  /* 0x01400000025c783b */ /* 0x000eae0000000200 */
[C---:B---3--:R-:W-:Y:S08]  /*3ec0*/  HMMA.16816.F32.BF16 R12, R84.reuse, R72, R12 ;  /* 0x00000048540c723c */ /* 0x048ff0000004180c */
[----:B------:R-:W-:Y:S01]  /*3ed0*/  HMMA.16816.F32.BF16 R16, R84, R74, R16 ;  /* 0x0000004a5410723c */ /* 0x000fe20000041810 */
[----:B------:R-:W3:Y:S06]  /*3ee0*/  LDSM.16.M88.4 R72, [R2+0x14800] ;  /* 0x014800000248783b */ /* 0x000eec0000000200 */
[----:B------:R-:W-:Y:S01]  /*3ef0*/  LDSM.16.M88.4 R84, [R194+0x4000] ;  /* 0x00400000c254783b */ /* 0x000fe20000000200 */
[C---:B-1----:R-:W-:Y:S08]  /*3f00*/  HMMA.16816.F32.BF16 R4, R76.reuse, R88, R4 ;  /* 0x000000584c04723c */ /* 0x042ff00000041804 */
[C---:B------:R-:W-:Y:S01]  /*3f10*/  HMMA.16816.F32.BF16 R8, R76.reuse, R90, R8 ;  /* 0x0000005a4c08723c */ /* 0x040fe20000041808 */
[----:B------:R-:W1:Y:S07]  /*3f20*/  LDSM.16.M88.4 R88, [R198+0x16000] ;  /* 0x01600000c658783b */ /* 0x000e6e0000000200 */
[C---:B----4-:R-:W-:Y:S08]  /*3f30*/  HMMA.16816.F32.BF16 R12, R76.reuse, R68, R12 ;  /* 0x000000444c0c723c */ /* 0x050ff0000004180c */
        /* <DEDUP_REMOVED lines=10> */
[C---:B-1----:R-:W-:Y:S07]  /*3fe0*/  HMMA.16816.F32.BF16 R4, R84.reuse, R88, R4 ;  /* 0x000000585404723c */ /* 0x042fee0000041804 */
[----:B------:R-:W-:Y:S01]  /*3ff0*/  IMAD.SHL.U32 R88, R237, 0x40, RZ ;  /* 0x00000040ed587824 */ /* 0x000fe200078e00ff */
[C---:B------:R-:W-:Y:S04]  /*4000*/  HMMA.16816.F32.BF16 R8, R84.reuse, R90, R8 ;  /* 0x0000005a5408723c */ /* 0x040fe80000041808 */
[----:B------:R-:W-:Y:S04]  /*4010*/  IMAD.IADD R89, R243, 0x1, R88 ;  /* 0x00000001f3597824 */ /* 0x000fe800078e0258 */
[C---:B----4-:R-:W-:Y:S04]  /*4020*/  HMMA.16816.F32.BF16 R12, R84.reuse, R68, R12 ;  /* 0x00000044540c723c */ /* 0x050fe8000004180c */
[----:B------:R-:W-:Y:S02]  /*4030*/  IADD3 R91, R89, 0x8, RZ ;  /* 0x00000008595b7810 */ /* 0x000fe40007ffe0ff */
[----:B------:R-:W-:Y:S02]  /*4040*/  IABS R90, R89 ;  /* 0x00000059005a7213 */ /* 0x000fe40000000000 */
[----:B------:R-:W-:Y:S01]  /*4050*/  HMMA.16816.F32.BF16 R16, R84, R70, R16 ;  /* 0x000000465410723c */ /* 0x000fe20000041810 */
[----:B------:R-:W1:Y:S02]  /*4060*/  LDSM.16.M88.4 R68, [R97+0x4000] ;  /* 0x004000006144783b */ /* 0x000e640000000200 */
[----:B------:R-:W-:Y:S01]  /*4070*/  ISETP.GE.AND P1, PT, R91, RZ, PT ;  /* 0x000000ff5b00720c */ /* 0x000fe20003f26270 */
[----:B------:R-:W-:Y:S03]  /*4080*/  I2F R90, R90 ;  /* 0x0000005a005a7306 */ /* 0x000fe60000201400 */
[----:B------:R-:W4:Y:S01]  /*4090*/  LDSM.16.M88.4 R84, [R3+0x16800] ;  /* 0x016800000354783b */ /* 0x000f220000000200 */
[C---:B--2---:R-:W-:Y:S07]  /*40a0*/  HMMA.16816.F32.BF16 R4, R76.reuse, R92, R4 ;  /* 0x0000005c4c04723c */ /* 0x044fee0000041804 */
[C---:B------:R-:W-:Y:S01]  /*40b0*/  IADD3 R92, R89.reuse, 0x7, RZ ;  /* 0x00000007595c7810 */ /* 0x040fe20007ffe0ff */
[C---:B------:R-:W-:Y:S03]  /*40c0*/  HMMA.16816.F32.BF16 R8, R76.reuse, R94, R8 ;  /* 0x0000005e4c08723c */ /* 0x040fe60000041808 */
[----:B------:R-:W-:Y:S02]  /*40d0*/  ISETP.GE.AND P0, PT, R92, RZ, PT ;  /* 0x000000ff5c00720c */ /* 0x000fe40003f06270 */
[C---:B------:R-:W-:Y:S02]  /*40e0*/  IADD3 R93, R89.reuse, -0x1, RZ ;  /* 0xffffffff595d7810 */ /* 0x040fe40007ffe0ff */
[C---:B------:R-:W-:Y:S01]  /*40f0*/  IADD3 R94, R89.reuse, -0x8, RZ ;  /* 0xfffffff8595e7810 */ /* 0x040fe20007ffe0ff */
[C---:B---3--:R-:W-:Y:S04]  /*4100*/  HMMA.16816.F32.BF16 R12, R76.reuse, R72, R12 ;  /* 0x000000484c0c723c */ /* 0x048fe8000004180c */
[----:B------:R-:W-:Y:S02]  /*4110*/  @!P1 IADD3 R91, -R89, -0x8, RZ ;  /* 0xfffffff8595b9810 */ /* 0x000fe40007ffe1ff */
[----:B------:R-:W-:Y:S02]  /*4120*/  ISETP.GE.AND P1, PT, R93, RZ, PT ;  /* 0x000000ff5d00720c */ /* 0x000fe40003f26270 */
[----:B------:R-:W-:Y:S01]  /*4130*/  HMMA.16816.F32.BF16 R16, R76, R74, R16 ;  /* 0x0000004a4c10723c */ /* 0x000fe20000041810 */
[----:B------:R-:W-:Y:S01]  /*4140*/  LDSM.16.M88.4 R72, [R96+0x4000] ;  /* 0x004000006048783b */ /* 0x000fe20000000200 */
[----:B------:R-:W2:Y:S02]  /*4150*/  I2F R91, R91 ;  /* 0x0000005b005b7306 */ /* 0x000ea40000201400 */
[C---:B------:R-:W-:Y:S02]  /*4160*/  @!P0 IADD3 R92, -R89.reuse, -0x7, RZ ;  /* 0xfffffff9595c8810 */ /* 0x040fe40007ffe1ff */
[----:B------:R-:W-:Y:S01]  /*4170*/  ISETP.GE.AND P0, PT, R94, RZ, PT ;  /* 0x000000ff5e00720c */ /* 0x000fe20003f06270 */
[----:B------:R-:W3:Y:S01]  /*4180*/  LDSM.16.M88.4 R76, [R2+0x16000] ;  /* 0x01600000024c783b */ /* 0x000ee20000000200 */
[C---:B------:R-:W-:Y:S01]  /*4190*/  IADD3 R95, R89.reuse, -0x9, RZ ;  /* 0xfffffff7595f7810 */ /* 0x040fe20007ffe0ff */
[C---:B-1----:R-:W-:Y:S03]  /*41a0*/  HMMA.16816.F32.BF16 R4, R68.reuse, R80, R4 ;  /* 0x000000504404723c */ /* 0x042fe60000041804 */
[----:B------:R-:W1:Y:S02]  /*41b0*/  I2F R92, R92 ;  /* 0x0000005c005c7306 */ /* 0x000e640000201400 */
[----:B------:R-:W-:Y:S02]  /*41c0*/  @!P1 IADD3 R93, -R89, 0x1, RZ ;  /* 0x00000001595d9810 */ /* 0x000fe40007ffe1ff */
[----:B------:R-:W-:Y:S01]  /*41d0*/  ISETP.GE.AND P1, PT, R95, RZ, PT ;  /* 0x000000ff5f00720c */ /* 0x000fe20003f26270 */
[C---:B------:R-:W-:Y:S01]  /*41e0*/  HMMA.16816.F32.BF16 R8, R68.reuse, R82, R8 ;  /* 0x000000524408723c */ /* 0x040fe20000041808 */
[----:B------:R-:W1:Y:S03]  /*41f0*/  LDSM.16.M88.4 R80, [R2+0x16800] ;  /* 0x016800000250783b */ /* 0x000e660000000200 */
[C---:B------:R-:W-:Y:S01]  /*4200*/  @!P0 IADD3 R94, -R89.reuse, 0x8, RZ ;  /* 0x00000008595e8810 */ /* 0x040fe20007ffe1ff */
[----:B------:R-:W1:Y:S03]  /*4210*/  I2F R93, R93 ;  /* 0x0000005d005d7306 */ /* 0x000e660000201400 */
[C---:B----4-:R-:W-:Y:S04]  /*4220*/  HMMA.16816.F32.BF16 R12, R68.reuse, R84, R12 ;  /* 0x00000054440c723c */ /* 0x050fe8000004180c */
[C---:B------:R-:W-:Y:S03]  /*4230*/  @!P1 IADD3 R95, -R89.reuse, 0x9, RZ ;  /* 0x00000009595f9810 */ /* 0x040fe60007ffe1ff */
[----:B------:R-:W4:Y:S01]  /*4240*/  I2F R84, R94 ;  /* 0x0000005e00547306 */ /* 0x000f220000201400 */
[----:B------:R-:W-:Y:S01]  /*4250*/  IADD3 R85, R89, -0x10, RZ ;  /* 0xfffffff059557810 */ /* 0x000fe20007ffe0ff */
[----:B------:R-:W-:Y:S03]  /*4260*/  HMMA.16816.F32.BF16 R16, R68, R86, R16 ;  /* 0x000000564410723c */ /* 0x000fe60000041810 */
[----:B------:R-:W-:Y:S04]  /*4270*/  ISETP.GE.AND P0, PT, R85, RZ, PT ;  /* 0x000000ff5500720c */ /* 0x000fe80003f06270 */
[C---:B------:R-:W-:Y:S01]  /*4280*/  IADD3 R69, R89.reuse, -0x11, RZ ;  /* 0xffffffef59457810 */ /* 0x040fe20007ffe0ff */
[----:B------:R-:W2:Y:S01]  /*4290*/  I2F R95, R95 ;  /* 0x0000005f005f7306 */ /* 0x000ea20000201400 */
[----:B------:R-:W-:Y:S02]  /*42a0*/  IADD3 R70, R89, -0x18, RZ ;  /* 0xffffffe859467810 */ /* 0x000fe40007ffe0ff */
[----:B------:R-:W-:Y:S01]  /*42b0*/  ISETP.GE.AND P2, PT, R69, RZ, PT ;  /* 0x000000ff4500720c */ /* 0x000fe20003f46270 */
[C---:B---3--:R-:W-:Y:S05]  /*42c0*/  HMMA.16816.F32.BF16 R4, R72.reuse, R76, R4 ;  /* 0x0000004c4804723c */ /* 0x048fea0000041804 */
[C---:B------:R-:W-:Y:S02]  /*42d0*/  IADD3 R68, R89.reuse, -0x19, RZ ;  /* 0xffffffe759447810 */ /* 0x040fe40007ffe0ff */
[C---:B------:R-:W-:Y:S01]  /*42e0*/  @!P0 IADD3 R85, -R89.reuse, 0x10, RZ ;  /* 0x0000001059558810 */ /* 0x040fe20007ffe1ff */
[C---:B------:R-:W-:Y:S03]  /*42f0*/  HMMA.16816.F32.BF16 R8, R72.reuse, R78, R8 ;  /* 0x0000004e4808723c */ /* 0x040fe60000041808 */
[----:B------:R-:W-:Y:S02]  /*4300*/  ISETP.GE.AND P1, PT, R70, RZ, PT ;  /* 0x000000ff4600720c */ /* 0x000fe40003f26270 */
[----:B------:R-:W3:Y:S01]  /*4310*/  I2F R85, R85 ;  /* 0x0000005500557306 */ /* 0x000ee20000201400 */
[----:B------:R-:W-:Y:S02]  /*4320*/  ISETP.GE.AND P0, PT, R68, RZ, PT ;  /* 0x000000ff4400720c */ /* 0x000fe40003f06270 */
[C---:B-1----:R-:W-:Y:S04]  /*4330*/  HMMA.16816.F32.BF16 R12, R72.reuse, R80, R12 ;  /* 0x00000050480c723c */ /* 0x042fe8000004180c */
[----:B------:R-:W-:Y:S04]  /*4340*/  @!P2 IADD3 R69, -R89, 0x11, RZ ;  /* 0x000000115945a810 */ /* 0x000fe80007ffe1ff */
[-C--:B--2---:R-:W-:Y:S01]  /*4350*/  FFMA.FTZ R6, R91, -R233.reuse, R6 ;  /* 0x800000e95b067223 */ /* 0x084fe20000010006 */
[C---:B------:R-:W-:Y:S01]  /*4360*/  @!P1 IADD3 R70, -R89.reuse, 0x18, RZ ;  /* 0x0000001859469810 */ /* 0x040fe20007ffe1ff */
[----:B------:R-:W1:Y:S01]  /*4370*/  I2F R69, R69 ;  /* 0x0000004500457306 */ /* 0x000e620000201400 */
[----:B------:R-:W-:Y:S03]  /*4380*/  HMMA.16816.F32.BF16 R16, R72, R82, R16 ;  /* 0x000000524810723c */ /* 0x000fe60000041810 */
[-C--:B------:R-:W-:Y:S01]  /*4390*/  FFMA.FTZ R7, R92, -R233.reuse, R7 ;  /* 0x800000e95c077223 */ /* 0x080fe20000010007 */
[----:B------:R-:W-:Y:S01]  /*43a0*/  @!P0 IADD3 R68, -R89, 0x19, RZ ;  /* 0x0000001959448810 */ /* 0x000fe20007ffe1ff */
[CC--:B------:R-:W-:Y:S01]  /*43b0*/  FFMA.FTZ R5, R93.reuse, -R233.reuse, R5 ;  /* 0x800000e95d057223 */ /* 0x0c0fe20000010005 */
[----:B------:R-:W-:Y:S01]  /*43c0*/  ISETP.GE.AND P0, PT, R88, R242, PT ;  /* 0x000000f25800720c */ /* 0x000fe20003f06270 */
[CC--:B------:R-:W-:Y:S02]  /*43d0*/  FFMA.FTZ R4, R90.reuse, -R233.reuse, R4 ;  /* 0x800000e95a047223 */ /* 0x0c0fe40000010004 */
[-C--:B------:R-:W-:Y:S01]  /*43e0*/  FFMA.FTZ R11, R93, -R233.reuse, R11 ;  /* 0x800000e95d0b7223 */ /* 0x080fe2000001000b */
[----:B------:R-:W2:Y:S02]  /*43f0*/  I2F R70, R70 ;  /* 0x0000004600467306 */ /* 0x000ea40000201400 */
[-C--:B------:R-:W-:Y:S02]  /*4400*/  FFMA.FTZ R10, R90, -R233.reuse, R10 ;  /* 0x800000e95a0a7223 */ /* 0x080fe4000001000a */
[CC--:B----4-:R-:W-:Y:S02]  /*4410*/  FFMA.FTZ R8, R84.reuse, -R233.reuse, R8 ;  /* 0x800000e954087223 */ /* 0x0d0fe40000010008 */
[CC--:B------:R-:W-:Y:S02]  /*4420*/  FFMA.FTZ R9, R95.reuse, -R233.reuse, R9 ;  /* 0x800000e95f097223 */ /* 0x0c0fe40000010009 */
[-C--:B------:R-:W-:Y:S02]  /*4430*/  FFMA.FTZ R14, R84, -R233.reuse, R14 ;  /* 0x800000e9540e7223 */ /* 0x080fe4000001000e */
[-C--:B------:R-:W-:Y:S01]  /*4440*/  FFMA.FTZ R15, R95, -R233.reuse, R15 ;  /* 0x800000e95f0f7223 */ /* 0x080fe2000001000f */
[----:B------:R-:W4:Y:S01]  /*4450*/  I2F R68, R68 ;  /* 0x0000004400447306 */ /* 0x000f220000201400 */
[-C--:B---3--:R-:W-:Y:S02]  /*4460*/  FFMA.FTZ R12, R85, -R233.reuse, R12 ;  /* 0x800000e9550c7223 */ /* 0x088fe4000001000c */
[-C--:B-1----:R-:W-:Y:S02]  /*4470*/  FFMA.FTZ R13, R69, -R233.reuse, R13 ;  /* 0x800000e9450d7223 */ /* 0x082fe4000001000d */
[-C--:B------:R-:W-:Y:S02]  /*4480*/  FFMA.FTZ R18, R85, -R233.reuse, R18 ;  /* 0x800000e955127223 */ /* 0x080fe40000010012 */
[-C--:B------:R-:W-:Y:S02]  /*4490*/  FFMA.FTZ R19, R69, -R233.reuse, R19 ;  /* 0x800000e945137223 */ /* 0x080fe40000010013 */
[-C--:B--2---:R-:W-:Y:S02]  /*44a0*/  FFMA.FTZ R16, R70, -R233.reuse, R16 ;  /* 0x800000e946107223 */ /* 0x084fe40000010010 */
[----:B----4-:R-:W-:Y:S02]  /*44b0*/  FFMA.FTZ R17, R68, -R233, R17 ;  /* 0x800000e944117223 */ /* 0x010fe40000010011 */
[----:B------:R-:W-:Y:S01]  /*44c0*/  IMAD.MOV.U32 R68, RZ, RZ, c[0x0][0x2e4] ;  /* 0x0000b900ff447624 */ /* 0x000fe200078e00ff */
[----:B------:R-:W-:-:S05]  /*44d0*/  @!P0 BRA `(.L_x_492) ;  /* 0x0000008000008947 */ /* 0x000fca0003800000 */
[----:B------:R-:W-:Y:S02]  /*44e0*/  IADD3 R69, R232, R220, -R238 ;  /* 0x000000dce8457210 */ /* 0x000fe40007ffe8ee */
[----:B------:R-:W-:Y:S02]  /*44f0*/  IADD3 R68, R88, 0x40, RZ ;  /* 0x0000004058447810 */ /* 0x000fe40007ffe0ff */
[----:B------:R-:W-:Y:S02]  /*4500*/  IADD3 R70, R223, 0x40, RZ ;  /* 0x00000040df467810 */ /* 0x000fe40007ffe0ff */
[----:B------:R-:W-:Y:S01]  /*4510*/  ISETP.GE.AND P1, PT, R68, R69, PT ;  /* 0x000000454400720c */ /* 0x000fe20003f26270 */
[----:B------:R-:W-:Y:S01]  /*4520*/  IMAD.MOV.U32 R68, RZ, RZ, R232 ;  /* 0x000000ffff447224 */ /* 0x000fe200078e00e8 */
[----:B------:R-:W-:Y:S11]  /*4530*/  ISETP.LT.AND P0, PT, R70, R238, PT ;  /* 0x000000ee4600720c */ /* 0x000ff60003f01270 */
[----:B------:R-:W-:Y:S02]  /*4540*/  @!UPT UIADD3 URZ, URZ, URZ, URZ ;  /* 0x0000003f3f3ff290 */ /* 0x000fe4000fffe03f */
[----:B------:R-:W-:-:S05]  /*4550*/  @!P1 BRA P0, `(.L_x_493) ;  /* 0x0000045000009947 */ /* 0x000fca0000000000 */
.L_x_492:
[----:B------:R-:W-:Y:S01]  /*4560*/  IADD3 R71, R238, 0x1, -R240 ;  /* 0x00000001ee477810 */ /* 0x000fe20007ffe8f0 */
[----:B------:R-:W-:Y:S01]  /*4570*/  IMAD.IADD R78, R202, 0x1, R88 ;  /* 0x00000001ca4e7824 */ /* 0x000fe200078e0258 */
[-C--:B------:R-:W-:Y:S01]  /*4580*/  IADD3 R70, -R68, R238.reuse, -R240 ;  /* 0x000000ee44467210 */ /* 0x080fe20007ffe9f0 */
[----:B------:R-:W-:Y:S01]  /*4590*/  IMAD.MOV.U32 R232, RZ, RZ, R68 ;  /* 0x000000ffffe87224 */ /* 0x000fe200078e0044 */
[----:B------:R-:W-:Y:S02]  /*45a0*/  IADD3 R71, R71, c[0x0][0x2e8], RZ ;  /* 0x0000ba0047477a10 */ /* 0x000fe40007ffe0ff */
[C---:B------:R-:W-:Y:S01]  /*45b0*/  IADD3 R69, R78.reuse, 0x8, RZ ;  /* 0x000000084e457810 */ /* 0x040fe20007ffe0ff */
[C---:B------:R-:W-:Y:S01]  /*45c0*/  IMAD.IADD R79, R78.reuse, 0x1, R70 ;  /* 0x000000014e4f7824 */ /* 0x040fe200078e0246 */
[C---:B------:R-:W-:Y:S01]  /*45d0*/  IADD3 R77, R221.reuse, 0x1, RZ ;  /* 0x00000001dd4d7810 */ /* 0x040fe20007ffe0ff */
[----:B------:R-:W-:Y:S01]  /*45e0*/  IMAD.IADD R78, R78, 0x1, R71 ;  /* 0x000000014e4e7824 */ /* 0x000fe200078e0247 */
[----:B------:R-:W-:Y:S01]  /*45f0*/  IADD3 R76, R221, 0x8, RZ ;  /* 0x00000008dd4c7810 */ /* 0x000fe20007ffe0ff */
[--C-:B------:R-:W-:Y:S01]  /*4600*/  IMAD.IADD R70, R70, 0x1, R69.reuse ;  /* 0x0000000146467824 */ /* 0x100fe200078e0245 */
[----:B------:R-:W-:Y:S01]  /*4610*/  IMNMX R79, RZ, R79, !PT ;  /* 0x0000004fff4f7217 */ /* 0x000fe20007800200 */
[----:B------:R-:W-:Y:S01]  /*4620*/  IMAD.IADD R69, R71, 0x1, R69 ;  /* 0x0000000147457824 */ /* 0x000fe200078e0245 */
[----:B------:R-:W-:Y:S02]  /*4630*/  IMNMX R78, R78, R238, PT ;  /* 0x000000ee4e4e7217 */ /* 0x000fe40003800200 */
[-C--:B------:R-:W-:Y:S02]  /*4640*/  ISETP.GE.AND P0, PT, R221, R79.reuse, PT ;  /* 0x0000004fdd00720c */ /* 0x080fe40003f06270 */
[-C--:B------:R-:W-:Y:S02]  /*4650*/  ISETP.GE.AND P6, PT, R77, R79.reuse, PT ;  /* 0x0000004f4d00720c */ /* 0x080fe40003fc6270 */
        /* <DEDUP_REMOVED lines=24> */
[-C--:B------:R-:W-:Y:S02]  /*47e0*/  ISETP.GE.OR P6, PT, R77, R69.reuse, !P6 ;  /* 0x000000454d00720c */ /* 0x080fe400077c6670 */
        /* <DEDUP_REMOVED lines=28> */
.L_x_493:
[C---:B------:R-:W-:Y:S01]  /*49b0*/  FMUL.FTZ R68, R234.reuse, 1.4426950216293334961 ;  /* 0x3fb8aa3bea447820 */ /* 0x040fe20000410000 */
[----:B------:R-:W-:Y:S02]  /*49c0*/  FSETP.NEU.FTZ.AND P0, PT, R234, -INF , PT ;  /* 0xff800000ea00780b */ /* 0x000fe40003f1d000 */
[----:B------:R-:W-:Y:S02]  /*49d0*/  SHF.L.U32 R151, R200, 0x1, RZ ;  /* 0x00000001c8977819 */ /* 0x000fe400000006ff */
[----:B------:R-:W-:Y:S02]  /*49e0*/  FSEL R68, R68, RZ, P0 ;  /* 0x000000ff44447208 */ /* 0x000fe40000000000 */
[----:B------:R-:W-:Y:S02]  /*49f0*/  FSETP.NEU.FTZ.AND P0, PT, R235, -INF , PT ;  /* 0xff800000eb00780b */ /* 0x000fe40003f1d000 */
[-C--:B------:R-:W-:Y:S01]  /*4a00*/  IADD3 R150, R193, R151.reuse, RZ ;  /* 0x00000097c1967210 */ /* 0x080fe20007ffe0ff */
[--C-:B------:R-:W-:Y:S01]  /*4a10*/  FFMA.FTZ R169, R4, c[0x0][0x23c], -R68.reuse ;  /* 0x00008f0004a97a23 */ /* 0x100fe20000010844 */
[C---:B------:R-:W-:Y:S01]  /*4a20*/  IADD3 R149, R192.reuse, R151, RZ ;  /* 0x00000097c0957210 */ /* 0x040fe20007ffe0ff */
[----:B------:R-:W-:Y:S01]  /*4a30*/  FMUL.FTZ R4, R235, 1.4426950216293334961 ;  /* 0x3fb8aa3beb047820 */ /* 0x000fe20000410000 */
[----:B------:R-:W-:Y:S01]  /*4a40*/  IADD3 R148, R192, R150, RZ ;  /* 0x00000096c0947210 */ /* 0x000fe20007ffe0ff */
[--C-:B------:R-:W-:Y:S01]  /*4a50*/  FFMA.FTZ R168, R5, c[0x0][0x23c], -R68.reuse ;  /* 0x00008f0005a87a23 */ /* 0x100fe20000010844 */
[----:B------:R-:W-:Y:S01]  /*4a60*/  MOV R252, c[0x0][0x22c] ;  /* 0x00008b0000fc7a02 */ /* 0x000fe20000000f00 */
[--C-:B------:R-:W-:Y:S01]  /*4a70*/  FFMA.FTZ R167, R8, c[0x0][0x23c], -R68.reuse ;  /* 0x00008f0008a77a23 */ /* 0x100fe20000010844 */
[----:B------:R-:W-:Y:S01]  /*4a80*/  FSEL R4, R4, RZ, P0 ;  /* 0x000000ff04047208 */ /* 0x000fe20000000000 */
[--C-:B------:R-:W-:Y:S01]  /*4a90*/  FFMA.FTZ R166, R9, c[0x0][0x23c], -R68.reuse ;  /* 0x00008f0009a67a23 */ /* 0x100fe20000010844 */
[----:B------:R-:W-:Y:S01]  /*4aa0*/  MUFU.EX2 R169, R169 ;  /* 0x000000a900a97308 */ /* 0x000fe20000000800 */
[----:B------:R-:W-:Y:S01]  /*4ab0*/  FFMA.FTZ R165, R12, c[0x0][0x23c], -R68 ;  /* 0x00008f000ca57a23 */ /* 0x000fe20000010844 */
[----:B------:R-:W-:Y:S01]  /*4ac0*/  ISETP.GT.AND P6, PT, R237, R222, PT ;  /* 0x000000deed00720c */ /* 0x000fe20003fc4270 */
[--C-:B------:R-:W-:Y:S02]  /*4ad0*/  FFMA.FTZ R161, R6, c[0x0][0x23c], -R4.reuse ;  /* 0x00008f0006a17a23 */ /* 0x100fe40000010804 */
[--C-:B------:R-:W-:Y:S02]  /*4ae0*/  FFMA.FTZ R160, R7, c[0x0][0x23c], -R4.reuse ;  /* 0x00008f0007a07a23 */ /* 0x100fe40000010804 */
[--C-:B------:R-:W-:Y:S02]  /*4af0*/  FFMA.FTZ R159, R10, c[0x0][0x23c], -R4.reuse ;  /* 0x00008f000a9f7a23 */ /* 0x100fe40000010804 */
[--C-:B------:R-:W-:Y:S01]  /*4b00*/  FFMA.FTZ R158, R11, c[0x0][0x23c], -R4.reuse ;  /* 0x00008f000b9e7a23 */ /* 0x100fe20000010804 */
[----:B------:R-:W1:Y:S01]  /*4b10*/  MUFU.EX2 R168, R168 ;  /* 0x000000a800a87308 */ /* 0x000e620000000800 */
[--C-:B------:R-:W-:Y:S02]  /*4b20*/  FFMA.FTZ R155, R18, c[0x0][0x23c], -R4.reuse ;  /* 0x00008f00129b7a23 */ /* 0x100fe40000010804 */
[--C-:B------:R-:W-:Y:S02]  /*4b30*/  FFMA.FTZ R157, R14, c[0x0][0x23c], -R4.reuse ;  /* 0x00008f000e9d7a23 */ /* 0x100fe40000010804 */
[--C-:B------:R-:W-:Y:S02]  /*4b40*/  FFMA.FTZ R156, R15, c[0x0][0x23c], -R4.reuse ;  /* 0x00008f000f9c7a23 */ /* 0x100fe40000010804 */
[----:B------:R-:W-:Y:S02]  /*4b50*/  FFMA.FTZ R4, R19, c[0x0][0x23c], -R4 ;  /* 0x00008f0013047a23 */ /* 0x000fe40000010804 */
[--C-:B------:R-:W-:Y:S01]  /*4b60*/  FFMA.FTZ R164, R13, c[0x0][0x23c], -R68.reuse ;  /* 0x00008f000da47a23 */ /* 0x100fe20000010844 */
[----:B------:R-:W-:Y:S01]  /*4b70*/  MUFU.EX2 R161, R161 ;  /* 0x000000a100a17308 */ /* 0x000fe20000000800 */
[--C-:B------:R-:W-:Y:S02]  /*4b80*/  FFMA.FTZ R163, R16, c[0x0][0x23c], -R68.reuse ;  /* 0x00008f0010a37a23 */ /* 0x100fe40000010844 */
[----:B------:R-:W-:Y:S02]  /*4b90*/  FFMA.FTZ R68, R17, c[0x0][0x23c], -R68 ;  /* 0x00008f0011447a23 */ /* 0x000fe40000010844 */
[----:B------:R-:W-:Y:S05]  /*4ba0*/  IMAD R252, R252, c[0x0][0x1c0], RZ ;  /* 0x00007000fcfc7a24 */ /* 0x000fea00078e02ff */
[----:B------:R-:W2:Y:S10]  /*4bb0*/  MUFU.EX2 R160, R160 ;  /* 0x000000a000a07308 */ /* 0x000eb40000000800 */
[----:B------:R-:W-:Y:S10]  /*4bc0*/  MUFU.EX2 R167, R167 ;  /* 0x000000a700a77308 */ /* 0x000ff40000000800 */
[----:B------:R-:W3:Y:S10]  /*4bd0*/  MUFU.EX2 R166, R166 ;  /* 0x000000a600a67308 */ /* 0x000ef40000000800 */
[----:B------:R-:W-:Y:S10]  /*4be0*/  MUFU.EX2 R159, R159 ;  /* 0x0000009f009f7308 */ /* 0x000ff40000000800 */
[----:B------:R-:W4:Y:S10]  /*4bf0*/  MUFU.EX2 R158, R158 ;  /* 0x0000009e009e7308 */ /* 0x000f340000000800 */
[----:B------:R4:W-:Y:S10]  /*4c00*/  MUFU.EX2 R154, R4 ;  /* 0x00000004009a7308 */ /* 0x0009f40000000800 */
[----:B------:R-:W-:Y:S10]  /*4c10*/  MUFU.EX2 R165, R165 ;  /* 0x000000a500a57308 */ /* 0x000ff40000000800 */
[----:B------:R-:W1:Y:S10]  /*4c20*/  MUFU.EX2 R164, R164 ;  /* 0x000000a400a47308 */ /* 0x000e740000000800 */
[----:B------:R-:W-:Y:S10]  /*4c30*/  MUFU.EX2 R157, R157 ;  /* 0x0000009d009d7308 */ /* 0x000ff40000000800 */
[----:B------:R-:W1:Y:S10]  /*4c40*/  MUFU.EX2 R156, R156 ;  /* 0x0000009c009c7308 */ /* 0x000e740000000800 */
[----:B------:R-:W-:Y:S10]  /*4c50*/  MUFU.EX2 R162, R68 ;  /* 0x0000004400a27308 */ /* 0x000ff40000000800 */
[----:B------:R-:W4:Y:S10]  /*4c60*/  MUFU.EX2 R163, R163 ;  /* 0x000000a300a37308 */ /* 0x000f340000000800 */
[----:B------:R-:W4:Y:S01]  /*4c70*/  MUFU.EX2 R155, R155 ;  /* 0x0000009b009b7308 */ /* 0x000f220000000800 */
[----:B-1----:R-:W-:Y:S02]  /*4c80*/  F2FP.BF16.PACK_AB R7, R168, R169 ;  /* 0x000000a9a807723e */ /* 0x002fe400000010ff */
[----:B--2---:R-:W-:Y:S02]  /*4c90*/  F2FP.BF16.PACK_AB R6, R160, R161 ;  /* 0x000000a1a006723e */ /* 0x004fe400000010ff */
[----:B---3--:R-:W-:Y:S01]  /*4ca0*/  F2FP.BF16.PACK_AB R5, R166, R167 ;  /* 0x000000a7a605723e */ /* 0x008fe200000010ff */
[----:B------:R1:W-:Y:S01]  /*4cb0*/  STS [R215+0x20000], R7 ;  /* 0x02000007d7007388 */ /* 0x0003e20000000800 */
[----:B----4-:R-:W-:Y:S05]  /*4cc0*/  F2FP.BF16.PACK_AB R4, R158, R159 ;  /* 0x0000009f9e04723e */ /* 0x010fea00000010ff */
[----:B------:R2:W-:Y:S06]  /*4cd0*/  STS [R215+0x20400], R6 ;  /* 0x02040006d7007388 */ /* 0x0005ec0000000800 */
[----:B------:R3:W-:Y:S06]  /*4ce0*/  STS [R219+0x20000], R5 ;  /* 0x02000005db007388 */ /* 0x0007ec0000000800 */
[----:B------:R4:W-:Y:S01]  /*4cf0*/  STS [R219+0x20400], R4 ;  /* 0x02040004db007388 */ /* 0x0009e20000000800 */
[----:B-1----:R-:W-:Y:S05]  /*4d00*/  F2FP.BF16.PACK_AB R7, R164, R165 ;  /* 0x000000a5a407723e */ /* 0x002fea00000010ff */
[----:B------:R-:W-:Y:S01]  /*4d10*/  STS [R217+0x20000], R7 ;  /* 0x02000007d9007388 */ /* 0x000fe20000000800 */
[----:B--2---:R-:W-:Y:S05]  /*4d20*/  F2FP.BF16.PACK_AB R6, R156, R157 ;  /* 0x0000009d9c06723e */ /* 0x004fea00000010ff */
[----:B------:R-:W-:Y:S01]  /*4d30*/  STS [R217+0x20400], R6 ;  /* 0x02040006d9007388 */ /* 0x000fe20000000800 */
[----:B---3--:R-:W-:Y:S05]  /*4d40*/  F2FP.BF16.PACK_AB R5, R162, R163 ;  /* 0x000000a3a205723e */ /* 0x008fea00000010ff */
[----:B------:R-:W-:Y:S01]  /*4d50*/  STS [R224+0x20000], R5 ;  /* 0x02000005e0007388 */ /* 0x000fe20000000800 */
[----:B----4-:R-:W-:Y:S05]  /*4d60*/  F2FP.BF16.PACK_AB R4, R154, R155 ;  /* 0x0000009b9a04723e */ /* 0x010fea00000010ff */
        /* <DEDUP_REMOVED lines=9> */
[C---:B-1----:R-:W-:Y:S05]  /*4e00*/  HMMA.16816.F32.BF16 R4, R16.reuse, R8, RZ ;  /* 0x000000081004723c */ /* 0x042fea00000418ff */
[----:B------:R-:W-:Y:S03]  /*4e10*/  LDSM.16.M88.4 R92, [R148+0xc000] ;  /* 0x00c00000945c783b */ /* 0x000fe60000000200 */
[C---:B------:R-:W-:Y:S03]  /*4e20*/  HMMA.16816.F32.BF16 R8, R16.reuse, R10, RZ ;  /* 0x0000000a1008723c */ /* 0x040fe600000418ff */
[----:B------:R-:W-:Y:S05]  /*4e30*/  LDSM.16.M88.4 R96, [R2+0x18000] ;  /* 0x018000000260783b */ /* 0x000fea0000000200 */
        /* <DEDUP_REMOVED lines=8> */
[----:B------:R-:W2:Y:S06]  /*4ec0*/  LDSM.16.M88.4 R72, [R2+0x18800] ;  /* 0x018800000248783b */ /* 0x000eac0000000200 */
[----:B------:R-:W3:Y:S01]  /*4ed0*/  LDSM.16.M88.4 R80, [R198+0x1a000] ;  /* 0x01a00000c650783b */ /* 0x000ee20000000200 */
[C---:B------:R-:W-:Y:S08]  /*4ee0*/  HMMA.16816.F32.BF16 R4, R84.reuse, R88, R4 ;  /* 0x000000585404723c */ /* 0x040ff00000041804 */
        /* <DEDUP_REMOVED lines=34> */
[C---:B---3--:R-:W-:Y:S08]  /*5110*/  HMMA.16816.F32.BF16 R4, R76.reuse, R80, R4 ;  /* 0x000000504c04723c */ /* 0x048ff00000041804 */
[C---:B------:R-:W-:Y:S01]  /*5120*/  HMMA.16816.F32.BF16 R8, R76.reuse, R82, R8 ;  /* 0x000000524c08723c */ /* 0x040fe20000041808 */
[----:B------:R-:W-:Y:S07]  /*5130*/  LDSM.16.M88.4 R80, [R3+0x1c000] ;  /* 0x01c000000350783b */ /* 0x000fee0000000200 */
[C---:B--2---:R-:W-:Y:S08]  /*5140*/  HMMA.16816.F32.BF16 R12, R76.reuse, R72, R12 ;  /* 0x000000484c0c723c */ /* 0x044ff0000004180c */
        /* <DEDUP_REMOVED lines=11> */
[C---:B------:R-:W-:Y:S08]  /*5200*/  HMMA.16816.F32.BF16 R8, R92.reuse, R98, R8 ;  /* 0x000000625c08723c */ /* 0x040ff00000041808 */
[C---:B--2---:R-:W-:Y:S08]  /*5210*/  HMMA.16816.F32.BF16 R12, R92.reuse, R72, R12 ;  /* 0x000000485c0c723c */ /* 0x044ff0000004180c */
[----:B------:R-:W-:Y:S01]  /*5220*/  HMMA.16816.F32.BF16 R16, R92, R74, R16 ;  /* 0x0000004a5c10723c */ /* 0x000fe20000041810 */
[----:B------:R-:W2:Y:S07]  /*5230*/  LDSM.16.M88.4 R72, [R2+0x1c800] ;  /* 0x01c800000248783b */ /* 0x000eae0000000200 */
[C---:B---3--:R-:W-:Y:S08]  /*5240*/  HMMA.16816.F32.BF16 R4, R76.reuse, R80, R4 ;  /* 0x000000504c04723c */ /* 0x048ff00000041804 */
[C---:B------:R-:W-:Y:S08]  /*5250*/  HMMA.16816.F32.BF16 R8, R76.reuse, R82, R8 ;  /* 0x000000524c08723c */ /* 0x040ff00000041808 */
[C---:B-1----:R-:W-:Y:S07]  /*5260*/  HMMA.16816.F32.BF16 R12, R76.reuse, R68, R12 ;  /* 0x000000444c0c723c */ /* 0x042fee000004180c */
[----:B------:R-:W-:Y:S01]  /*5270*/  LEA R68, -R252, RZ, 0x6 ;  /* 0x000000fffc447211 */ /* 0x000fe200078e31ff */
[----:B------:R-:W-:Y:S04]  /*5280*/  HMMA.16816.F32.BF16 R16, R76, R70, R16 ;  /* 0x000000464c10723c */ /* 0x000fe80000041810 */
[C---:B------:R-:W-:Y:S04]  /*5290*/  LEA R246, P0, R68.reuse, R246, 0x2 ;  /* 0x000000f644f67211 */ /* 0x040fe800078010ff */
[C---:B----4-:R-:W-:Y:S05]  /*52a0*/  HMMA.16816.F32.BF16 R4, R84.reuse, R88, R4 ;  /* 0x000000585404723c */ /* 0x050fea0000041804 */
[----:B------:R-:W-:Y:S03]  /*52b0*/  LEA.HI.X.SX32 R247, R68, R247, 0x2, P0 ;  /* 0x000000f744f77211 */ /* 0x000fe600000f16ff */
        /* <DEDUP_REMOVED lines=43> */
[----:B------:R-:W-:Y:S02]  /*5570*/  LEA R74, P0, R70, R250, 0x1 ;  /* 0x000000fa464a7211 */ /* 0x000fe400078008ff */
[----:B------:R-:W-:Y:S01]  /*5580*/  ISETP.NE.U32.AND P5, PT, R68, 0x1, PT ;  /* 0x000000014400780c */ /* 0x000fe20003fa5070 */
[----:B------:R-:W-:Y:S01]  /*5590*/  IMAD.MOV.U32 R68, RZ, RZ, c[0x0][0x194] ;  /* 0x00006500ff447624 */ /* 0x000fe200078e00ff */
[----:B------:R-:W-:Y:S02]  /*55a0*/  LEA.HI.X.SX32 R75, R70, R251, 0x1, P0 ;  /* 0x000000fb464b7211 */ /* 0x000fe400000f0eff */
[----:B------:R-:W-:Y:S02]  /*55b0*/  SEL R71, R71, 0x6000, !P5 ;  /* 0x0000600047477807 */ /* 0x000fe40006800000 */
[C---:B------:R-:W-:Y:S02]  /*55c0*/  @!P3 LEA R80, P5, R69.reuse, R74, 0x6 ;  /* 0x0000004a4550b211 */ /* 0x040fe400078a30ff */
[C---:B------:R-:W-:Y:S01]  /*55d0*/  LEA R72, P4, R69.reuse, R70, 0x5 ;  /* 0x0000004645487211 */ /* 0x040fe200078828ff */
[--C-:B------:R-:W-:Y:S01]  /*55e0*/  IMAD.IADD R236, R236, 0x1, R71.reuse ;  /* 0x00000001ecec7824 */ /* 0x100fe200078e0247 */
[----:B------:R-:W-:Y:S01]  /*55f0*/  @!P3 LEA.HI.X R81, R69, R75, R68, 0x6, P5 ;  /* 0x0000004b4551b211 */ /* 0x000fe200028f3444 */
[--C-:B------:R-:W-:Y:S01]  /*5600*/  IMAD.IADD R231, R231, 0x1, R71.reuse ;  /* 0x00000001e7e77824 */ /* 0x100fe200078e0247 */
[-C--:B------:R-:W-:Y:S01]  /*5610*/  @!P1 LEA R78, P0, R72, R250.reuse, 0x1 ;  /* 0x000000fa484e9211 */ /* 0x080fe200078008ff */
[----:B------:R-:W-:Y:S01]  /*5620*/  IMAD.IADD R194, R194, 0x1, R71 ;  /* 0x00000001c2c27824 */ /* 0x000fe200078e0247 */
[----:B------:R1:W-:Y:S01]  /*5630*/  @P3 STS [R236], RZ ;  /* 0x000000ffec003388 */ /* 0x0003e20000000800 */
[----:B------:R-:W-:Y:S03]  /*5640*/  SHF.R.S32.HI R73, RZ, 0x1f, R70 ;  /* 0x0000001fff497819 */ /* 0x000fe60000011446 */
[----:B------:R1:W-:Y:S01]  /*5650*/  @P3 STS [R236+0x4], RZ ;  /* 0x000004ffec003388 */ /* 0x0003e20000000800 */
[----:B------:R-:W-:Y:S02]  /*5660*/  LEA.HI.X R73, R69, R73, R68, 0x5, P4 ;  /* 0x0000004945497211 */ /* 0x000fe400020f2c44 */
[C---:B------:R-:W-:Y:S01]  /*5670*/  @!P2 LEA R76, P4, R72.reuse, R250, 0x1 ;  /* 0x000000fa484ca211 */ /* 0x040fe200078808ff */
[----:B------:R1:W-:Y:S01]  /*5680*/  @P3 STS [R236+0x8], RZ ;  /* 0x000008ffec003388 */ /* 0x0003e20000000800 */
[CCC-:B------:R-:W-:Y:S01]  /*5690*/  @!P1 LEA.HI.X R79, R72.reuse, R251.reuse, R73.reuse, 0x1, P0 ;  /* 0x000000fb484f9211 */ /* 0x1c0fe200000f0c49 */
[----:B------:R-:W-:Y:S01]  /*56a0*/  IMAD.MOV.U32 R250, RZ, RZ, R74 ;  /* 0x000000fffffa7224 */ /* 0x000fe200078e004a */
[----:B------:R-:W-:Y:S01]  /*56b0*/  @!P2 LEA.HI.X R77, R72, R251, R73, 0x1, P4 ;  /* 0x000000fb484da211 */ /* 0x000fe200020f0c49 */
[----:B------:R1:W-:Y:S01]  /*56c0*/  @P3 STS [R236+0xc], RZ ;  /* 0x00000cffec003388 */ /* 0x0003e20000000800 */
[----:B------:R-:W-:Y:S03]  /*56d0*/  IMAD.MOV.U32 R251, RZ, RZ, R75 ;  /* 0x000000fffffb7224 */ /* 0x000fe600078e004b */
        /* <DEDUP_REMOVED lines=45> */
.L_x_494:
        /* <DEDUP_REMOVED lines=19> */
[----:B------:R-:W2:Y:S05]  /*5ae0*/  LDSM.16.MT88.4 R8, [R184+0xc000] ;  /* 0x00c00000b808783b */ /* 0x000eaa0000004200 */
[----:B------:R-:W3:Y:S05]  /*5af0*/  LDSM.16.MT88.4 R12, [R0+0x20000] ;  /* 0x02000000000c783b */ /* 0x000eea0000004200 */
[----:B------:R-:W4:Y:S05]  /*5b00*/  LDSM.16.MT88.4 R16, [R184+0xe000] ;  /* 0x00e00000b810783b */ /* 0x000f2a0000004200 */
[----:B------:R-:W5:Y:S05]  /*5b10*/  LDSM.16.MT88.4 R68, [R184+0x10000] ;  /* 0x01000000b844783b */ /* 0x000f6a0000004200 */
[----:B-1----:R-:W-:Y:S05]  /*5b20*/  LDSM.16.MT88.4 R72, [R197+0x20800] ;  /* 0x02080000c548783b */ /* 0x002fea0000004200 */
[----:B------:R-:W1:Y:S05]  /*5b30*/  LDSM.16.MT88.4 R76, [R184+0xc800] ;  /* 0x00c80000b84c783b */ /* 0x000e6a0000004200 */
[----:B------:R-:W1:Y:S05]  /*5b40*/  LDSM.16.MT88.4 R80, [R0+0x20800] ;  /* 0x020800000050783b */ /* 0x000e6a0000004200 */
[----:B------:R-:W1:Y:S01]  /*5b50*/  LDSM.16.MT88.4 R84, [R184+0xe800] ;  /* 0x00e80000b854783b */ /* 0x000e620000004200 */
[-C--:B--2---:R-:W-:Y:S04]  /*5b60*/  HMMA.16816.F32.BF16 R20, R4, R8.reuse, R20 ;  /* 0x000000080414723c */ /* 0x084fe80000041814 */
[----:B------:R-:W-:Y:S04]  /*5b70*/  LDSM.16.MT88.4 R88, [R0+0x21800] ;  /* 0x021800000058783b */ /* 0x000fe80000004200 */
[C---:B---3--:R-:W-:Y:S08]  /*5b80*/  HMMA.16816.F32.BF16 R24, R12.reuse, R8, R24 ;  /* 0x000000080c18723c */ /* 0x048ff00000041818 */
[-C--:B------:R-:W-:Y:S08]  /*5b90*/  HMMA.16816.F32.BF16 R28, R12, R10.reuse, R28 ;  /* 0x0000000a0c1c723c */ /* 0x080ff0000004181c */
[C---:B------:R-:W-:Y:S01]  /*5ba0*/  HMMA.16816.F32.BF16 R32, R4.reuse, R10, R32 ;  /* 0x0000000a0420723c */ /* 0x040fe20000041820 */
[----:B------:R-:W2:Y:S07]  /*5bb0*/  LDSM.16.MT88.4 R8, [R184+0x10800] ;  /* 0x01080000b808783b */ /* 0x000eae0000004200 */
        /* <DEDUP_REMOVED lines=8> */
[----:B------:R-:W-:Y:S07]  /*5c40*/  LDSM.16.MT88.4 R12, [R184+0xd000] ;  /* 0x00d00000b80c783b */ /* 0x000fee0000004200 */
[----:B------:R-:W-:Y:S01]  /*5c50*/  HMMA.16816.F32.BF16 R64, R4, R70, R64 ;  /* 0x000000460440723c */ /* 0x000fe20000041840 */
[----:B------:R-:W3:Y:S05]  /*5c60*/  LDSM.16.MT88.4 R4, [R197+0x21000] ;  /* 0x02100000c504783b */ /* 0x000eea0000004200 */
[----:B------:R-:W4:Y:S02]  /*5c70*/  LDSM.16.MT88.4 R68, [R184+0xf000] ;  /* 0x00f00000b844783b */ /* 0x000f240000004200 */
        /* <DEDUP_REMOVED lines=10> */
[-C--:B--2---:R-:W-:Y:S08]  /*5d20*/  HMMA.16816.F32.BF16 R52, R72, R8.reuse, R52 ;  /* 0x000000084834723c */ /* 0x084ff00000041834 */
[C---:B------:R-:W-:Y:S08]  /*5d30*/  HMMA.16816.F32.BF16 R56, R80.reuse, R8, R56 ;  /* 0x000000085038723c */ /* 0x040ff00000041838 */
[-C--:B------:R-:W-:Y:S01]  /*5d40*/  HMMA.16816.F32.BF16 R60, R80, R10.reuse, R60 ;  /* 0x0000000a503c723c */ /* 0x080fe2000004183c */
[----:B------:R-:W2:Y:S07]  /*5d50*/  LDSM.16.MT88.4 R80, [R197+0x21800] ;  /* 0x02180000c550783b */ /* 0x000eae0000004200 */
[----:B------:R-:W-:Y:S01]  /*5d60*/  HMMA.16816.F32.BF16 R64, R72, R10, R64 ;  /* 0x0000000a4840723c */ /* 0x000fe20000041840 */
[----:B------:R-:W5:Y:S05]  /*5d70*/  LDSM.16.MT88.4 R8, [R184+0xf800] ;  /* 0x00f80000b808783b */ /* 0x000f6a0000004200 */
[----:B------:R-:W1:Y:S02]  /*5d80*/  LDSM.16.MT88.4 R72, [R184+0x11800] ;  /* 0x01180000b848783b */ /* 0x000e640000004200 */
[-C--:B---3--:R-:W-:Y:S03]  /*5d90*/  HMMA.16816.F32.BF16 R20, R4, R12.reuse, R20 ;  /* 0x0000000c0414723c */ /* 0x088fe60000041814 */
[----:B------:R-:W-:Y:S05]  /*5da0*/  BAR.SYNC.DEFER_BLOCKING 0x0 ;  /* 0x0000000000007b1d */ /* 0x000fea0000010000 */
[C---:B------:R-:W-:Y:S08]  /*5db0*/  HMMA.16816.F32.BF16 R24, R16.reuse, R12, R24 ;  /* 0x0000000c1018723c */ /* 0x040ff00000041818 */
[-C--:B------:R-:W-:Y:S08]  /*5dc0*/  HMMA.16816.F32.BF16 R28, R16, R14.reuse, R28 ;  /* 0x0000000e101c723c */ /* 0x080ff0000004181c */
[C---:B------:R-:W-:Y:S08]  /*5dd0*/  HMMA.16816.F32.BF16 R32, R4.reuse, R14, R32 ;  /* 0x0000000e0420723c */ /* 0x040ff00000041820 */
[-C--:B----4-:R-:W-:Y:S08]  /*5de0*/  HMMA.16816.F32.BF16 R36, R4, R68.reuse, R36 ;  /* 0x000000440424723c */ /* 0x090ff00000041824 */
[C---:B------:R-:W-:Y:S08]  /*5df0*/  HMMA.16816.F32.BF16 R40, R16.reuse, R68, R40 ;  /* 0x000000441028723c */ /* 0x040ff00000041828 */
[-C--:B------:R-:W-:Y:S08]  /*5e00*/  HMMA.16816.F32.BF16 R44, R16, R70.reuse, R44 ;  /* 0x00000046102c723c */ /* 0x080ff0000004182c */
[C---:B------:R-:W-:Y:S08]  /*5e10*/  HMMA.16816.F32.BF16 R48, R4.reuse, R70, R48 ;  /* 0x000000460430723c */ /* 0x040ff00000041830 */
[-C--:B-1----:R-:W-:Y:S08]  /*5e20*/  HMMA.16816.F32.BF16 R52, R4, R76.reuse, R52 ;  /* 0x0000004c0434723c */ /* 0x082ff00000041834 */
[C---:B------:R-:W-:Y:S08]  /*5e30*/  HMMA.16816.F32.BF16 R56, R16.reuse, R76, R56 ;  /* 0x0000004c1038723c */ /* 0x040ff00000041838 */
[-C--:B------:R-:W-:Y:S08]  /*5e40*/  HMMA.16816.F32.BF16 R60, R16, R78.reuse, R60 ;  /* 0x0000004e103c723c */ /* 0x080ff0000004183c */
[----:B------:R-:W-:Y:S08]  /*5e50*/  HMMA.16816.F32.BF16 R64, R4, R78, R64 ;  /* 0x0000004e0440723c */ /* 0x000ff00000041840 */
[-C--:B--2---:R-:W-:Y:S08]  /*5e60*/  HMMA.16816.F32.BF16 R20, R80, R84.reuse, R20 ;  /* 0x000000545014723c */ /* 0x084ff00000041814 */
        /* <DEDUP_REMOVED lines=16> */
[C---:B------:R-:W-:Y:S01]  /*5f70*/  IMAD.U32 R6, R5.reuse, -0x40, RZ ;  /* 0xffffffc005067824 */ /* 0x040fe200078e00ff */
[----:B------:R-:W-:Y:S04]  /*5f80*/  ISETP.GE.AND P1, PT, R214, c[0x0][0x220], PT ;  /* 0x00008800d6007a0c */ /* 0x000fe80003f26270 */
[C---:B------:R-:W-:Y:S02]  /*5f90*/  LEA R10, P0, R6.reuse, R248, 0x1 ;  /* 0x000000f8060a7211 */ /* 0x040fe400078008ff */
[----:B------:R-:W-:Y:S02]  /*5fa0*/  SHF.R.S32.HI R8, RZ, 0x1f, R6 ;  /* 0x0000001fff087819 */ /* 0x000fe40000011406 */
[----:B------:R-:W-:Y:S01]  /*5fb0*/  LEA.HI.X.SX32 R11, R6, R249, 0x1, P0 ;  /* 0x000000f9060b7211 */ /* 0x000fe200000f0eff */
[----:B------:R1:W-:Y:S01]  /*5fc0*/  @P3 STS.128 [R213+0xc000], RZ ;  /* 0x00c000ffd5003388 */ /* 0x0003e20000000c00 */
[C---:B------:R-:W-:Y:S02]  /*5fd0*/  @!P3 LEA R14, P5, R5.reuse, R10, 0x6 ;  /* 0x0000000a050eb211 */ /* 0x040fe400078a30ff */
[C---:B------:R-:W-:Y:S01]  /*5fe0*/  LEA R7, P4, R5.reuse, R6, 0x5 ;  /* 0x0000000605077211 */ /* 0x040fe200078828ff */
        /* <DEDUP_REMOVED lines=38> */
.L_x_495:
        /* <DEDUP_REMOVED lines=10> */
[----:B------:R-:W-:Y:S01]  /*62f0*/  LDSM.16.M88.4 R172, [R189] ;  /* 0x00000000bdac783b */ /* 0x000fe20000000200 */
[-C--:B-12---:R-:W-:Y:S03]  /*6300*/  HMMA.16816.F32.BF16 R4, R96, R16.reuse, RZ ;  /* 0x000000106004723c */ /* 0x086fe600000418ff */
[----:B------:R-:W1:Y:S04]  /*6310*/  LDSM.16.MT88.4 R176, [R184+0x13000] ;  /* 0x01300000b8b0783b */ /* 0x000e680000004200 */
[----:B------:R-:W-:Y:S01]  /*6320*/  LDSM.16.MT88.4 R180, [R184+0x17000] ;  /* 0x01700000b8b4783b */ /* 0x000fe20000004200 */
[C---:B---3--:R-:W-:Y:S08]  /*6330*/  HMMA.16816.F32.BF16 R8, R92.reuse, R16, RZ ;  /* 0x000000105c08723c */ /* 0x048ff000000418ff */
        /* <DEDUP_REMOVED lines=10> */
[----:B------:R-:W2:Y:S07]  /*63e0*/  LDSM.16.M88.4 R148, [R189+0x1000] ;  /* 0x00100000bd94783b */ /* 0x000eae0000000200 */
[-C--:B------:R-:W-:Y:S08]  /*63f0*/  HMMA.16816.F32.BF16 R4, R152, R156.reuse, R4 ;  /* 0x0000009c9804723c */ /* 0x080ff00000041804 */
[C---:B------:R-:W-:Y:S08]  /*6400*/  HMMA.16816.F32.BF16 R8, R160.reuse, R156, R8 ;  /* 0x0000009ca008723c */ /* 0x040ff00000041808 */
[-C--:B------:R-:W-:Y:S08]  /*6410*/  HMMA.16816.F32.BF16 R12, R160, R158.reuse, R12 ;  /* 0x0000009ea00c723c */ /* 0x080ff0000004180c */
[C---:B------:R-:W-:Y:S01]  /*6420*/  HMMA.16816.F32.BF16 R16, R152.reuse, R158, R16 ;  /* 0x0000009e9810723c */ /* 0x040fe20000041810 */
[----:B------:R-:W3:Y:S07]  /*6430*/  LDSM.16.MT88.4 R156, [R184+0x15000] ;  /* 0x01500000b89c783b */ /* 0x000eee0000004200 */
[-C--:B------:R-:W-:Y:S08]  /*6440*/  HMMA.16816.F32.BF16 R68, R152, R164.reuse, R68 ;  /* 0x000000a49844723c */ /* 0x080ff00000041844 */
[C---:B------:R-:W-:Y:S08]  /*6450*/  HMMA.16816.F32.BF16 R72, R160.reuse, R164, R72 ;  /* 0x000000a4a048723c */ /* 0x040ff00000041848 */
[-C--:B------:R-:W-:Y:S08]  /*6460*/  HMMA.16816.F32.BF16 R76, R160, R166.reuse, R76 ;  /* 0x000000a6a04c723c */ /* 0x080ff0000004184c */
[C---:B------:R-:W-:Y:S01]  /*6470*/  HMMA.16816.F32.BF16 R80, R152.reuse, R166, R80 ;  /* 0x000000a69850723c */ /* 0x040fe20000041850 */
[----:B------:R-:W-:Y:S07]  /*6480*/  LDSM.16.M88.4 R164, [R190+0x1000] ;  /* 0x00100000bea4783b */ /* 0x000fee0000000200 */
[-C--:B------:R-:W-:Y:S08]  /*6490*/  HMMA.16816.F32.BF16 R84, R152, R168.reuse, R84 ;  /* 0x000000a89854723c */ /* 0x080ff00000041854 */
[C---:B------:R-:W-:Y:S08]  /*64a0*/  HMMA.16816.F32.BF16 R88, R160.reuse, R168, R88 ;  /* 0x000000a8a058723c */ /* 0x040ff00000041858 */
[-C--:B------:R-:W-:Y:S01]  /*64b0*/  HMMA.16816.F32.BF16 R92, R160, R170.reuse, R92 ;  /* 0x000000aaa05c723c */ /* 0x080fe2000004185c */
[----:B------:R-:W-:Y:S07]  /*64c0*/  LDSM.16.MT88.4 R160, [R184+0x13800] ;  /* 0x01380000b8a0783b */ /* 0x000fee0000004200 */
[----:B------:R-:W-:Y:S01]  /*64d0*/  HMMA.16816.F32.BF16 R96, R152, R170, R96 ;  /* 0x000000aa9860723c */ /* 0x000fe20000041860 */
[----:B------:R-:W4:Y:S04]  /*64e0*/  LDSM.16.M88.4 R152, [R190] ;  /* 0x00000000be98783b */ /* 0x000f280000000200 */
[----:B------:R-:W4:Y:S03]  /*64f0*/  LDSM.16.MT88.4 R168, [R184+0x15800] ;  /* 0x01580000b8a8783b */ /* 0x000f260000004200 */
[-C--:B-1----:R-:W-:Y:S01]  /*6500*/  HMMA.16816.F32.BF16 R4, R172, R176.reuse, R4 ;  /* 0x000000b0ac04723c */ /* 0x082fe20000041804 */
[----:B------:R-:W1:Y:S07]  /*6510*/  LDSM.16.MT88.4 R184, [R184+0x17800] ;  /* 0x01780000b8b8783b */ /* 0x000e6e0000004200 */
[C---:B--2---:R-:W-:Y:S08]  /*6520*/  HMMA.16816.F32.BF16 R8, R148.reuse, R176, R8 ;  /* 0x000000b09408723c */ /* 0x044ff00000041808 */
[-C--:B------:R-:W-:Y:S08]  /*6530*/  HMMA.16816.F32.BF16 R12, R148, R178.reuse, R12 ;  /* 0x000000b2940c723c */ /* 0x080ff0000004180c */
[C---:B------:R-:W-:Y:S08]  /*6540*/  HMMA.16816.F32.BF16 R16, R172.reuse, R178, R16 ;  /* 0x000000b2ac10723c */ /* 0x040ff00000041810 */
[-C--:B---3--:R-:W-:Y:S08]  /*6550*/  HMMA.16816.F32.BF16 R68, R172, R156.reuse, R68 ;  /* 0x0000009cac44723c */ /* 0x088ff00000041844 */
[C---:B------:R-:W-:Y:S08]  /*6560*/  HMMA.16816.F32.BF16 R72, R148.reuse, R156, R72 ;  /* 0x0000009c9448723c */ /* 0x040ff00000041848 */
[-C--:B------:R-:W-:Y:S08]  /*6570*/  HMMA.16816.F32.BF16 R76, R148, R158.reuse, R76 ;  /* 0x0000009e944c723c */ /* 0x080ff0000004184c */
[C---:B------:R-:W-:Y:S08]  /*6580*/  HMMA.16816.F32.BF16 R80, R172.reuse, R158, R80 ;  /* 0x0000009eac50723c */ /* 0x040ff00000041850 */
[-C--:B------:R-:W-:Y:S08]  /*6590*/  HMMA.16816.F32.BF16 R84, R172, R180.reuse, R84 ;  /* 0x000000b4ac54723c */ /* 0x080ff00000041854 */
[C---:B------:R-:W-:Y:S08]  /*65a0*/  HMMA.16816.F32.BF16 R88, R148.reuse, R180, R88 ;  /* 0x000000b49458723c */ /* 0x040ff00000041858 */
[-C--:B------:R-:W-:Y:S07]  /*65b0*/  HMMA.16816.F32.BF16 R92, R148, R182.reuse, R92 ;  /* 0x000000b6945c723c */ /* 0x080fee000004185c */
[----:B------:R-:W-:Y:S01]  /*65c0*/  @P6 IADD3 R150, P0, R230, R228, RZ ;  /* 0x000000e4e6966210 */ /* 0x000fe20007f1e0ff */
[----:B------:R-:W-:Y:S04]  /*65d0*/  HMMA.16816.F32.BF16 R96, R172, R182, R96 ;  /* 0x000000b6ac60723c */ /* 0x000fe80000041860 */
[----:B------:R-:W-:Y:S02]  /*65e0*/  @P6 IMAD.X R151, R229, 0x1, R227, P0 ;  /* 0x00000001e5976824 */ /* 0x000fe400000e06e3 */
[C---:B------:R-:W-:Y:S02]  /*65f0*/  IMAD.SHL.U32 R149, R252.reuse, 0x8, RZ ;  /* 0x00000008fc957824 */ /* 0x040fe400078e00ff */
[-C--:B----4-:R-:W-:Y:S01]  /*6600*/  HMMA.16816.F32.BF16 R4, R152, R160.reuse, R4 ;  /* 0x000000a09804723c */ /* 0x090fe20000041804 */
[----:B------:R2:W5:Y:S04]  /*6610*/  @P6 LDG.E R234, [R150.64+-0x100] ;  /* 0xffff000696ea6981 */ /* 0x000568000c1e1900 */
[----:B------:R2:W5:Y:S01]  /*6620*/  @P6 LDG.E R235, [R150.64+-0xe0] ;  /* 0xffff200696eb6981 */ /* 0x000562000c1e1900 */
[----:B------:R-:W-:Y:S02]  /*6630*/  IMAD.SHL.U32 R148, R252, 0x10, RZ ;  /* 0x00000010fc947824 */ /* 0x000fe400078e00ff */
[C---:B------:R-:W-:Y:S04]  /*6640*/  HMMA.16816.F32.BF16 R8, R164.reuse, R160, R8 ;  /* 0x000000a0a408723c */ /* 0x040fe80000041808 */
[CC--:B------:R-:W-:Y:S04]  /*6650*/  LEA R158, P1, R148.reuse, R246.reuse, 0x2 ;  /* 0x000000f6949e7211 */ /* 0x0c0fe800078210ff */
[-C--:B------:R-:W-:Y:S04]  /*6660*/  HMMA.16816.F32.BF16 R12, R164, R162.reuse, R12 ;  /* 0x000000a2a40c723c */ /* 0x080fe8000004180c */
[-C--:B------:R-:W-:Y:S03]  /*6670*/  LEA.HI.X.SX32 R159, R148, R247.reuse, 0x2, P1 ;  /* 0x000000f7949f7211 */ /* 0x080fe600008f16ff */
[----:B------:R3:W-:Y:S01]  /*6680*/  RED.E.ADD.F32.FTZ.RN.STRONG.GPU [R246.64], R4 ;  /* 0x00000004f600798e */ /* 0x0007e2000c10e786 */
[C---:B------:R-:W-:Y:S04]  /*6690*/  HMMA.16816.F32.BF16 R16, R152.reuse, R162, R16 ;  /* 0x000000a29810723c */ /* 0x040fe80000041810 */
[CC--:B--2---:R-:W-:Y:S04]  /*66a0*/  LEA R150, P0, R149.reuse, R246.reuse, 0x2 ;  /* 0x000000f695967211 */ /* 0x0c4fe800078010ff */
[-C--:B------:R-:W-:Y:S04]  /*66b0*/  HMMA.16816.F32.BF16 R68, R152, R168.reuse, R68 ;  /* 0x000000a89844723c */ /* 0x080fe80000041844 */
[-C--:B------:R-:W-:Y:S04]  /*66c0*/  LEA.HI.X.SX32 R151, R149, R247.reuse, 0x2, P0 ;  /* 0x000000f795977211 */ /* 0x080fe800000f16ff */
[C---:B------:R-:W-:Y:S01]  /*66d0*/  HMMA.16816.F32.BF16 R72, R164.reuse, R168, R72 ;  /* 0x000000a8a448723c */ /* 0x040fe20000041848 */
[----:B------:R2:W-:Y:S04]  /*66e0*/  RED.E.ADD.F32.FTZ.RN.STRONG.GPU [R150.64], R5 ;  /* 0x000000059600798e */ /* 0x0005e8000c10e786 */
[----:B------:R4:W-:Y:S03]  /*66f0*/  RED.E.ADD.F32.FTZ.RN.STRONG.GPU [R158.64], R6 ;  /* 0x000000069e00798e */ /* 0x0009e6000c10e786 */
[-C--:B------:R-:W-:Y:S04]  /*6700*/  HMMA.16816.F32.BF16 R76, R164, R170.reuse, R76 ;  /* 0x000000aaa44c723c */ /* 0x080fe8000004184c */
[C---:B---3--:R-:W-:Y:S04]  /*6710*/  IMAD.SHL.U32 R4, R252.reuse, 0x20, RZ ;  /* 0x00000020fc047824 */ /* 0x048fe800078e00ff */
[C---:B------:R-:W-:Y:S08]  /*6720*/  HMMA.16816.F32.BF16 R80, R152.reuse, R170, R80 ;  /* 0x000000aa9850723c */ /* 0x040ff00000041850 */
[-C--:B-1----:R-:W-:Y:S04]  /*6730*/  HMMA.16816.F32.BF16 R84, R152, R184.reuse, R84 ;  /* 0x000000b89854723c */ /* 0x082fe80000041854 */
[C---:B--2---:R-:W-:Y:S04]  /*6740*/  IMAD R5, R252.reuse, 0x28, RZ ;  /* 0x00000028fc057824 */ /* 0x044fe800078e02ff */
[C---:B------:R-:W-:Y:S04]  /*6750*/  HMMA.16816.F32.BF16 R88, R164.reuse, R184, R88 ;  /* 0x000000b8a458723c */ /* 0x040fe80000041858 */
[C---:B----4-:R-:W-:Y:S04]  /*6760*/  IMAD R6, R252.reuse, 0x30, RZ ;  /* 0x00000030fc067824 */ /* 0x050fe800078e02ff */
[-C--:B------:R-:W-:Y:S08]  /*6770*/  HMMA.16816.F32.BF16 R92, R164, R186.reuse, R92 ;  /* 0x000000baa45c723c */ /* 0x080ff0000004185c */
[----:B------:R-:W-:Y:S07]  /*6780*/  HMMA.16816.F32.BF16 R96, R152, R186, R96 ;  /* 0x000000ba9860723c */ /* 0x000fee0000041860 */
[----:B------:R-:W-:Y:S01]  /*6790*/  IMAD R152, R252, 0x18, RZ ;  /* 0x00000018fc987824 */ /* 0x000fe200078e02ff */
[-C--:B------:R-:W-:Y:S01]  /*67a0*/  LEA R154, P1, R4, R246.reuse, 0x2 ;  /* 0x000000f6049a7211 */ /* 0x080fe200078210ff */
[----:B------:R-:W-:Y:S03]  /*67b0*/  IMAD R252, R252, 0x38, RZ ;  /* 0x00000038fcfc7824 */ /* 0x000fe600078e02ff */
[-C--:B------:R-:W-:Y:S02]  /*67c0*/  LEA R156, P0, R152, R246.reuse, 0x2 ;  /* 0x000000f6989c7211 */ /* 0x080fe400078010ff */
[-C--:B------:R-:W-:Y:S02]  /*67d0*/  LEA.HI.X.SX32 R155, R4, R247.reuse, 0x2, P1 ;  /* 0x000000f7049b7211 */ /* 0x080fe400008f16ff */
[-C--:B------:R-:W-:Y:S02]  /*67e0*/  LEA.HI.X.SX32 R157, R152, R247.reuse, 0x2, P0 ;  /* 0x000000f7989d7211 */ /* 0x080fe400000f16ff */
[CC--:B------:R-:W-:Y:S02]  /*67f0*/  LEA R152, P0, R5.reuse, R246.reuse, 0x2 ;  /* 0x000000f605987211 */ /* 0x0c0fe400078010ff */
[----:B------:R-:W-:Y:S01]  /*6800*/  IADD3 R4, R148, 0x20, RZ ;  /* 0x0000002094047810 */ /* 0x000fe20007ffe0ff */
[----:B------:R1:W-:Y:S01]  /*6810*/  RED.E.ADD.F32.FTZ.RN.STRONG.GPU [R156.64], R7 ;  /* 0x000000079c00798e */ /* 0x0003e2000c10e786 */
[-C--:B------:R-:W-:Y:S03]  /*6820*/  LEA.HI.X.SX32 R153, R5, R247.reuse, 0x2, P0 ;  /* 0x000000f705997211 */ /* 0x080fe600000f16ff */
[----:B------:R2:W-:Y:S01]  /*6830*/  RED.E.ADD.F32.FTZ.RN.STRONG.GPU [R154.64], R8 ;  /* 0x000000089a00798e */ /* 0x0005e2000c10e786 */
[C---:B------:R-:W-:Y:S03]  /*6840*/  IMAD.IADD R5, R149.reuse, 0x1, R4 ;  /* 0x0000000195057824 */ /* 0x040fe600078e0204 */
[----:B------:R3:W-:Y:S01]  /*6850*/  RED.E.ADD.F32.FTZ.RN.STRONG.GPU [R152.64], R9 ;  /* 0x000000099800798e */ /* 0x0007e2000c10e786 */
[-C--:B-1----:R-:W-:Y:S02]  /*6860*/  LEA R156, P1, R6, R246.reuse, 0x2 ;  /* 0x000000f6069c7211 */ /* 0x082fe400078210ff */
[-C--:B--2---:R-:W-:Y:S02]  /*6870*/  LEA R8, P0, R252, R246.reuse, 0x2 ;  /* 0x000000f6fc087211 */ /* 0x084fe400078010ff */
[-C--:B------:R-:W-:Y:S02]  /*6880*/  LEA.HI.X.SX32 R157, R6, R247.reuse, 0x2, P1 ;  /* 0x000000f7069d7211 */ /* 0x080fe400008f16ff */
[-C--:B---3--:R-:W-:Y:S02]  /*6890*/  LEA.HI.X.SX32 R9, R252, R247.reuse, 0x2, P0 ;  /* 0x000000f7fc097211 */ /* 0x088fe400000f16ff */
[CC--:B------:R-:W-:Y:S01]  /*68a0*/  LEA R6, P0, R4.reuse, R246.reuse, 0x2 ;  /* 0x000000f604067211 */ /* 0x0c0fe200078010ff */
[----:B------:R-:W-:Y:S03]  /*68b0*/  RED.E.ADD.F32.FTZ.RN.STRONG.GPU [R156.64], R10 ;  /* 0x0000000a9c00798e */ /* 0x000fe6000c10e786 */
[-C--:B------:R-:W-:Y:S01]  /*68c0*/  LEA.HI.X.SX32 R7, R4, R247.reuse, 0x2, P0 ;  /* 0x000000f704077211 */ /* 0x080fe200000f16ff */
[----:B------:R1:W-:Y:S01]  /*68d0*/  RED.E.ADD.F32.FTZ.RN.STRONG.GPU [R8.64], R11 ;  /* 0x0000000b0800798e */ /* 0x0003e2000c10e786 */
[----:B------:R-:W-:Y:S03]  /*68e0*/  IMAD.IADD R4, R149, 0x1, R5 ;  /* 0x0000000195047824 */ /* 0x000fe600078e0205 */
[----:B------:R2:W-:Y:S04]  /*68f0*/  RED.E.ADD.F32.FTZ.RN.STRONG.GPU [R246.64+0x80], R16 ;  /* 0x00008010f600798e */ /* 0x0005e8000c10e786 */
[----:B------:R-:W-:Y:S04]  /*6900*/  RED.E.ADD.F32.FTZ.RN.STRONG.GPU [R150.64+0x80], R17 ;  /* 0x000080119600798e */ /* 0x000fe8000c10e786 */
[----:B------:R3:W-:Y:S01]  /*6910*/  RED.E.ADD.F32.FTZ.RN.STRONG.GPU [R6.64], R18 ;  /* 0x000000120600798e */ /* 0x0007e2000c10e786 */
[CC--:B-1----:R-:W-:Y:S04]  /*6920*/  LEA R8, P0, R5.reuse, R246.reuse, 0x2 ;  /* 0x000000f605087211 */ /* 0x0c2fe800078010ff */
[-C--:B------:R-:W-:Y:S01]  /*6930*/  LEA.HI.X.SX32 R9, R5, R247.reuse, 0x2, P0 ;  /* 0x000000f705097211 */ /* 0x080fe200000f16ff */
[----:B------:R-:W-:Y:S01]  /*6940*/  IMAD.IADD R5, R149, 0x1, R4 ;  /* 0x0000000195057824 */ /* 0x000fe200078e0204 */
[CC--:B--2---:R-:W-:Y:S03]  /*6950*/  LEA R16, P1, R4.reuse, R246.reuse, 0x2 ;  /* 0x000000f604107211 */ /* 0x0c4fe600078210ff */
[----:B------:R1:W-:Y:S01]  /*6960*/  RED.E.ADD.F32.FTZ.RN.STRONG.GPU [R8.64], R19 ;  /* 0x000000130800798e */ /* 0x0003e2000c10e786 */
[-C--:B------:R-:W-:Y:S01]  /*6970*/  LEA R10, P0, R5, R246.reuse, 0x2 ;  /* 0x000000f6050a7211 */ /* 0x080fe200078010ff */
[----:B---3--:R-:W-:Y:S01]  /*6980*/  IMAD.IADD R6, R149, 0x1, R5 ;  /* 0x0000000195067824 */ /* 0x008fe200078e0205 */
[-C--:B------:R-:W-:Y:S02]  /*6990*/  LEA.HI.X.SX32 R17, R4, R247.reuse, 0x2, P1 ;  /* 0x000000f704117211 */ /* 0x080fe400008f16ff */
[-C--:B------:R-:W-:Y:S01]  /*69a0*/  LEA.HI.X.SX32 R11, R5, R247.reuse, 0x2, P0 ;  /* 0x000000f7050b7211 */ /* 0x080fe200000f16ff */
[C---:B------:R-:W-:Y:S01]  /*69b0*/  IMAD.IADD R4, R149.reuse, 0x1, R6 ;  /* 0x0000000195047824 */ /* 0x040fe200078e0206 */
[----:B------:R-:W-:Y:S01]  /*69c0*/  IADD3 R5, R148, 0x40, RZ ;  /* 0x0000004094057810 */ /* 0x000fe20007ffe0ff */
[----:B------:R-:W-:Y:S04]  /*69d0*/  RED.E.ADD.F32.FTZ.RN.STRONG.GPU [R16.64], R12 ;  /* 0x0000000c1000798e */ /* 0x000fe8000c10e786 */
[----:B------:R-:W-:Y:S01]  /*69e0*/  RED.E.ADD.F32.FTZ.RN.STRONG.GPU [R10.64], R13 ;  /* 0x0000000d0a00798e */ /* 0x000fe2000c10e786 */
[CC--:B-1----:R-:W-:Y:S04]  /*69f0*/  LEA R8, P0, R6.reuse, R246.reuse, 0x2 ;  /* 0x000000f606087211 */ /* 0x0c2fe800078010ff */
[-C--:B------:R-:W-:Y:S02]  /*6a00*/  LEA.HI.X.SX32 R9, R6, R247.reuse, 0x2, P0 ;  /* 0x000000f706097211 */ /* 0x080fe400000f16ff */
[CC--:B------:R-:W-:Y:S03]  /*6a10*/  LEA R6, P0, R4.reuse, R246.reuse, 0x2 ;  /* 0x000000f604067211 */ /* 0x0c0fe600078010ff */
[----:B------:R1:W-:Y:S01]  /*6a20*/  RED.E.ADD.F32.FTZ.RN.STRONG.GPU [R8.64], R14 ;  /* 0x0000000e0800798e */ /* 0x0003e2000c10e786 */
[-C--:B------:R-:W-:Y:S01]  /*6a30*/  LEA.HI.X.SX32 R7, R4, R247.reuse, 0x2, P0 ;  /* 0x000000f704077211 */ /* 0x080fe200000f16ff */
[----:B------:R-:W-:Y:S04]  /*6a40*/  IMAD.IADD R4, R149, 0x1, R5 ;  /* 0x0000000195047824 */ /* 0x000fe800078e0205 */
[----:B------:R2:W-:Y:S04]  /*6a50*/  RED.E.ADD.F32.FTZ.RN.STRONG.GPU [R6.64], R15 ;  /* 0x0000000f0600798e */ /* 0x0005e8000c10e786 */
[----:B------:R-:W-:Y:S04]  /*6a60*/  RED.E.ADD.F32.FTZ.RN.STRONG.GPU [R246.64+0x100], R68 ;  /* 0x00010044f600798e */ /* 0x000fe8000c10e786 */
[----:B------:R-:W-:Y:S01]  /*6a70*/  RED.E.ADD.F32.FTZ.RN.STRONG.GPU [R150.64+0x100], R69 ;  /* 0x000100459600798e */ /* 0x000fe2000c10e786 */
[CC--:B-1----:R-:W-:Y:S04]  /*6a80*/  LEA R8, P0, R5.reuse, R246.reuse, 0x2 ;  /* 0x000000f605087211 */ /* 0x0c2fe800078010ff */
[-C--:B------:R-:W-:Y:S01]  /*6a90*/  LEA.HI.X.SX32 R9, R5, R247.reuse, 0x2, P0 ;  /* 0x000000f705097211 */ /* 0x080fe200000f16ff */
[C---:B------:R-:W-:Y:S01]  /*6aa0*/  IMAD.IADD R5, R149.reuse, 0x1, R4 ;  /* 0x0000000195057824 */ /* 0x040fe200078e0204 */
[CC--:B------:R-:W-:Y:S03]  /*6ab0*/  LEA R10, P0, R4.reuse, R246.reuse, 0x2 ;  /* 0x000000f6040a7211 */ /* 0x0c0fe600078010ff */
[----:B------:R1:W-:Y:S01]  /*6ac0*/  RED.E.ADD.F32.FTZ.RN.STRONG.GPU [R8.64], R70 ;  /* 0x000000460800798e */ /* 0x0003e2000c10e786 */
[-C--:B------:R-:W-:Y:S01]  /*6ad0*/  LEA.HI.X.SX32 R11, R4, R247.reuse, 0x2, P0 ;  /* 0x000000f7040b7211 */ /* 0x080fe200000f16ff */
[----:B------:R-:W-:Y:S01]  /*6ae0*/  IMAD.IADD R4, R149, 0x1, R5 ;  /* 0x0000000195047824 */ /* 0x000fe200078e0205 */
[CC--:B------:R-:W-:Y:S03]  /*6af0*/  LEA R12, P1, R5.reuse, R246.reuse, 0x2 ;  /* 0x000000f6050c7211 */ /* 0x0c0fe600078210ff */
[----:B------:R3:W-:Y:S01]  /*6b00*/  RED.E.ADD.F32.FTZ.RN.STRONG.GPU [R10.64], R71 ;  /* 0x000000470a00798e */ /* 0x0007e2000c10e786 */
[-C--:B------:R-:W-:Y:S01]  /*6b10*/  LEA.HI.X.SX32 R13, R5, R247.reuse, 0x2, P1 ;  /* 0x000000f7050d7211 */ /* 0x080fe200008f16ff */
[C---:B--2---:R-:W-:Y:S01]  /*6b20*/  IMAD.IADD R6, R149.reuse, 0x1, R4 ;  /* 0x0000000195067824 */ /* 0x044fe200078e0204 */
[----:B------:R-:W-:Y:S01]  /*6b30*/  IADD3 R5, R148, 0x60, RZ ;  /* 0x0000006094057810 */ /* 0x000fe20007ffe0ff */
[----:B------:R-:W-:Y:S04]  /*6b40*/  LDSM.16.MT88.4 R68, [R195+0x4000] ;  /* 0x00400000c344783b */ /* 0x000fe80000004200 */
[----:B------:R-:W-:Y:S01]  /*6b50*/  RED.E.ADD.F32.FTZ.RN.STRONG.GPU [R12.64], R72 ;  /* 0x000000480c00798e */ /* 0x000fe2000c10e786 */
[CC--:B-1----:R-:W-:Y:S04]  /*6b60*/  LEA R8, P0, R4.reuse, R246.reuse, 0x2 ;  /* 0x000000f604087211 */ /* 0x0c2fe800078010ff */
[-C--:B------:R-:W-:Y:S01]  /*6b70*/  LEA.HI.X.SX32 R9, R4, R247.reuse, 0x2, P0 ;  /* 0x000000f704097211 */ /* 0x080fe200000f16ff */
[C---:B------:R-:W-:Y:S01]  /*6b80*/  IMAD.IADD R4, R149.reuse, 0x1, R6 ;  /* 0x0000000195047824 */ /* 0x040fe200078e0206 */
[CC--:B---3--:R-:W-:Y:S03]  /*6b90*/  LEA R10, P0, R6.reuse, R246.reuse, 0x2 ;  /* 0x000000f6060a7211 */ /* 0x0c8fe600078010ff */
[----:B------:R1:W-:Y:S01]  /*6ba0*/  RED.E.ADD.F32.FTZ.RN.STRONG.GPU [R8.64], R73 ;  /* 0x000000490800798e */ /* 0x0003e2000c10e786 */
[-C--:B------:R-:W-:Y:S02]  /*6bb0*/  LEA.HI.X.SX32 R11, R6, R247.reuse, 0x2, P0 ;  /* 0x000000f7060b7211 */ /* 0x080fe400000f16ff */
[CC--:B------:R-:W-:Y:S03]  /*6bc0*/  LEA R6, P0, R4.reuse, R246.reuse, 0x2 ;  /* 0x000000f604067211 */ /* 0x0c0fe600078010ff */
[----:B------:R2:W-:Y:S01]  /*6bd0*/  RED.E.ADD.F32.FTZ.RN.STRONG.GPU [R10.64], R74 ;  /* 0x0000004a0a00798e */ /* 0x0005e2000c10e786 */
[-C--:B------:R-:W-:Y:S01]  /*6be0*/  LEA.HI.X.SX32 R7, R4, R247.reuse, 0x2, P0 ;  /* 0x000000f704077211 */ /* 0x080fe200000f16ff */
[----:B------:R-:W-:Y:S04]  /*6bf0*/  IMAD.IADD R4, R149, 0x1, R5 ;  /* 0x0000000195047824 */ /* 0x000fe800078e0205 */
[----:B------:R3:W-:Y:S04]  /*6c00*/  RED.E.ADD.F32.FTZ.RN.STRONG.GPU [R6.64], R75 ;  /* 0x0000004b0600798e */ /* 0x0007e8000c10e786 */
[----:B------:R-:W-:Y:S04]  /*6c10*/  RED.E.ADD.F32.FTZ.RN.STRONG.GPU [R246.64+0x180], R80 ;  /* 0x00018050f600798e */ /* 0x000fe8000c10e786 */
[----:B------:R-:W-:Y:S04]  /*6c20*/  RED.E.ADD.F32.FTZ.RN.STRONG.GPU [R150.64+0x180], R81 ;  /* 0x000180519600798e */ /* 0x000fe8000c10e786 */
[----:B------:R-:W-:Y:S01]  /*6c30*/  LDSM.16.MT88.4 R72, [R197+0x1e800] ;  /* 0x01e80000c548783b */ /* 0x000fe20000004200 */
[CC--:B-1----:R-:W-:Y:S04]  /*6c40*/  LEA R8, P0, R5.reuse, R246.reuse, 0x2 ;  /* 0x000000f605087211 */ /* 0x0c2fe800078010ff */
[-C--:B------:R-:W-:Y:S01]  /*6c50*/  LEA.HI.X.SX32 R9, R5, R247.reuse, 0x2, P0 ;  /* 0x000000f705097211 */ /* 0x080fe200000f16ff */
[C---:B------:R-:W-:Y:S01]  /*6c60*/  IMAD.IADD R5, R149.reuse, 0x1, R4 ;  /* 0x0000000195057824 */ /* 0x040fe200078e0204 */
[CC--:B--2---:R-:W-:Y:S03]  /*6c70*/  LEA R10, P0, R4.reuse, R246.reuse, 0x2 ;  /* 0x000000f6040a7211 */ /* 0x0c4fe600078010ff */
[----:B------:R1:W-:Y:S01]  /*6c80*/  RED.E.ADD.F32.FTZ.RN.STRONG.GPU [R8.64], R82 ;  /* 0x000000520800798e */ /* 0x0003e2000c10e786 */
[-C--:B------:R-:W-:Y:S01]  /*6c90*/  LEA.HI.X.SX32 R11, R4, R247.reuse, 0x2, P0 ;  /* 0x000000f7040b7211 */ /* 0x080fe200000f16ff */
[----:B------:R-:W-:Y:S01]  /*6ca0*/  IMAD.IADD R4, R149, 0x1, R5 ;  /* 0x0000000195047824 */ /* 0x000fe200078e0205 */
[CC--:B------:R-:W-:Y:S03]  /*6cb0*/  LEA R12, P1, R5.reuse, R246.reuse, 0x2 ;  /* 0x000000f6050c7211 */ /* 0x0c0fe600078210ff */
[----:B------:R2:W-:Y:S01]  /*6cc0*/  RED.E.ADD.F32.FTZ.RN.STRONG.GPU [R10.64], R83 ;  /* 0x000000530a00798e */ /* 0x0005e2000c10e786 */
[-C--:B------:R-:W-:Y:S01]  /*6cd0*/  LEA.HI.X.SX32 R13, R5, R247.reuse, 0x2, P1 ;  /* 0x000000f7050d7211 */ /* 0x080fe200008f16ff */
[C---:B---3--:R-:W-:Y:S01]  /*6ce0*/  IMAD.IADD R6, R149.reuse, 0x1, R4 ;  /* 0x0000000195067824 */ /* 0x048fe200078e0204 */
[C---:B------:R-:W-:Y:S01]  /*6cf0*/  IADD3 R5, R148.reuse, 0x80, RZ ;  /* 0x0000008094057810 */ /* 0x040fe20007ffe0ff */
[----:B------:R-:W-:Y:S01]  /*6d00*/  LDSM.16.MT88.4 R80, [R0+0x1e800] ;  /* 0x01e800000050783b */ /* 0x000fe20000004200 */
[----:B------:R-:W-:Y:S03]  /*6d10*/  IADD3 R148, R148, 0xa0, RZ ;  /* 0x000000a094947810 */ /* 0x000fe60007ffe0ff */
[----:B------:R-:W-:Y:S01]  /*6d20*/  RED.E.ADD.F32.FTZ.RN.STRONG.GPU [R12.64], R76 ;  /* 0x0000004c0c00798e */ /* 0x000fe2000c10e786 */
[CC--:B-1----:R-:W-:Y:S04]  /*6d30*/  LEA R8, P0, R4.reuse, R246.reuse, 0x2 ;  /* 0x000000f604087211 */ /* 0x0c2fe800078010ff */
[-C--:B------:R-:W-:Y:S01]  /*6d40*/  LEA.HI.X.SX32 R9, R4, R247.reuse, 0x2, P0 ;  /* 0x000000f704097211 */ /* 0x080fe200000f16ff */
[C---:B------:R-:W-:Y:S01]  /*6d50*/  IMAD.IADD R4, R149.reuse, 0x1, R6 ;  /* 0x0000000195047824 */ /* 0x040fe200078e0206 */
[CC--:B--2---:R-:W-:Y:S03]  /*6d60*/  LEA R10, P0, R6.reuse, R246.reuse, 0x2 ;  /* 0x000000f6060a7211 */ /* 0x0c4fe600078010ff */
        /* <DEDUP_REMOVED lines=20> */
[C---:B---3--:R-:W-:Y:S02]  /*6eb0*/  IMAD.IADD R6, R149.reuse, 0x1, R4 ;  /* 0x0000000195067824 */ /* 0x048fe400078e0204 */
[----:B------:R-:W-:Y:S04]  /*6ec0*/  LDSM.16.MT88.4 R84, [R195+0x2800] ;  /* 0x00280000c354783b */ /* 0x000fe80000004200 */
        /* <DEDUP_REMOVED lines=10> */
[C---:B------:R-:W-:Y:S04]  /*6f70*/  IMAD.IADD R4, R149.reuse, 0x1, R148 ;  /* 0x0000000195047824 */ /* 0x040fe800078e0294 */
[----:B------:R3:W-:Y:S01]  /*6f80*/  RED.E.ADD.F32.FTZ.RN.STRONG.GPU [R6.64], R91 ;  /* 0x0000005b0600798e */ /* 0x0007e2000c10e786 */
[C---:B------:R-:W-:Y:S03]  /*6f90*/  IMAD.IADD R5, R149.reuse, 0x1, R4 ;  /* 0x0000000195057824 */ /* 0x040fe600078e0204 */
[----:B------:R-:W-:Y:S04]  /*6fa0*/  RED.E.ADD.F32.FTZ.RN.STRONG.GPU [R246.64+0x280], R96 ;  /* 0x00028060f600798e */ /* 0x000fe8000c10e786 */
[----:B------:R-:W-:Y:S04]  /*6fb0*/  RED.E.ADD.F32.FTZ.RN.STRONG.GPU [R150.64+0x280], R97 ;  /* 0x000280619600798e */ /* 0x000fe8000c10e786 */
[----:B------:R-:W-:Y:S01]  /*6fc0*/  LDSM.16.MT88.4 R88, [R0+0x1f800] ;  /* 0x01f800000058783b */ /* 0x000fe20000004200 */
[CC--:B-1----:R-:W-:Y:S04]  /*6fd0*/  LEA R8, P0, R148.reuse, R246.reuse, 0x2 ;  /* 0x000000f694087211 */ /* 0x0c2fe800078010ff */
[-C--:B------:R-:W-:Y:S02]  /*6fe0*/  LEA.HI.X.SX32 R9, R148, R247.reuse, 0x2, P0 ;  /* 0x000000f794097211 */ /* 0x080fe400000f16ff */
[CC--:B--2---:R-:W-:Y:S03]  /*6ff0*/  LEA R10, P0, R4.reuse, R246.reuse, 0x2 ;  /* 0x000000f6040a7211 */ /* 0x0c4fe600078010ff */
[----:B------:R1:W-:Y:S01]  /*7000*/  RED.E.ADD.F32.FTZ.RN.STRONG.GPU [R8.64], R98 ;  /* 0x000000620800798e */ /* 0x0003e2000c10e786 */
[-C--:B------:R-:W-:Y:S01]  /*7010*/  LEA.HI.X.SX32 R11, R4, R247.reuse, 0x2, P0 ;  /* 0x000000f7040b7211 */ /* 0x080fe200000f16ff */
[----:B---3--:R-:W-:Y:S01]  /*7020*/  IMAD.IADD R6, R149, 0x1, R5 ;  /* 0x0000000195067824 */ /* 0x008fe200078e0205 */
[-C--:B------:R-:W-:Y:S03]  /*7030*/  LEA R12, P0, R5, R246.reuse, 0x2 ;  /* 0x000000f6050c7211 */ /* 0x080fe600078010ff */
[----:B------:R-:W-:Y:S01]  /*7040*/  RED.E.ADD.F32.FTZ.RN.STRONG.GPU [R10.64], R99 ;  /* 0x000000630a00798e */ /* 0x000fe2000c10e786 */
[----:B------:R-:W-:Y:S01]  /*7050*/  IMAD.IADD R4, R149, 0x1, R6 ;  /* 0x0000000195047824 */ /* 0x000fe200078e0206 */
[-C--:B------:R-:W-:Y:S02]  /*7060*/  LEA.HI.X.SX32 R13, R5, R247.reuse, 0x2, P0 ;  /* 0x000000f7050d7211 */ /* 0x080fe400000f16ff */
[-C--:B------:R-:W-:Y:S01]  /*7070*/  LEA R16, P2, R6, R246.reuse, 0x2 ;  /* 0x000000f606107211 */ /* 0x080fe200078410ff */
[----:B------:R-:W-:Y:S01]  /*7080*/  IMAD.IADD R149, R149, 0x1, R4 ;  /* 0x0000000195957824 */ /* 0x000fe200078e0204 */
[-C--:B------:R-:W-:Y:S01]  /*7090*/  LEA R14, P1, R4, R246.reuse, 0x2 ;  /* 0x000000f6040e7211 */ /* 0x080fe200078210ff */
[----:B------:R-:W-:Y:S01]  /*70a0*/  RED.E.ADD.F32.FTZ.RN.STRONG.GPU [R12.64], R92 ;  /* 0x0000005c0c00798e */ /* 0x000fe2000c10e786 */
[-C--:B------:R-:W-:Y:S02]  /*70b0*/  LEA.HI.X.SX32 R17, R6, R247.reuse, 0x2, P2 ;  /* 0x000000f706117211 */ /* 0x080fe400010f16ff */
[-C--:B------:R-:W-:Y:S02]  /*70c0*/  LEA.HI.X.SX32 R15, R4, R247.reuse, 0x2, P1 ;  /* 0x000000f7040f7211 */ /* 0x080fe400008f16ff */
[----:B------:R-:W-:Y:S01]  /*70d0*/  LDSM.16.MT88.4 R4, [R197+0x1e000] ;  /* 0x01e00000c504783b */ /* 0x000fe20000004200 */
[----:B------:R-:W-:Y:S03]  /*70e0*/  @P6 IADD3 R226, P1, R226, -0x100, RZ ;  /* 0xffffff00e2e26810 */ /* 0x000fe60007f3e0ff */
[----:B------:R-:W-:Y:S01]  /*70f0*/  RED.E.ADD.F32.FTZ.RN.STRONG.GPU [R16.64], R93 ;  /* 0x0000005d1000798e */ /* 0x000fe2000c10e786 */
[----:B------:R-:W-:Y:S03]  /*7100*/  @P6 IADD3.X R225, R225, -0x1, RZ, P1, !PT ;  /* 0xffffffffe1e16810 */ /* 0x000fe60000ffe4ff */
[----:B------:R-:W-:Y:S01]  /*7110*/  RED.E.ADD.F32.FTZ.RN.STRONG.GPU [R14.64], R94 ;  /* 0x0000005e0e00798e */ /* 0x000fe2000c10e786 */
[C---:B-1----:R-:W-:Y:S03]  /*7120*/  LEA R8, P0, R149.reuse, R246, 0x2 ;  /* 0x000000f695087211 */ /* 0x042fe600078010ff */
[----:B------:R-:W-:Y:S01]  /*7130*/  LDSM.16.MT88.4 R12, [R0+0x1e000] ;  /* 0x01e00000000c783b */ /* 0x000fe20000004200 */
[----:B------:R-:W-:Y:S03]  /*7140*/  LEA.HI.X.SX32 R9, R149, R247, 0x2, P0 ;  /* 0x000000f795097211 */ /* 0x000fe600000f16ff */
[----:B------:R-:W-:Y:S04]  /*7150*/  LDSM.16.MT88.4 R16, [R195+0x2000] ;  /* 0x00200000c310783b */ /* 0x000fe80000004200 */
[----:B------:R-:W-:Y:S04]  /*7160*/  RED.E.ADD.F32.FTZ.RN.STRONG.GPU [R8.64], R95 ;  /* 0x0000005f0800798e */ /* 0x000fe8000c10e786 */
[----:B------:R-:W1:Y:S04]  /*7170*/  LDSM.16.MT88.4 R8, [R195] ;  /* 0x00000000c308783b */ /* 0x000e680000004200 */
[----:B------:R-:W-:Y:S01]  /*7180*/  LDSM.16.MT88.4 R92, [R195+0x3800] ;  /* 0x00380000c35c783b */ /* 0x000fe20000004200 */
        /* <DEDUP_REMOVED lines=52> */
[----:B------:R-:W-:Y:S01]  /*74d0*/  ISETP.GT.AND P2, PT, R237, R222, PT ;  /* 0x000000deed00720c */ /* 0x000fe20003f44270 */
[-C--:B------:R-:W-:Y:S04]  /*74e0*/  HMMA.16816.F32.BF16 R108, R88, R86.reuse, R108 ;  /* 0x00000056586c723c */ /* 0x080fe8000004186c */
[C---:B------:R-:W-:Y:S01]  /*74f0*/  IADD3 R5, R195.reuse, -0x6000, RZ ;  /* 0xffffa000c3057810 */ /* 0x040fe20007ffe0ff */
[----:B------:R-:W-:Y:S01]  /*7500*/  @P6 IMAD.MOV.U32 R227, RZ, RZ, R4 ;  /* 0x000000ffffe36224 */ /* 0x000fe200078e0004 */
[----:B------:R-:W-:Y:S02]  /*7510*/  @P0 IADD3 R5, R195, 0x6000, RZ ;  /* 0x00006000c3050810 */ /* 0x000fe40007ffe0ff */
[C---:B------:R-:W-:Y:S04]  /*7520*/  HMMA.16816.F32.BF16 R112, R80.reuse, R86, R112 ;  /* 0x000000565070723c */ /* 0x040fe80000041870 */
[----:B------:R-:W-:Y:S01]  /*7530*/  IADD3 R237, R237, -0x1, RZ ;  /* 0xffffffffeded7810 */ /* 0x000fe20007ffe0ff */
[----:B------:R-:W-:Y:S03]  /*7540*/  IMAD.MOV.U32 R195, RZ, RZ, R5 ;  /* 0x000000ffffc37224 */ /* 0x000fe600078e0005 */
        /* <DEDUP_REMOVED lines=135> */
[----:B------:R-:W-:Y:S04]  /*7dc0*/  STS [R216+0x7000], R24 ;  /* 0x00700018d8007388 */ /* 0x000fe80000000800 */
[----:B------:R-:W-:Y:S04]  /*7dd0*/  STS [R216+0x7400], R26 ;  /* 0x0074001ad8007388 */ /* 0x000fe80000000800 */
[----:B------:R-:W-:Y:S04]  /*7de0*/  STS [R218+0x7000], R28 ;  /* 0x0070001cda007388 */ /* 0x000fe80000000800 */
[----:B------:R-:W-:Y:S04]  /*7df0*/  STS [R218+0x7400], R30 ;  /* 0x0074001eda007388 */ /* 0x000fe80000000800 */
[----:B------:R-:W-:Y:S04]  /*7e00*/  STS [R216+0x8000], R36 ;  /* 0x00800024d8007388 */ /* 0x000fe80000000800 */
[----:B------:R-:W-:Y:S04]  /*7e10*/  STS [R216+0x8400], R38 ;  /* 0x00840026d8007388 */ /* 0x000fe80000000800 */
[----:B------:R-:W-:Y:S04]  /*7e20*/  STS [R218+0x8000], R48 ;  /* 0x00800030da007388 */ /* 0x000fe80000000800 */
[----:B------:R-:W-:Y:S04]  /*7e30*/  STS [R218+0x8400], R50 ;  /* 0x00840032da007388 */ /* 0x000fe80000000800 */
        /* <DEDUP_REMOVED lines=13> */
[----:B------:R2:W-:Y:S01]  /*7f10*/  STS [R216+0xb400], R58 ;  /* 0x00b4003ad8007388 */ /* 0x0005e20000000800 */
[----:B------:R-:W-:-:S03]  /*7f20*/  SHF.R.S32.HI R4, RZ, 0x1f, R210 ;  /* 0x0000001fff047819 */ /* 0x000fc600000114d2 */
        /* <DEDUP_REMOVED lines=14> */
.L_x_497:
[----:B--2---:R-:W-:-:S05]  /*8010*/  @P0 IADD3 R52, R239, R241, RZ ;  /* 0x000000f1ef340210 */ /* 0x004fca0007ffe0ff */
        /* <DEDUP_REMOVED lines=14> */
.L_x_498:
        /* <DEDUP_REMOVED lines=9> */
[----:B------:R-:W-:Y:S01]  /*8190*/  IMAD.WIDE.U32 R44, R223, c[0x0][0x3a0], R60 ;  /* 0x0000e800df2c7a25 */ /* 0x000fe200078e003c */
[----:B------:R-:W-:-:S03]  /*81a0*/  SHF.R.S32.HI R56, RZ, 0x1f, R207 ;  /* 0x0000001fff387819 */ /* 0x000fc600000114cf */
[----:B------:R-:W-:Y:S01]  /*81b0*/  IMAD R42, R223, c[0x0][0x3a4], R42 ;  /* 0x0000e900df2a7a24 */ /* 0x000fe200078e022a */
[----:B------:R-:W-:Y:S01]  /*81c0*/  IADD3 R62, P0, R41, R44, RZ ;  /* 0x0000002c293e7210 */ /* 0x000fe20007f1e0ff */
[----:B------:R-:W-:-:S03]  /*81d0*/  IMAD R58, R55, c[0x0][0x3b8], RZ ;  /* 0x0000ee00373a7a24 */ /* 0x000fc600078e02ff */
[----:B------:R-:W-:Y:S01]  /*81e0*/  IADD3.X R63, R40, R45, R42, P0, !PT ;  /* 0x0000002d283f7210 */ /* 0x000fe200007fe42a */
[C---:B------:R-:W-:Y:S01]  /*81f0*/  IMAD R58, R244.reuse, c[0x0][0x3bc], R58 ;  /* 0x0000ef00f43a7a24 */ /* 0x040fe200078e023a */
[----:B------:R1:W2:Y:S03]  /*8200*/  LDS.128 R36, [R213+0x13000] ;  /* 0x01300000d5247984 */ /* 0x0002a60000000c00 */
[----:B------:R-:W-:Y:S01]  /*8210*/  IMAD.WIDE.U32 R62, R244, c[0x0][0x3b8], R62 ;  /* 0x0000ee00f43e7a25 */ /* 0x000fe200078e003e */
[----:B------:R1:W3:Y:S04]  /*8220*/  LDS.128 R32, [R213+0x15000] ;  /* 0x01500000d5207984 */ /* 0x0002e80000000c00 */
[----:B------:R-:W-:Y:S01]  /*8230*/  IADD3 R58, R58, R63, RZ ;  /* 0x0000003f3a3a7210 */ /* 0x000fe20007ffe0ff */
        /* <DEDUP_REMOVED lines=25> */
.L_x_500:
[----:B------:R-:W-:Y:S05]  /*83d0*/  BSYNC B0 ;  /* 0x0000000000007941 */ /* 0x000fea0003800000 */
.L_x_499:
[----:B----4-:R-:W-:Y:S01]  /*83e0*/  IADD3 R40, R207, 0x20, RZ ;  /* 0x00000020cf287810 */ /* 0x010fe20007ffe0ff */
[----:B------:R-:W-:Y:S03]  /*83f0*/  BSSY B0, `(.L_x_501) ;  /* 0x0000013000007945 */ /* 0x000fe60003800000 */
[----:B------:R-:W-:-:S13]  /*8400*/  ISETP.GE.AND P3, PT, R40, R238, PT ;  /* 0x000000ee2800720c */ /* 0x000fda0003f66270 */
[----:B------:R-:W-:Y:S05]  /*8410*/  @P3 BRA `(.L_x_502) ;  /* 0x0000010000003947 */ /* 0x000fea0003800000 */
[----:B------:R-:W-:Y:S01]  /*8420*/  IADD3 R41, P0, R207, 0x20, RZ ;  /* 0x00000020cf297810 */ /* 0x000fe20007f1e0ff */
[----:B------:R-:W-:Y:S01]  /*8430*/  IMAD.MOV.U32 R42, RZ, RZ, R62 ;  /* 0x000000ffff2a7224 */ /* 0x000fe200078e003e */
[----:B------:R-:W-:Y:S02]  /*8440*/  MOV R43, R58 ;  /* 0x0000003a002b7202 */ /* 0x000fe40000000f00 */
[----:B------:R-:W-:Y:S01]  /*8450*/  ISETP.GE.AND P2, PT, R208, c[0x0][0x220], PT ;  /* 0x00008800d0007a0c */ /* 0x000fe20003f46270 */
[----:B------:R-:W-:Y:S01]  /*8460*/  IMAD.X R40, RZ, RZ, R56, P0 ;  /* 0x000000ffff287224 */ /* 0x000fe200000e0638 */
[----:B------:R-:W-:Y:S01]  /*8470*/  ISETP.GE.AND P1, PT, R211, c[0x0][0x220], PT ;  /* 0x00008800d3007a0c */ /* 0x000fe20003f26270 */
[----:B------:R-:W-:Y:S01]  /*8480*/  IMAD.WIDE.U32 R42, R41, c[0x0][0x3a0], R42 ;  /* 0x0000e800292a7a25 */ /* 0x000fe200078e002a */
[----:B------:R-:W-:-:S03]  /*8490*/  ISETP.GE.AND P0, PT, R214, c[0x0][0x220], PT ;  /* 0x00008800d6007a0c */ /* 0x000fc60003f06270 */
        /* <DEDUP_REMOVED lines=8> */
.L_x_502:
[----:B------:R-:W-:Y:S05]  /*8520*/  BSYNC B0 ;  /* 0x0000000000007941 */ /* 0x000fea0003800000 */
.L_x_501:
[----:B------:R-:W-:Y:S01]  /*8530*/  IMAD.WIDE.U32 R60, R223, c[0x0][0x3a8], R60 ;  /* 0x0000ea00df3c7a25 */ /* 0x000fe200078e003c */
[----:B------:R-:W-:Y:S03]  /*8540*/  BSSY B0, `(.L_x_503) ;  /* 0x0000018000007945 */ /* 0x000fe60003800000 */
[----:B------:R-:W-:Y:S01]  /*8550*/  IMAD R54, R54, c[0x0][0x3a8], RZ ;  /* 0x0000ea0036367a24 */ /* 0x000fe200078e02ff */
[----:B--2---:R-:W-:Y:S01]  /*8560*/  IADD3 R30, P0, R53, R60, RZ ;  /* 0x0000003c351e7210 */ /* 0x004fe20007f1e0ff */
        /* <DEDUP_REMOVED lines=21> */
.L_x_504:
[----:B------:R-:W-:Y:S05]  /*86c0*/  BSYNC B0 ;  /* 0x0000000000007941 */ /* 0x000fea0003800000 */
.L_x_503:
[----:B------:R-:W-:Y:S05]  /*86d0*/  @P3 BRA `(.L_x_473) ;  /* 0x0000010000003947 */ /* 0x000fea0003800000 */
[----:B-1----:R-:W-:Y:S01]  /*86e0*/  IADD3 R8, P0, R207, 0x20, RZ ;  /* 0x00000020cf087810 */ /* 0x002fe20007f1e0ff */
[----:B------:R-:W-:Y:S01]  /*86f0*/  IMAD.MOV.U32 R10, RZ, RZ, R30 ;  /* 0x000000ffff0a7224 */ /* 0x000fe200078e001e */
[----:B------:R-:W-:-:S02]  /*8700*/  MOV R11, R29 ;  /* 0x0000001d000b7202 */ /* 0x000fc40000000f00 */
[----:B------:R-:W-:Y:S01]  /*8710*/  ISETP.GE.AND P2, PT, R208, c[0x0][0x220], PT ;  /* 0x00008800d0007a0c */ /* 0x000fe20003f46270 */
[----:B------:R-:W-:Y:S01]  /*8720*/  IMAD.X R9, RZ, RZ, R56, P0 ;  /* 0x000000ffff097224 */ /* 0x000fe200000e0638 */
[----:B------:R-:W-:Y:S01]  /*8730*/  ISETP.GE.AND P1, PT, R211, c[0x0][0x220], PT ;  /* 0x00008800d3007a0c */ /* 0x000fe20003f26270 */
[----:B------:R-:W-:Y:S01]  /*8740*/  IMAD.WIDE.U32 R10, R8, c[0x0][0x3a8], R10 ;  /* 0x0000ea00080a7a25 */ /* 0x000fe200078e000a */
[----:B------:R-:W-:-:S03]  /*8750*/  ISETP.GE.AND P0, PT, R214, c[0x0][0x220], PT ;  /* 0x00008800d6007a0c */ /* 0x000fc60003f06270 */
        /* <DEDUP_REMOVED lines=8> */
.L_x_473:
[----:B------:R-:W-:Y:S05]  /*87e0*/  BSYNC B1 ;  /* 0x0000000000017941 */ /* 0x000fea0003800000 */
.L_x_459:
[----:B------:R-:W-:Y:S01]  /*87f0*/  ULDC UR5, c[0x0][0x218] ;  /* 0x0000860000057ab9 */ /* 0x000fe20000000800 */
[----:B------:R-:W-:Y:S01]  /*8800*/  IADD3 R212, R212, c[0x0][0xc], RZ ;  /* 0x00000300d4d47a10 */ /* 0x000fe20007ffe0ff */
[----:B------:R-:W-:-:S04]  /*8810*/  UIADD3 UR5, UR5, 0x3f, URZ ;  /* 0x0000003f05057890 */ /* 0x000fc8000fffe03f */
[----:B------:R-:W-:-:S04]  /*8820*/  USHF.R.S32.HI UR4, URZ, 0x1f, UR5 ;  /* 0x0000001f3f047899 */ /* 0x000fc80008011405 */
[----:B------:R-:W-:-:S04]  /*8830*/  ULEA.HI UR4, UR4, UR5, URZ, 0x6 ;  /* 0x0000000504047291 */ /* 0x000fc8000f8f303f */
[----:B------:R-:W-:-:S06]  /*8840*/  USHF.R.S32.HI UR4, URZ, 0x6, UR4 ;  /* 0x000000063f047899 */ /* 0x000fcc0008011404 */
[----:B------:R-:W-:-:S13]  /*8850*/  ISETP.GE.AND P0, PT, R212, UR4, PT ;  /* 0x00000004d4007c0c */ /* 0x000fda000bf06270 */
[----:B------:R-:W-:Y:S01]  /*8860*/  @P0 CALL.REL.NOINC `(.L_x_505) ;  /* 0x0000001000000944 */ /* 0x000fe20003c00000 */
[----:B------:R-:W-:Y:S05]  /*8870*/  BRA `(.L_x_506) ;  /* 0xffff800000007947 */ /* 0x000fea000383ffff */
.L_x_505:
[----:B------:R-:W-:Y:S05]  /*8880*/  EXIT ;  /* 0x000000000000794d */ /* 0x000fea0003800000 */
.L_x_507:
        /* <DEDUP_REMOVED lines=15> */
.L_x_1589:


//--------------------- .text._ZN5flash27flash_bwd_convert_dq_kernelI23Flash_bwd_kernel_traitsILi192ELi64ELi64ELi8ELi4ELi2ELi2ELb1ELb1EN7cutlass10bfloat16_tE19Flash_kernel_traitsILi192ELi64ELi64ELi8ES3_EEEEvNS_16Flash_bwd_paramsEi --------------------------
	.section	.text._ZN5flash27flash_bwd_convert_dq_kernelI23Flash_bwd_kernel_traitsILi192ELi64ELi64ELi8ELi4ELi2ELi2ELb1ELb1EN7cutlass10bfloat16_tE19Flash_kernel_traitsILi192ELi64ELi64ELi8ES3_EEEEvNS_16Flash_bwd_paramsEi,"ax",@progbits
	.sectioninfo	@"SHI_REGISTERS=96"
	.align	128
        .global         _ZN5flash27flash_bwd_convert_dq_kernelI23Flash_bwd_kernel_traitsILi192ELi64ELi64ELi8ELi4ELi2ELi2ELb1ELb1EN7cutlass10bfloat16_tE19Flash_kernel_traitsILi192ELi64ELi64ELi8ES3_EEEEvNS_16Flash_bwd_paramsEi
        .type           _ZN5flash27flash_bwd_convert_dq_kernelI23Flash_bwd_kernel_traitsILi192ELi64ELi64ELi8ELi4ELi2ELi2ELb1ELb1EN7cutlass10bfloat16_tE19Flash_kernel_traitsILi192ELi64ELi64ELi8ES3_EEEEvNS_16Flash_bwd_paramsEi,@function
        .size           _ZN5flash27flash_bwd_convert_dq_kernelI23Flash_bwd_kernel_traitsILi192ELi64ELi64ELi8ELi4ELi2ELi2ELb1ELb1EN7cutlass10bfloat16_tE19Flash_kernel_traitsILi192ELi64ELi64ELi8ES3_EEEEvNS_16Flash_bwd_paramsEi,(.L_x_1590 - _ZN5flash27flash_bwd_convert_dq_kernelI23Flash_bwd_kernel_traitsILi192ELi64ELi64ELi8ELi4ELi2ELi2ELb1ELb1EN7cutlass10bfloat16_tE19Flash_kernel_traitsILi192ELi64ELi64ELi8ES3_EEEEvNS_16Flash_bwd_paramsEi)
        .other          _ZN5flash27flash_bwd_convert_dq_kernelI23Flash_bwd_kernel_traitsILi192ELi64ELi64ELi8ELi4ELi2ELi2ELb1ELb1EN7cutlass10bfloat16_tE19Flash_kernel_traitsILi192ELi64ELi64ELi8ES3_EEEEvNS_16Flash_bwd_paramsEi,@"STO_CUDA_ENTRY STV_DEFAULT"
_ZN5flash27flash_bwd_convert_dq_kernelI23Flash_bwd_kernel_traitsILi192ELi64ELi64ELi8ELi4ELi2ELi2ELb1ELb1EN7cutlass10bfloat16_tE19Flash_kernel_traitsILi192ELi64ELi64ELi8ES3_EEEEvNS_16Flash_bwd_paramsEi:
.text._ZN5flash27flash_bwd_convert_dq_kernelI23Flash_bwd_kernel_traitsILi192ELi64ELi64ELi8ELi4ELi2ELi2ELb1ELb1EN7cutlass10bfloat16_tE19Flash_kernel_traitsILi192ELi64ELi64ELi8ES3_EEEEvNS_16Flash_bwd_paramsEi:
[----:B------:R-:W-:Y:S02]  /*0000*/  MOV R1, c[0x0][0x28] ;  /* 0x00000a0000017a02 */ /* 0x000fe40000000f00 */
[----:B------:R-:W0:Y:S01]  /*0010*/  S2R R42, SR_CTAID.Y ;  /* 0x00000000002a7919 */ /* 0x000e220000002600 */
[----:B------:R-:W-:Y:S01]  /*0020*/  ISETP.NE.U32.AND P0, PT, RZ, c[0x0][0x240], PT ;  /* 0x00009000ff007a0c */ /* 0x000fe20003f05070 */
[----:B------:R-:W-:Y:S01]  /*0030*/  HFMA2.MMA R5, -RZ, RZ, 0, 2.384185791015625e-07 ;  /* 0x00000004ff057435 */ /* 0x000fe200000001ff */
[----:B------:R-:W-:Y:S01]  /*0040*/  MOV R39, 0xffffffff ;  /* 0xffffffff00277802 */ /* 0x000fe20000000f00 */
[----:B------:R-:W-:Y:S01]  /*0050*/  ULDC.64 UR6, c[0x0][0x118] ;  /* 0x0000460000067ab9 */ /* 0x000fe20000000a00 */
[----:B------:R-:W-:-:S07]  /*0060*/  ISETP.NE.AND.EX P0, PT, RZ, c[0x0][0x244], PT, P0 ;  /* 0x00009100ff007a0c */ /* 0x000fce0003f05300 */
[----:B0-----:R-:W-:-:S06]  /*0070*/  IMAD.WIDE R4, R42, R5, c[0x0][0x240] ;  /* 0x000090002a047625 */ /* 0x001fcc00078e0205 */
[----:B------:R-:W2:Y:S04]  /*0080*/  @P0 LDG.E R39, [R4.64] ;  /* 0x0000000604270981 */ /* 0x000ea8000c1e1900 */
[----:B------:R-:W2:Y:S04]  /*0090*/  @P0 LDG.E R0, [R4.64+0x4] ;  /* 0x0000040604000981 */ /* 0x000ea8000c1e1900 */
[----:B------:R-:W0:Y:S02]  /*00a0*/  S2R R3, SR_CTAID.X ;  /* 0x0000000000037919 */ /* 0x000e240000002500 */
[----:B0-----:R-:W-:-:S02]  /*00b0*/  SHF.L.U32 R3, R3, 0x6, RZ ;  /* 0x0000000603037819 */ /* 0x001fc400000006ff */
[----:B--2---:R-:W-:Y:S02]  /*00c0*/  @P0 IADD3 R0, R0, -R39, RZ ;  /* 0x8000002700000210 */ /* 0x004fe40007ffe0ff */
[----:B------:R-:W-:-:S04]  /*00d0*/  @!P0 MOV R0, c[0x0][0x214] ;  /* 0x0000850000008a02 */ /* 0x000fc80000000f00 */
[----:B------:R-:W-:-:S13]  /*00e0*/  ISETP.GT.AND P1, PT, R0, R3, PT ;  /* 0x000000030000720c */ /* 0x000fda0003f24270 */
[----:B------:R-:W-:Y:S05]  /*00f0*/  @!P1 EXIT ;  /* 0x000000000000994d */ /* 0x000fea0003800000 */
[C---:B------:R-:W-:Y:S01]  /*0100*/  ISETP.NE.AND P2, PT, R39.reuse, -0x1, PT ;  /* 0xffffffff2700780c */ /* 0x040fe20003f45270 */
[----:B------:R-:W-:Y:S01]  /*0110*/  CS2R R18, SRZ ;  /* 0x0000000000127805 */ /* 0x000fe2000001ff00 */
[----:B------:R-:W-:Y:S01]  /*0120*/  MOV R16, RZ ;  /* 0x000000ff00107202 */ /* 0x000fe20000000f00 */
        /* <DEDUP_REMOVED lines=10> */
[----:B------:R-:W-:Y:S01]  /*01d0*/  @!P2 IMAD.WIDE.U32 R6, R42, c[0x0][0x380], RZ ;  /* 0x0000e0002a06aa25 */ /* 0x000fe200078e00ff */
[----:B------:R-:W-:Y:S01]  /*01e0*/  @!P2 SHF.R.S32.HI R2, RZ, 0x1f, R42 ;  /* 0x0000001fff02a819 */ /* 0x000fe2000001142a */
[----:B------:R-:W-:Y:S01]  /*01f0*/  CS2R R30, SRZ ;  /* 0x00000000001e7805 */ /* 0x000fe2000001ff00 */
[----:B------:R-:W-:Y:S01]  /*0200*/  CS2R R66, SRZ ;  /* 0x0000000000427805 */ /* 0x000fe2000001ff00 */
[C---:B------:R-:W-:Y:S01]  /*0210*/  @P2 IMAD.WIDE.U32 R4, R39.reuse, c[0x0][0x398], RZ ;  /* 0x0000e60027042a25 */ /* 0x040fe200078e00ff */
[----:B------:R-:W-:Y:S01]  /*0220*/  @!P2 MOV R4, R6 ;  /* 0x000000060004a202 */ /* 0x000fe20000000f00 */
[----:B------:R-:W-:Y:S01]  /*0230*/  CS2R R68, SRZ ;  /* 0x0000000000447805 */ /* 0x000fe2000001ff00 */
[----:B------:R-:W0:Y:S01]  /*0240*/  S2R R6, SR_TID.X ;  /* 0x0000000000067919 */ /* 0x000e220000002100 */
[----:B------:R-:W-:Y:S01]  /*0250*/  @!P2 IMAD R9, R2, c[0x0][0x380], RZ ;  /* 0x0000e0000209aa24 */ /* 0x000fe200078e02ff */
[----:B------:R-:W-:Y:S01]  /*0260*/  CS2R R36, SRZ ;  /* 0x0000000000247805 */ /* 0x000fe2000001ff00 */
[----:B------:R-:W-:Y:S01]  /*0270*/  @P2 IMAD R2, R39, c[0x0][0x39c], R5 ;  /* 0x0000e70027022a24 */ /* 0x000fe200078e0205 */
[----:B------:R-:W-:Y:S01]  /*0280*/  CS2R R64, SRZ ;  /* 0x0000000000407805 */ /* 0x000fe2000001ff00 */
[----:B------:R-:W-:Y:S01]  /*0290*/  IMAD.MOV.U32 R5, RZ, RZ, c[0x0][0x3e0] ;  /* 0x0000f800ff057624 */ /* 0x000fe200078e00ff */
[----:B------:R-:W-:Y:S01]  /*02a0*/  MOV R90, RZ ;  /* 0x000000ff005a7202 */ /* 0x000fe20000000f00 */
[----:B------:R-:W-:Y:S01]  /*02b0*/  @!P2 IMAD R9, R42, c[0x0][0x384], R9 ;  /* 0x0000e1002a09aa24 */ /* 0x000fe200078e0209 */
[----:B------:R-:W-:Y:S01]  /*02c0*/  CS2R R70, SRZ ;  /* 0x0000000000467805 */ /* 0x000fe2000001ff00 */
[----:B------:R-:W-:Y:S01]  /*02d0*/  CS2R R72, SRZ ;  /* 0x0000000000487805 */ /* 0x000fe2000001ff00 */
[----:B------:R-:W-:Y:S01]  /*02e0*/  ISETP.GE.AND P1, PT, R5, 0x1, PT ;  /* 0x000000010500780c */ /* 0x000fe20003f26270 */
[----:B------:R-:W-:Y:S01]  /*02f0*/  CS2R R74, SRZ ;  /* 0x00000000004a7805 */ /* 0x000fe2000001ff00 */
[----:B------:R-:W1:Y:S01]  /*0300*/  S2R R5, SR_CTAID.Z ;  /* 0x0000000000057919 */ /* 0x000e620000002700 */
[----:B------:R-:W-:Y:S01]  /*0310*/  @!P2 IADD3 R2, R7, R9, RZ ;  /* 0x000000090702a210 */ /* 0x000fe20007ffe0ff */
[----:B------:R-:W-:Y:S01]  /*0320*/  CS2R R78, SRZ ;  /* 0x00000000004e7805 */ /* 0x000fe2000001ff00 */
[----:B------:R-:W-:Y:S01]  /*0330*/  SHF.R.S32.HI R7, RZ, 0x1f, R3 ;  /* 0x0000001fff077819 */ /* 0x000fe20000011403 */
[----:B------:R-:W-:Y:S01]  /*0340*/  CS2R R8, SRZ ;  /* 0x0000000000087805 */ /* 0x000fe2000001ff00 */
[----:B------:R-:W-:Y:S01]  /*0350*/  MOV R76, RZ ;  /* 0x000000ff004c7202 */ /* 0x000fe20000000f00 */
[----:B------:R-:W-:Y:S01]  /*0360*/  CS2R R80, SRZ ;  /* 0x0000000000507805 */ /* 0x000fe2000001ff00 */
[----:B------:R-:W-:Y:S01]  /*0370*/  IMAD.MOV.U32 R82, RZ, RZ, RZ ;  /* 0x000000ffff527224 */ /* 0x000fe200078e00ff */
[----:B0-----:R-:W-:-:S04]  /*0380*/  SHF.R.S32.HI R77, RZ, 0x1f, R6 ;  /* 0x0000001fff4d7819 */ /* 0x001fc80000011406 */
[CC--:B------:R-:W-:Y:S02]  /*0390*/  LEA.HI R46, R77.reuse, R6.reuse, RZ, 0x5 ;  /* 0x000000064d2e7211 */ /* 0x0c0fe400078f28ff */
[----:B------:R-:W-:Y:S02]  /*03a0*/  LEA.HI R83, R77, R6, RZ, 0x2 ;  /* 0x000000064d537211 */ /* 0x000fe400078f10ff */
[----:B------:R-:W-:Y:S01]  /*03b0*/  SHF.R.S32.HI R84, RZ, 0x5, R46 ;  /* 0x00000005ff547819 */ /* 0x000fe2000001142e */
[----:B------:R-:W-:Y:S05]  /*03c0*/  @!P1 BRA `(.L_x_508) ;  /* 0x00000ce000009947 */ /* 0x000fea0003800000 */
[C---:B------:R-:W-:Y:S01]  /*03d0*/  IMAD.WIDE R16, R42.reuse, 0x80, RZ ;  /* 0x000000802a107825 */ /* 0x040fe200078e02ff */
[----:B------:R-:W-:Y:S01]  /*03e0*/  MOV R40, c[0x0][0x1c0] ;  /* 0x0000700000287a02 */ /* 0x000fe20000000f00 */
[----:B------:R-:W-:Y:S01]  /*03f0*/  HFMA2.MMA R51, -RZ, RZ, 0, 0 ;  /* 0x00000000ff337435 */ /* 0x000fe200000001ff */
[----:B------:R-:W-:Y:S01]  /*0400*/  @!P2 MOV R39, 0xffffffff ;  /* 0xffffffff0027a802 */ /* 0x000fe20000000f00 */
[----:B------:R-:W-:Y:S01]  /*0410*/  IMAD.WIDE R42, R42, c[0x0][0x224], RZ ;  /* 0x000089002a2a7a25 */ /* 0x000fe200078e02ff */
[----:B------:R-:W-:Y:S01]  /*0420*/  SEL R16, R16, RZ, P0 ;  /* 0x000000ff10107207 */ /* 0x000fe20000000000 */
[----:B------:R-:W-:Y:S01]  /*0430*/  UMOV UR4, 0x2 ;  /* 0x0000000200047882 */ /* 0x000fe20000000000 */
[----:B------:R-:W-:Y:S01]  /*0440*/  SEL R38, R17, RZ, P0 ;  /* 0x000000ff11267207 */ /* 0x000fe20000000000 */
[----:B------:R-:W-:Y:S01]  /*0450*/  IMAD R17, R43, c[0x0][0x1c0], RZ ;  /* 0x000070002b117a24 */ /* 0x000fe200078e02ff */
[----:B------:R-:W-:Y:S01]  /*0460*/  IADD3 R47, P0, R3, R16, RZ ;  /* 0x00000010032f7210 */ /* 0x000fe20007f1e0ff */
[----:B------:R-:W-:Y:S01]  /*0470*/  ULDC.64 UR10, c[0x0][0x3d8] ;  /* 0x0000f600000a7ab9 */ /* 0x000fe20000000a00 */
[----:B------:R-:W-:Y:S01]  /*0480*/  SHF.R.S32.HI R16, RZ, 0x1f, R40 ;  /* 0x0000001fff107819 */ /* 0x000fe20000011428 */
[----:B------:R-:W-:Y:S01]  /*0490*/  IMAD.WIDE R40, R40, c[0x0][0x22c], RZ ;  /* 0x00008b0028287a25 */ /* 0x000fe200078e02ff */
[----:B------:R-:W-:Y:S01]  /*04a0*/  IADD3.X R49, R7, R38, RZ, P0, !PT ;  /* 0x0000002607317210 */ /* 0x000fe200007fe4ff */
[----:B------:R-:W-:Y:S01]  /*04b0*/  USHF.L.U64.HI UR4, UR10, UR4, UR11 ;  /* 0x000000040a047299 */ /* 0x000fe2000801020b */
[----:B------:R-:W-:Y:S01]  /*04c0*/  MOV R85, c[0x0][0x22c] ;  /* 0x00008b0000557a02 */ /* 0x000fe20000000f00 */
[----:B------:R-:W-:Y:S01]  /*04d0*/  IMAD R53, R42, R16, R17 ;  /* 0x000000102a357224 */ /* 0x000fe200078e0211 */
[----:B------:R-:W-:Y:S01]  /*04e0*/  ULDC.64 UR8, c[0x0][0x350] ;  /* 0x0000d40000087ab9 */ /* 0x000fe20000000a00 */
[----:B------:R-:W-:-:S02]  /*04f0*/  IMAD R38, R49, c[0x0][0x1c0], RZ ;  /* 0x0000700031267a24 */ /* 0x000fc400078e02ff */
[----:B------:R-:W-:-:S04]  /*0500*/  IMAD.WIDE.U32 R42, R42, c[0x0][0x1c0], RZ ;  /* 0x000070002a2a7a25 */ /* 0x000fc800078e00ff */
[----:B------:R-:W-:Y:S02]  /*0510*/  IMAD R55, R16, R47, R38 ;  /* 0x0000002f10377224 */ /* 0x000fe400078e0226 */
[----:B------:R-:W-:-:S04]  /*0520*/  IMAD.WIDE.U32 R16, R47, c[0x0][0x1c0], RZ ;  /* 0x000070002f107a25 */ /* 0x000fc800078e00ff */
[----:B------:R-:W-:Y:S01]  /*0530*/  IMAD.IADD R48, R43, 0x1, R53 ;  /* 0x000000012b307824 */ /* 0x000fe200078e0235 */
[----:B------:R-:W-:Y:S01]  /*0540*/  IADD3 R43, R17, R55, RZ ;  /* 0x00000037112b7210 */ /* 0x000fe20007ffe0ff */
[-C--:B------:R-:W-:Y:S01]  /*0550*/  IMAD R50, R41, R39.reuse, RZ ;  /* 0x0000002729327224 */ /* 0x080fe200078e02ff */
[----:B------:R-:W-:Y:S01]  /*0560*/  SHF.R.S32.HI R17, RZ, 0x1f, R85 ;  /* 0x0000001fff117819 */ /* 0x000fe20000011455 */
[----:B------:R-:W-:-:S04]  /*0570*/  IMAD.WIDE.U32 R44, R40, R39, RZ ;  /* 0x00000027282c7225 */ /* 0x000fc800078e00ff */
[----:B------:R-:W-:-:S04]  /*0580*/  IMAD.WIDE.U32 R38, R42, c[0x0][0x22c], RZ ;  /* 0x00008b002a267a25 */ /* 0x000fc800078e00ff */
[----:B------:R-:W-:Y:S02]  /*0590*/  IMAD R51, R40, R51, R50 ;  /* 0x0000003328337224 */ /* 0x000fe400078e0232 */
[----:B------:R-:W-:Y:S02]  /*05a0*/  IMAD R48, R48, c[0x0][0x22c], RZ ;  /* 0x00008b0030307a24 */ /* 0x000fe400078e02ff */
[----:B------:R-:W-:Y:S01]  /*05b0*/  IMAD R50, R43, c[0x0][0x22c], RZ ;  /* 0x00008b002b327a24 */ /* 0x000fe200078e02ff */
[----:B------:R-:W-:Y:S01]  /*05c0*/  SEL R43, R38, R44, !P2 ;  /* 0x0000002c262b7207 */ /* 0x000fe20005000000 */
[----:B------:R-:W-:Y:S01]  /*05d0*/  IMAD R38, R17, R42, R48 ;  /* 0x0000002a11267224 */ /* 0x000fe200078e0230 */
[----:B------:R-:W-:Y:S01]  /*05e0*/  IADD3 R44, R45, R51, RZ ;  /* 0x000000332d2c7210 */ /* 0x000fe20007ffe0ff */
[----:B------:R-:W-:Y:S01]  /*05f0*/  IMAD R53, R17, R16, R50 ;  /* 0x0000001011357224 */ /* 0x000fe200078e0232 */
[----:B------:R-:W-:Y:S01]  /*0600*/  LOP3.LUT R45, R46, 0xffffffe0, RZ, 0xc0, !PT ;  /* 0xffffffe02e2d7812 */ /* 0x000fe200078ec0ff */
[----:B------:R-:W-:Y:S01]  /*0610*/  IMAD.WIDE.U32 R16, R16, c[0x0][0x22c], RZ ;  /* 0x00008b0010107a25 */ /* 0x000fe200078e00ff */
[----:B------:R-:W-:-:S02]  /*0620*/  @!P2 IADD3 R44, R39, R38, RZ ;  /* 0x00000026272ca210 */ /* 0x000fc40007ffe0ff */
[----:B------:R-:W-:Y:S01]  /*0630*/  IADD3 R45, -R45, R6, RZ ;  /* 0x000000062d2d7210 */ /* 0x000fe20007ffe1ff */
[----:B------:R-:W-:Y:S01]  /*0640*/  IMAD R85, R85, c[0x0][0x1c0], RZ ;  /* 0x0000700055557a24 */ /* 0x000fe200078e02ff */
[----:B------:R-:W-:Y:S01]  /*0650*/  IADD3 R17, R17, R53, RZ ;  /* 0x0000003511117210 */ /* 0x000fe20007ffe0ff */
[----:B-1----:R-:W-:Y:S01]  /*0660*/  IMAD R51, R5, c[0x0][0x22c], RZ ;  /* 0x00008b0005337a24 */ /* 0x002fe200078e02ff */
[C---:B------:R-:W-:Y:S01]  /*0670*/  SHF.L.U32 R88, R16.reuse, 0x2, RZ ;  /* 0x0000000210587819 */ /* 0x040fe200000006ff */
[----:B------:R-:W-:Y:S01]  /*0680*/  IMAD.SHL.U32 R53, R85, 0x8, RZ ;  /* 0x0000000855357824 */ /* 0x000fe200078e00ff */
[----:B------:R-:W-:Y:S01]  /*0690*/  SHF.L.U64.HI R89, R16, 0x2, R17 ;  /* 0x0000000210597819 */ /* 0x000fe20000010211 */
[----:B------:R-:W-:Y:S01]  /*06a0*/  IMAD R55, R84, R85, R45 ;  /* 0x0000005554377224 */ /* 0x000fe200078e022d */
[----:B------:R-:W-:Y:S01]  /*06b0*/  IADD3 R38, P0, R51, R43, RZ ;  /* 0x0000002b33267210 */ /* 0x000fe20007f1e0ff */
[----:B------:R-:W-:Y:S01]  /*06c0*/  IMAD R49, R49, R40, RZ ;  /* 0x0000002831317224 */ /* 0x000fe200078e02ff */
[C---:B------:R-:W-:Y:S01]  /*06d0*/  IADD3 R48, R53.reuse, 0x20, R53 ;  /* 0x0000002035307810 */ /* 0x040fe20007ffe035 */
[----:B------:R-:W-:Y:S01]  /*06e0*/  IMAD.WIDE R16, R53, 0x4, R88 ;  /* 0x0000000435107825 */ /* 0x000fe200078e0258 */
[----:B------:R-:W-:-:S02]  /*06f0*/  LEA.HI.X.SX32 R39, R51, R44, 0x1, P0 ;  /* 0x0000002c33277211 */ /* 0x000fc400000f0eff */
[----:B------:R-:W-:Y:S01]  /*0700*/  IADD3 R46, R53, R48, RZ ;  /* 0x00000030352e7210 */ /* 0x000fe20007ffe0ff */
[-C--:B------:R-:W-:Y:S01]  /*0710*/  IMAD R49, R41, R47.reuse, R49 ;  /* 0x0000002f29317224 */ /* 0x080fe200078e0231 */
[----:B------:R-:W-:Y:S01]  /*0720*/  SHF.R.S32.HI R41, RZ, 0x1f, R55 ;  /* 0x0000001fff297819 */ /* 0x000fe20000011437 */
[----:B------:R-:W-:Y:S01]  /*0730*/  IMAD.WIDE.U32 R38, R40, R47, R38 ;  /* 0x0000002f28267225 */ /* 0x000fe200078e0026 */
[----:B------:R-:W-:Y:S02]  /*0740*/  IADD3 R45, R53, R46, RZ ;  /* 0x0000002e352d7210 */ /* 0x000fe40007ffe0ff */
[----:B------:R-:W-:Y:S01]  /*0750*/  SHF.L.U32 R87, R43, 0x2, RZ ;  /* 0x000000022b577819 */ /* 0x000fe200000006ff */
[----:B------:R-:W-:Y:S01]  /*0760*/  IMAD.WIDE R88, R51, 0x4, R88 ;  /* 0x0000000433587825 */ /* 0x000fe200078e0258 */
[----:B------:R-:W-:Y:S02]  /*0770*/  IADD3 R38, P0, R55, R38, RZ ;  /* 0x0000002637267210 */ /* 0x000fe40007f1e0ff */
[----:B------:R-:W-:Y:S01]  /*0780*/  IADD3 R42, R53, R45, RZ ;  /* 0x0000002d352a7210 */ /* 0x000fe20007ffe0ff */
[----:B------:R-:W-:Y:S01]  /*0790*/  IMAD.WIDE R16, R51, 0x4, R16 ;  /* 0x0000000433107825 */ /* 0x000fe200078e0210 */
[----:B------:R-:W-:-:S02]  /*07a0*/  IADD3.X R41, R41, R39, R49, P0, !PT ;  /* 0x0000002729297210 */ /* 0x000fc400007fe431 */
[----:B------:R-:W-:Y:S01]  /*07b0*/  IADD3 R40, R53, R42, RZ ;  /* 0x0000002a35287210 */ /* 0x000fe20007ffe0ff */
[----:B------:R-:W-:Y:S01]  /*07c0*/  IMAD.WIDE R88, R55, 0x4, R88 ;  /* 0x0000000437587825 */ /* 0x000fe200078e0258 */
[C---:B------:R-:W-:Y:S02]  /*07d0*/  SHF.L.U64.HI R51, R38.reuse, 0x2, R41 ;  /* 0x0000000226337819 */ /* 0x040fe40000010229 */
[----:B------:R-:W-:Y:S01]  /*07e0*/  IADD3 R39, R53, R40, RZ ;  /* 0x0000002835277210 */ /* 0x000fe20007ffe0ff */
[----:B------:R-:W-:Y:S01]  /*07f0*/  IMAD.SHL.U32 R50, R38, 0x4, RZ ;  /* 0x0000000426327824 */ /* 0x000fe200078e00ff */
[----:B------:R-:W-:Y:S01]  /*0800*/  IADD3 R86, P1, R88, R87, RZ ;  /* 0x0000005758567210 */ /* 0x000fe20007f3e0ff */
[----:B------:R-:W-:Y:S01]  /*0810*/  IMAD.WIDE R16, R55, 0x4, R16 ;  /* 0x0000000437107825 */ /* 0x000fe200078e0210 */
[----:B------:R-:W-:-:S03]  /*0820*/  SHF.L.U64.HI R55, R43, 0x2, R44 ;  /* 0x000000022b377819 */ /* 0x000fc6000001022c */
[--C-:B------:R-:W-:Y:S01]  /*0830*/  IMAD.WIDE R38, R39, 0x4, R50.reuse ;  /* 0x0000000427267825 */ /* 0x100fe200078e0232 */
[----:B------:R-:W-:Y:S02]  /*0840*/  IADD3 R87, P0, R16, R87, RZ ;  /* 0x0000005710577210 */ /* 0x000fe40007f1e0ff */
[-C--:B------:R-:W-:Y:S01]  /*0850*/  IADD3.X R88, R89, R55.reuse, RZ, P1, !PT ;  /* 0x0000003759587210 */ /* 0x080fe20000ffe4ff */
[--C-:B------:R-:W-:Y:S01]  /*0860*/  IMAD.WIDE R40, R40, 0x4, R50.reuse ;  /* 0x0000000428287825 */ /* 0x100fe200078e0232 */
[----:B------:R-:W-:Y:S02]  /*0870*/  IADD3.X R89, R17, R55, RZ, P0, !PT ;  /* 0x0000003711597210 */ /* 0x000fe400007fe4ff */
[----:B------:R-:W-:Y:S01]  /*0880*/  CS2R R16, SRZ ;  /* 0x0000000000107805 */ /* 0x000fe2000001ff00 */
[----:B------:R-:W-:-:S04]  /*0890*/  IMAD.WIDE R42, R42, 0x4, R50 ;  /* 0x000000042a2a7825 */ /* 0x000fc800078e0232 */
[----:B------:R-:W-:-:S04]  /*08a0*/  IMAD.WIDE R44, R45, 0x4, R50 ;  /* 0x000000042d2c7825 */ /* 0x000fc800078e0232 */
[----:B------:R-:W-:-:S04]  /*08b0*/  IMAD.WIDE R46, R46, 0x4, R50 ;  /* 0x000000042e2e7825 */ /* 0x000fc800078e0232 */
[----:B------:R-:W-:-:S04]  /*08c0*/  IMAD.WIDE R48, R48, 0x4, R50 ;  /* 0x0000000430307825 */ /* 0x000fc800078e0232 */
[----:B------:R-:W-:-:S06]  /*08d0*/  IMAD.WIDE R50, R85, 0x20, R50 ;  /* 0x0000002055327825 */ /* 0x000fcc00078e0232 */
[----:B------:R-:W-:-:S05]  /*08e0*/  IMAD.WIDE R50, R53, 0x4, R50 ;  /* 0x0000000435327825 */ /* 0x000fca00078e0232 */
.L_x_509:
[----:B------:R-:W-:-:S04]  /*08f0*/  IADD3 R52, P0, R50, UR8, RZ ;  /* 0x0000000832347c10 */ /* 0x000fc8000ff1e0ff */
[----:B------:R-:W-:-:S05]  /*0900*/  IADD3.X R53, R51, UR9, RZ, P0, !PT ;  /* 0x0000000933357c10 */ /* 0x000fca00087fe4ff */
[C---:B------:R-:W-:Y:S01]  /*0910*/  IMAD.WIDE R54, R85.reuse, 0x20, R52 ;  /* 0x0000002055367825 */ /* 0x040fe200078e0234 */
[----:B------:R-:W-:Y:S01]  /*0920*/  IADD3 R92, P0, R86, UR8, RZ ;  /* 0x00000008565c7c10 */ /* 0x000fe2000ff1e0ff */
[----:B------:R0:W2:Y:S04]  /*0930*/  LDG.E R53, [R52.64] ;  /* 0x0000000634357981 */ /* 0x0000a8000c1e1900 */
[----:B------:R-:W-:Y:S02]  /*0940*/  IMAD.WIDE R56, R85, 0x20, R54 ;  /* 0x0000002055387825 */ /* 0x000fe400078e0236 */
[----:B------:R1:W3:Y:S01]  /*0950*/  LDG.E R54, [R54.64] ;  /* 0x0000000636367981 */ /* 0x0002e2000c1e1900 */
[----:B------:R-:W-:-:S03]  /*0960*/  IADD3.X R93, R88, UR9, RZ, P0, !PT ;  /* 0x00000009585d7c10 */ /* 0x000fc600087fe4ff */
[C---:B------:R-:W-:Y:S02]  /*0970*/  IMAD.WIDE R58, R85.reuse, 0x20, R56 ;  /* 0x00000020553a7825 */ /* 0x040fe400078e0238 */
[----:B------:R4:W5:Y:S04]  /*0980*/  LDG.E R57, [R56.64] ;  /* 0x0000000638397981 */ /* 0x000968000c1e1900 */
[----:B------:R4:W5:Y:S01]  /*0990*/  LDG.E R91, [R58.64] ;  /* 0x000000063a5b7981 */ /* 0x000962000c1e1900 */
[----:B------:R-:W-:Y:S01]  /*09a0*/  IMAD.WIDE R60, R85, 0x20, R58 ;  /* 0x00000020553c7825 */ /* 0x000fe200078e023a */
[----:B0-----:R-:W-:Y:S02]  /*09b0*/  IADD3 R52, P0, R87, UR8, RZ ;  /* 0x0000000857347c10 */ /* 0x001fe4000ff1e0ff */
[----:B-1----:R-:W5:Y:S04]  /*09c0*/  LDG.E R55, [R92.64+0x80] ;  /* 0x000080065c377981 */ /* 0x002f68000c1e1900 */
[----:B----4-:R0:W4:Y:S04]  /*09d0*/  LDG.E R56, [R92.64+0x180] ;  /* 0x000180065c387981 */ /* 0x010128000c1e1900 */
[----:B------:R0:W4:Y:S01]  /*09e0*/  LDG.E R59, [R92.64] ;  /* 0x000000065c3b7981 */ /* 0x000122000c1e1900 */
[----:B------:R-:W-:-:S03]  /*09f0*/  IMAD.WIDE R62, R85, 0x20, R60 ;  /* 0x00000020553e7825 */ /* 0x000fc600078e023c */
[----:B------:R1:W4:Y:S04]  /*0a00*/  LDG.E R60, [R60.64] ;  /* 0x000000063c3c7981 */ /* 0x000328000c1e1900 */
[----:B------:R0:W4:Y:S04]  /*0a10*/  LDG.E R63, [R62.64] ;  /* 0x000000063e3f7981 */ /* 0x000128000c1e1900 */
[----:B------:R0:W4:Y:S04]  /*0a20*/  LDG.E R58, [R92.64+0x100] ;  /* 0x000100065c3a7981 */ /* 0x000128000c1e1900 */
[----:B-1----:R1:W4:Y:S01]  /*0a30*/  LDG.E R61, [R92.64+0x280] ;  /* 0x000280065c3d7981 */ /* 0x002322000c1e1900 */
[----:B---3--:R-:W-:-:S03]  /*0a40*/  FADD.FTZ R79, R54, R79 ;  /* 0x0000004f364f7221 */ /* 0x008fc60000010000 */
[----:B------:R1:W3:Y:S01]  /*0a50*/  LDG.E R54, [R92.64+0x200] ;  /* 0x000200065c367981 */ /* 0x0002e2000c1e1900 */
[----:B--2---:R-:W-:Y:S01]  /*0a60*/  FADD.FTZ R80, R53, R80 ;  /* 0x0000005035507221 */ /* 0x004fe20000010000 */
[----:B------:R-:W-:Y:S01]  /*0a70*/  IADD3.X R53, R89, UR9, RZ, P0, !PT ;  /* 0x0000000959357c10 */ /* 0x000fe200087fe4ff */
[----:B-----5:R-:W-:-:S04]  /*0a80*/  FADD.FTZ R78, R57, R78 ;  /* 0x0000004e394e7221 */ /* 0x020fc80000010000 */
[----:B0-----:R0:W2:Y:S04]  /*0a90*/  LDG.E R62, [R52.64] ;  /* 0x00000006343e7981 */ /* 0x0010a8000c1e1900 */
[----:B------:R0:W5:Y:S01]  /*0aa0*/  LDG.E R57, [R52.64+0x200] ;  /* 0x0002000634397981 */ /* 0x000162000c1e1900 */
[----:B------:R-:W-:Y:S02]  /*0ab0*/  FADD.FTZ R76, R91, R76 ;  /* 0x0000004c5b4c7221 */ /* 0x000fe40000010000 */
[----:B------:R-:W-:Y:S01]  /*0ac0*/  FADD.FTZ R73, R55, R73 ;  /* 0x0000004937497221 */ /* 0x000fe20000010000 */
[----:B------:R0:W5:Y:S04]  /*0ad0*/  LDG.E R91, [R52.64+0x80] ;  /* 0x00008006345b7981 */ /* 0x000168000c1e1900 */
[----:B-1----:R0:W5:Y:S01]  /*0ae0*/  LDG.E R93, [R52.64+0x280] ;  /* 0x00028006345d7981 */ /* 0x002162000c1e1900 */
[----:B----4-:R-:W-:-:S03]  /*0af0*/  FADD.FTZ R82, R59, R82 ;  /* 0x000000523b527221 */ /* 0x010fc60000010000 */
[----:B------:R0:W4:Y:S01]  /*0b00*/  LDG.E R59, [R52.64+0x180] ;  /* 0x00018006343b7981 */ /* 0x000122000c1e1900 */
[----:B------:R-:W-:-:S03]  /*0b10*/  FADD.FTZ R74, R63, R74 ;  /* 0x0000004a3f4a7221 */ /* 0x000fc60000010000 */
[----:B------:R0:W4:Y:S01]  /*0b20*/  LDG.E R63, [R52.64+0x100] ;  /* 0x00010006343f7981 */ /* 0x000122000c1e1900 */
[----:B------:R-:W-:Y:S02]  /*0b30*/  FADD.FTZ R75, R60, R75 ;  /* 0x0000004b3c4b7221 */ /* 0x000fe40000010000 */
[----:B------:R-:W-:Y:S02]  /*0b40*/  FADD.FTZ R65, R58, R65 ;  /* 0x000000413a417221 */ /* 0x000fe40000010000 */
[----:B------:R-:W-:Y:S02]  /*0b50*/  FADD.FTZ R31, R56, R31 ;  /* 0x0000001f381f7221 */ /* 0x000fe40000010000 */
[----:B------:R-:W-:Y:S02]  /*0b60*/  FADD.FTZ R15, R61, R15 ;  /* 0x0000000f3d0f7221 */ /* 0x000fe40000010000 */
[----:B---3--:R-:W-:Y:S01]  /*0b70*/  FADD.FTZ R23, R54, R23 ;  /* 0x0000001736177221 */ /* 0x008fe20000010000 */
[----:B------:R-:W-:-:S04]  /*0b80*/  IADD3 R54, P0, R48, UR8, RZ ;  /* 0x0000000830367c10 */ /* 0x000fc8000ff1e0ff */
[----:B------:R-:W-:Y:S02]  /*0b90*/  IADD3.X R55, R49, UR9, RZ, P0, !PT ;  /* 0x0000000931377c10 */ /* 0x000fe400087fe4ff */
[----:B0-----:R-:W-:Y:S01]  /*0ba0*/  IADD3 R52, P0, R46, UR8, RZ ;  /* 0x000000082e347c10 */ /* 0x001fe2000ff1e0ff */
[----:B--2---:R-:W-:Y:S02]  /*0bb0*/  FADD.FTZ R81, R62, R81 ;  /* 0x000000513e517221 */ /* 0x004fe40000010000 */
[----:B------:R0:W2:Y:S01]  /*0bc0*/  LDG.E R62, [R54.64] ;  /* 0x00000006363e7981 */ /* 0x0000a2000c1e1900 */
[----:B------:R-:W-:Y:S01]  /*0bd0*/  IADD3.X R53, R47, UR9, RZ, P0, !PT ;  /* 0x000000092f357c10 */ /* 0x000fe200087fe4ff */
[----:B-----5:R-:W-:Y:S02]  /*0be0*/  FADD.FTZ R22, R57, R22 ;  /* 0x0000001639167221 */ /* 0x020fe40000010000 */
[----:B------:R0:W3:Y:S04]  /*0bf0*/  LDG.E R60, [R54.64+0x80] ;  /* 0x00008006363c7981 */ /* 0x0000e8000c1e1900 */
[----:B------:R0:W5:Y:S04]  /*0c00*/  LDG.E R58, [R54.64+0x100] ;  /* 0x00010006363a7981 */ /* 0x000168000c1e1900 */
[----:B------:R0:W5:Y:S01]  /*0c10*/  LDG.E R56, [R54.64+0x180] ;  /* 0x0001800636387981 */ /* 0x000162000c1e1900 */
[----:B----4-:R-:W-:-:S03]  /*0c20*/  FADD.FTZ R30, R59, R30 ;  /* 0x0000001e3b1e7221 */ /* 0x010fc60000010000 */
[----:B------:R0:W4:Y:S04]  /*0c30*/  LDG.E R92, [R54.64+0x200] ;  /* 0x00020006365c7981 */ /* 0x000128000c1e1900 */
[----:B------:R1:W4:Y:S04]  /*0c40*/  LDG.E R61, [R52.64+0x80] ;  /* 0x00008006343d7981 */ /* 0x000328000c1e1900 */
[----:B------:R1:W4:Y:S04]  /*0c50*/  LDG.E R59, [R52.64+0x100] ;  /* 0x00010006343b7981 */ /* 0x000328000c1e1900 */
[----:B------:R1:W4:Y:S01]  /*0c60*/  LDG.E R57, [R52.64+0x180] ;  /* 0x0001800634397981 */ /* 0x000322000c1e1900 */
[----:B0-----:R-:W-:Y:S01]  /*0c70*/  IADD3 R54, P0, R44, UR8, RZ ;  /* 0x000000082c367c10 */ /* 0x001fe2000ff1e0ff */
[----:B------:R-:W-:-:S02]  /*0c80*/  FADD.FTZ R72, R91, R72 ;  /* 0x000000485b487221 */ /* 0x000fc40000010000 */
[----:B------:R-:W-:Y:S01]  /*0c90*/  FADD.FTZ R64, R63, R64 ;  /* 0x000000403f407221 */ /* 0x000fe20000010000 */
[----:B------:R1:W4:Y:S01]  /*0ca0*/  LDG.E R91, [R52.64+0x200] ;  /* 0x00020006345b7981 */ /* 0x000322000c1e1900 */
[----:B------:R-:W-:-:S03]  /*0cb0*/  IADD3.X R55, R45, UR9, RZ, P0, !PT ;  /* 0x000000092d377c10 */ /* 0x000fc600087fe4ff */
[----:B------:R1:W4:Y:S02]  /*0cc0*/  LDG.E R63, [R52.64] ;  /* 0x00000006343f7981 */ /* 0x000324000c1e1900 */
[----:B-1----:R-:W-:-:S04]  /*0cd0*/  IADD3 R52, P0, R42, UR8, RZ ;  /* 0x000000082a347c10 */ /* 0x002fc8000ff1e0ff */
[----:B------:R-:W-:Y:S01]  /*0ce0*/  IADD3.X R53, R43, UR9, RZ, P0, !PT ;  /* 0x000000092b357c10 */ /* 0x000fe200087fe4ff */
[----:B--2---:R-:W-:Y:S02]  /*0cf0*/  FADD.FTZ R71, R62, R71 ;  /* 0x000000473e477221 */ /* 0x004fe40000010000 */
[----:B------:R0:W2:Y:S01]  /*0d00*/  LDG.E R62, [R54.64] ;  /* 0x00000006363e7981 */ /* 0x0000a2000c1e1900 */
[----:B---3--:R-:W-:-:S03]  /*0d10*/  FADD.FTZ R37, R60, R37 ;  /* 0x000000253c257221 */ /* 0x008fc60000010000 */
[----:B------:R0:W3:Y:S01]  /*0d20*/  LDG.E R60, [R54.64+0x80] ;  /* 0x00008006363c7981 */ /* 0x0000e2000c1e1900 */
[----:B-----5:R-:W-:-:S03]  /*0d30*/  FADD.FTZ R29, R58, R29 ;  /* 0x0000001d3a1d7221 */ /* 0x020fc60000010000 */
[----:B------:R0:W5:Y:S01]  /*0d40*/  LDG.E R58, [R54.64+0x100] ;  /* 0x00010006363a7981 */ /* 0x000162000c1e1900 */
[----:B------:R-:W-:-:S03]  /*0d50*/  FADD.FTZ R21, R56, R21 ;  /* 0x0000001538157221 */ /* 0x000fc60000010000 */
[----:B------:R0:W5:Y:S01]  /*0d60*/  LDG.E R56, [R54.64+0x180] ;  /* 0x0001800636387981 */ /* 0x000162000c1e1900 */
[----:B----4-:R-:W-:-:S03]  /*0d70*/  FADD.FTZ R13, R92, R13 ;  /* 0x0000000d5c0d7221 */ /* 0x010fc60000010000 */
[----:B------:R0:W4:Y:S01]  /*0d80*/  LDG.E R92, [R54.64+0x200] ;  /* 0x00020006365c7981 */ /* 0x000122000c1e1900 */
[----:B------:R-:W-:-:S03]  /*0d90*/  FADD.FTZ R36, R61, R36 ;  /* 0x000000243d247221 */ /* 0x000fc60000010000 */
[----:B------:R1:W4:Y:S01]  /*0da0*/  LDG.E R61, [R52.64+0x80] ;  /* 0x00008006343d7981 */ /* 0x000322000c1e1900 */
[----:B------:R-:W-:-:S03]  /*0db0*/  FADD.FTZ R28, R59, R28 ;  /* 0x0000001c3b1c7221 */ /* 0x000fc60000010000 */
[----:B------:R1:W4:Y:S01]  /*0dc0*/  LDG.E R59, [R52.64+0x100] ;  /* 0x00010006343b7981 */ /* 0x000322000c1e1900 */
[----:B------:R-:W-:-:S03]  /*0dd0*/  FADD.FTZ R20, R57, R20 ;  /* 0x0000001439147221 */ /* 0x000fc60000010000 */
[----:B------:R1:W4:Y:S01]  /*0de0*/  LDG.E R57, [R52.64+0x180] ;  /* 0x0001800634397981 */ /* 0x000322000c1e1900 */
[----:B0-----:R-:W-:Y:S01]  /*0df0*/  IADD3 R54, P0, R40, UR8, RZ ;  /* 0x0000000828367c10 */ /* 0x001fe2000ff1e0ff */
[----:B------:R-:W-:Y:S02]  /*0e00*/  FADD.FTZ R12, R91, R12 ;  /* 0x0000000c5b0c7221 */ /* 0x000fe40000010000 */
[----:B------:R1:W4:Y:S01]  /*0e10*/  LDG.E R91, [R52.64+0x200] ;  /* 0x00020006345b7981 */ /* 0x000322000c1e1900 */
[----:B------:R-:W-:Y:S01]  /*0e20*/  IADD3.X R55, R41, UR9, RZ, P0, !PT ;  /* 0x0000000929377c10 */ /* 0x000fe200087fe4ff */
[----:B------:R-:W-:Y:S02]  /*0e30*/  FADD.FTZ R70, R63, R70 ;  /* 0x000000463f467221 */ /* 0x000fe40000010000 */
[----:B------:R1:W4:Y:S01]  /*0e40*/  LDG.E R63, [R52.64] ;  /* 0x00000006343f7981 */ /* 0x000322000c1e1900 */
[----:B------:R-:W-:-:S03]  /*0e50*/  FADD.FTZ R14, R93, R14 ;  /* 0x0000000e5d0e7221 */ /* 0x000fc60000010000 */
[----:B------:R0:W4:Y:S01]  /*0e60*/  LDG.E R93, [R54.64] ;  /* 0x00000006365d7981 */ /* 0x000122000c1e1900 */
[----:B-1----:R-:W-:-:S04]  /*0e70*/  IADD3 R52, P0, R38, UR8, RZ ;  /* 0x0000000826347c10 */ /* 0x002fc8000ff1e0ff */
[----:B------:R-:W-:Y:S01]  /*0e80*/  IADD3.X R53, R39, UR9, RZ, P0, !PT ;  /* 0x0000000927357c10 */ /* 0x000fe200087fe4ff */
[----:B--2---:R-:W-:Y:S02]  /*0e90*/  FADD.FTZ R69, R62, R69 ;  /* 0x000000453e457221 */ /* 0x004fe40000010000 */
[----:B------:R0:W2:Y:S01]  /*0ea0*/  LDG.E R62, [R54.64+0x200] ;  /* 0x00020006363e7981 */ /* 0x0000a2000c1e1900 */
[----:B---3--:R-:W-:-:S03]  /*0eb0*/  FADD.FTZ R35, R60, R35 ;  /* 0x000000233c237221 */ /* 0x008fc60000010000 */
[----:B------:R0:W3:Y:S01]  /*0ec0*/  LDG.E R60, [R54.64+0x80] ;  /* 0x00008006363c7981 */ /* 0x0000e2000c1e1900 */
[----:B-----5:R-:W-:-:S03]  /*0ed0*/  FADD.FTZ R27, R58, R27 ;  /* 0x0000001b3a1b7221 */ /* 0x020fc60000010000 */
[----:B------:R0:W5:Y:S01]  /*0ee0*/  LDG.E R58, [R54.64+0x100] ;  /* 0x00010006363a7981 */ /* 0x000162000c1e1900 */
[----:B------:R-:W-:-:S03]  /*0ef0*/  FADD.FTZ R19, R56, R19 ;  /* 0x0000001338137221 */ /* 0x000fc60000010000 */
[----:B------:R0:W5:Y:S01]  /*0f00*/  LDG.E R56, [R54.64+0x180] ;  /* 0x0001800636387981 */ /* 0x000162000c1e1900 */
[----:B----4-:R-:W-:-:S03]  /*0f10*/  FADD.FTZ R11, R92, R11 ;  /* 0x0000000b5c0b7221 */ /* 0x010fc60000010000 */
[----:B------:R-:W4:Y:S01]  /*0f20*/  LDG.E R92, [R52.64] ;  /* 0x00000006345c7981 */ /* 0x000f22000c1e1900 */
[----:B------:R-:W-:-:S03]  /*0f30*/  FADD.FTZ R68, R61, R68 ;  /* 0x000000443d447221 */ /* 0x000fc60000010000 */
[----:B------:R-:W4:Y:S01]  /*0f40*/  LDG.E R61, [R52.64+0x200] ;  /* 0x00020006343d7981 */ /* 0x000f22000c1e1900 */
[----:B------:R-:W-:-:S03]  /*0f50*/  FADD.FTZ R34, R59, R34 ;  /* 0x000000223b227221 */ /* 0x000fc60000010000 */
[----:B------:R-:W4:Y:S01]  /*0f60*/  LDG.E R59, [R52.64+0x100] ;  /* 0x00010006343b7981 */ /* 0x000f22000c1e1900 */
[----:B------:R-:W-:-:S03]  /*0f70*/  FADD.FTZ R26, R57, R26 ;  /* 0x0000001a391a7221 */ /* 0x000fc60000010000 */
[----:B------:R-:W4:Y:S04]  /*0f80*/  LDG.E R57, [R52.64+0x80] ;  /* 0x0000800634397981 */ /* 0x000f28000c1e1900 */
[----:B0-----:R-:W4:Y:S01]  /*0f90*/  LDG.E R55, [R52.64+0x180] ;  /* 0x0001800634377981 */ /* 0x001f22000c1e1900 */
[----:B------:R-:W-:-:S04]  /*0fa0*/  IADD3 R17, R17, 0x1, RZ ;  /* 0x0000000111117810 */ /* 0x000fc80007ffe0ff */
[----:B------:R-:W-:Y:S01]  /*0fb0*/  ISETP.GE.AND P0, PT, R17, c[0x0][0x3e0], PT ;  /* 0x0000f80011007a0c */ /* 0x000fe20003f06270 */
[----:B------:R-:W-:Y:S01]  /*0fc0*/  ULEA UR8, UP0, UR10, UR8, 0x2 ;  /* 0x000000080a087291 */ /* 0x000fe2000f80103f */
[----:B------:R-:W-:-:S03]  /*0fd0*/  FADD.FTZ R10, R63, R10 ;  /* 0x0000000a3f0a7221 */ /* 0x000fc60000010000 */
[----:B------:R-:W-:Y:S01]  /*0fe0*/  UIADD3.X UR9, UR9, UR4, URZ, UP0, !UPT ;  /* 0x0000000409097290 */ /* 0x000fe200087fe43f */
[----:B------:R-:W-:Y:S02]  /*0ff0*/  FADD.FTZ R18, R91, R18 ;  /* 0x000000125b127221 */ /* 0x000fe40000010000 */
[----:B------:R-:W-:Y:S02]  /*1000*/  FADD.FTZ R90, R93, R90 ;  /* 0x0000005a5d5a7221 */ /* 0x000fe40000010000 */
[----:B--2---:R-:W-:Y:S02]  /*1010*/  FADD.FTZ R8, R62, R8 ;  /* 0x000000083e087221 */ /* 0x004fe40000010000 */
[----:B---3--:R-:W-:Y:S02]  /*1020*/  FADD.FTZ R67, R60, R67 ;  /* 0x000000433c437221 */ /* 0x008fe40000010000 */
[----:B-----5:R-:W-:Y:S02]  /*1030*/  FADD.FTZ R33, R58, R33 ;  /* 0x000000213a217221 */ /* 0x020fe40000010000 */
[----:B------:R-:W-:-:S02]  /*1040*/  FADD.FTZ R25, R56, R25 ;  /* 0x0000001938197221 */ /* 0x000fc40000010000 */
[----:B----4-:R-:W-:Y:S02]  /*1050*/  FADD.FTZ R9, R92, R9 ;  /* 0x000000095c097221 */ /* 0x010fe40000010000 */
[----:B------:R-:W-:Y:S02]  /*1060*/  FADD.FTZ R16, R61, R16 ;  /* 0x000000103d107221 */ /* 0x000fe40000010000 */
[----:B------:R-:W-:Y:S02]  /*1070*/  FADD.FTZ R32, R59, R32 ;  /* 0x000000203b207221 */ /* 0x000fe40000010000 */
[----:B------:R-:W-:Y:S02]  /*1080*/  FADD.FTZ R66, R57, R66 ;  /* 0x0000004239427221 */ /* 0x000fe40000010000 */
[----:B------:R-:W-:Y:S01]  /*1090*/  FADD.FTZ R24, R55, R24 ;  /* 0x0000001837187221 */ /* 0x000fe20000010000 */
[----:B------:R-:W-:Y:S05]  /*10a0*/  @!P0 BRA `(.L_x_509) ;  /* 0xfffff84000008947 */ /* 0x000fea000383ffff */
.L_x_508:
[--C-:B------:R-:W-:Y:S01]  /*10b0*/  SHF.R.S32.HI R40, RZ, 0x2, R83.reuse ;  /* 0x00000002ff287819 */ /* 0x100fe20000011453 */
[----:B------:R-:W-:Y:S01]  /*10c0*/  FMUL.FTZ R46, R71, c[0x0][0x2e0] ;  /* 0x0000b800472e7a20 */ /* 0x000fe20000410000 */
[----:B------:R-:W-:Y:S01]  /*10d0*/  SHF.R.S32.HI R39, RZ, 0x1f, R83 ;  /* 0x0000001fff277819 */ /* 0x000fe20000011453 */
[----:B------:R-:W-:Y:S01]  /*10e0*/  FMUL.FTZ R47, R70, c[0x0][0x2e0] ;  /* 0x0000b800462f7a20 */ /* 0x000fe20000410000 */
[----:B------:R-:W-:Y:S01]  /*10f0*/  LEA.HI R17, R77, R6, RZ, 0x3 ;  /* 0x000000064d117211 */ /* 0x000fe200078f18ff */
[----:B------:R-:W-:Y:S01]  /*1100*/  FMUL.FTZ R69, R69, c[0x0][0x2e0] ;  /* 0x0000b80045457a20 */ /* 0x000fe20000410000 */
[----:B------:R-:W-:Y:S01]  /*1110*/  LEA.HI R39, R39, R40, RZ, 0x3 ;  /* 0x0000002827277211 */ /* 0x000fe200078f18ff */
[----:B------:R-:W-:Y:S01]  /*1120*/  FMUL.FTZ R10, R10, c[0x0][0x2e0] ;  /* 0x0000b8000a0a7a20 */ /* 0x000fe20000410000 */
[----:B------:R-:W-:Y:S01]  /*1130*/  F2FP.BF16.PACK_AB R46, R47, R46 ;  /* 0x0000002e2f2e723e */ /* 0x000fe200000010ff */
[----:B------:R-:W-:Y:S01]  /*1140*/  FMUL.FTZ R47, R9, c[0x0][0x2e0] ;  /* 0x0000b800092f7a20 */ /* 0x000fe20000410000 */
[----:B------:R-:W-:Y:S01]  /*1150*/  LOP3.LUT R39, R39, 0xfffffff8, RZ, 0xc0, !PT ;  /* 0xfffffff827277812 */ /* 0x000fe200078ec0ff */
[----:B------:R-:W-:Y:S01]  /*1160*/  FMUL.FTZ R29, R29, c[0x0][0x2e0] ;  /* 0x0000b8001d1d7a20 */ /* 0x000fe20000410000 */
[----:B------:R-:W-:Y:S01]  /*1170*/  F2FP.BF16.PACK_AB R9, R10, R69 ;  /* 0x000000450a09723e */ /* 0x000fe200000010ff */
[----:B------:R-:W-:Y:S01]  /*1180*/  FMUL.FTZ R10, R28, c[0x0][0x2e0] ;  /* 0x0000b8001c0a7a20 */ /* 0x000fe20000410000 */
[----:B------:R-:W-:Y:S01]  /*1190*/  LEA.HI R77, R77, R6, RZ, 0x6 ;  /* 0x000000064d4d7211 */ /* 0x000fe200078f30ff */
[----:B------:R-:W-:Y:S01]  /*11a0*/  FMUL.FTZ R19, R19, c[0x0][0x2e0] ;  /* 0x0000b80013137a20 */ /* 0x000fe20000410000 */
[----:B------:R-:W-:Y:S01]  /*11b0*/  IADD3 R40, R40, -R39, RZ ;  /* 0x8000002728287210 */ /* 0x000fe20007ffe0ff */
[----:B------:R-:W-:Y:S01]  /*11c0*/  FMUL.FTZ R26, R26, c[0x0][0x2e0] ;  /* 0x0000b8001a1a7a20 */ /* 0x000fe20000410000 */
[----:B------:R-:W-:Y:S01]  /*11d0*/  F2FP.BF16.PACK_AB R29, R10, R29 ;  /* 0x0000001d0a1d723e */ /* 0x000fe200000010ff */
[----:B------:R-:W-:Y:S01]  /*11e0*/  FMUL.FTZ R23, R23, c[0x0][0x2e0] ;  /* 0x0000b80017177a20 */ /* 0x000fe20000410000 */
[----:B------:R-:W-:Y:S01]  /*11f0*/  SHF.R.S32.HI R77, RZ, 0x6, R77 ;  /* 0x00000006ff4d7819 */ /* 0x000fe2000001144d */
[----:B------:R-:W-:Y:S01]  /*1200*/  FMUL.FTZ R22, R22, c[0x0][0x2e0] ;  /* 0x0000b80016167a20 */ /* 0x000fe20000410000 */
[----:B------:R-:W-:Y:S01]  /*1210*/  SHF.L.U32 R10, R40, 0x6, RZ ;  /* 0x00000006280a7819 */ /* 0x000fe200000006ff */
[----:B------:R-:W-:Y:S01]  /*1220*/  FMUL.FTZ R21, R21, c[0x0][0x2e0] ;  /* 0x0000b80015157a20 */ /* 0x000fe20000410000 */
[----:B------:R-:W-:Y:S01]  /*1230*/  LEA.HI R38, R84, R84, RZ, 0x1 ;  /* 0x0000005454267211 */ /* 0x000fe200078f08ff */
[----:B------:R-:W-:Y:S01]  /*1240*/  FMUL.FTZ R20, R20, c[0x0][0x2e0] ;  /* 0x0000b80014147a20 */ /* 0x000fe20000410000 */
[----:B------:R-:W-:Y:S01]  /*1250*/  LOP3.LUT R83, R83, 0x3ffffffc, RZ, 0xc0, !PT ;  /* 0x3ffffffc53537812 */ /* 0x000fe200078ec0ff */
[----:B------:R-:W-:Y:S01]  /*1260*/  FMUL.FTZ R15, R15, c[0x0][0x2e0] ;  /* 0x0000b8000f0f7a20 */ /* 0x000fe20000410000 */
[----:B------:R-:W-:Y:S01]  /*1270*/  LOP3.LUT R41, R17, 0x1ffffff8, RZ, 0xc0, !PT ;  /* 0x1ffffff811297812 */ /* 0x000fe200078ec0ff */
[----:B------:R-:W-:Y:S01]  /*1280*/  FMUL.FTZ R14, R14, c[0x0][0x2e0] ;  /* 0x0000b8000e0e7a20 */ /* 0x000fe20000410000 */
[----:B------:R-:W-:Y:S01]  /*1290*/  F2FP.BF16.PACK_AB R26, R26, R19 ;  /* 0x000000131a1a723e */ /* 0x000fe200000010ff */
[----:B------:R-:W-:Y:S01]  /*12a0*/  FMUL.FTZ R31, R31, c[0x0][0x2e0] ;  /* 0x0000b8001f1f7a20 */ /* 0x000fe20000410000 */
[----:B------:R-:W-:Y:S01]  /*12b0*/  SHF.L.U32 R19, R77, 0x3, RZ ;  /* 0x000000034d137819 */ /* 0x000fe200000006ff */
[----:B------:R-:W-:Y:S01]  /*12c0*/  FMUL.FTZ R30, R30, c[0x0][0x2e0] ;  /* 0x0000b8001e1e7a20 */ /* 0x000fe20000410000 */
[----:B------:R-:W-:Y:S01]  /*12d0*/  LOP3.LUT R10, R10, 0x1c0, RZ, 0xc0, !PT ;  /* 0x000001c00a0a7812 */ /* 0x000fe200078ec0ff */
[----:B------:R-:W-:Y:S01]  /*12e0*/  FMUL.FTZ R82, R82, c[0x0][0x2e0] ;  /* 0x0000b80052527a20 */ /* 0x000fe20000410000 */
[----:B------:R-:W-:Y:S01]  /*12f0*/  LOP3.LUT R43, R38, 0x1ffffe, RZ, 0xc0, !PT ;  /* 0x001ffffe262b7812 */ /* 0x000fe200078ec0ff */
[----:B------:R-:W-:Y:S01]  /*1300*/  FMUL.FTZ R81, R81, c[0x0][0x2e0] ;  /* 0x0000b80051517a20 */ /* 0x000fe20000410000 */
[----:B------:R-:W-:Y:S01]  /*1310*/  IADD3 R38, -R41, R6, RZ ;  /* 0x0000000629267210 */ /* 0x000fe20007ffe1ff */
[----:B------:R-:W-:Y:S01]  /*1320*/  IMAD.IADD R6, R6, 0x1, -R83 ;  /* 0x0000000106067824 */ /* 0x000fe200078e0a53 */
[----:B------:R-:W-:Y:S01]  /*1330*/  LOP3.LUT R19, R10, 0x18, R19, 0xf8, !PT ;  /* 0x000000180a137812 */ /* 0x000fe200078ef813 */
[----:B------:R-:W-:Y:S01]  /*1340*/  FMUL.FTZ R42, R80, c[0x0][0x2e0] ;  /* 0x0000b800502a7a20 */ /* 0x000fe20000410000 */
[----:B------:R-:W-:Y:S01]  /*1350*/  IADD3 R41, R84, -R43, RZ ;  /* 0x8000002b54297210 */ /* 0x000fe20007ffe0ff */
[----:B------:R-:W-:Y:S01]  /*1360*/  FMUL.FTZ R79, R79, c[0x0][0x2e0] ;  /* 0x0000b8004f4f7a20 */ /* 0x000fe20000410000 */
[----:B------:R-:W-:Y:S01]  /*1370*/  SHF.R.U32.HI R10, RZ, 0x3, R10 ;  /* 0x00000003ff0a7819 */ /* 0x000fe2000001160a */
[----:B------:R-:W-:Y:S01]  /*1380*/  FMUL.FTZ R44, R75, c[0x0][0x2e0] ;  /* 0x0000b8004b2c7a20 */ /* 0x000fe20000410000 */
[----:B------:R-:W-:Y:S01]  /*1390*/  LEA R41, R41, R6, 0x9 ;  /* 0x0000000629297211 */ /* 0x000fe200078e48ff */
[----:B------:R-:W-:Y:S01]  /*13a0*/  FMUL.FTZ R45, R74, c[0x0][0x2e0] ;  /* 0x0000b8004a2d7a20 */ /* 0x000fe20000410000 */
[----:B------:R-:W-:Y:S01]  /*13b0*/  LOP3.LUT R10, R19, R10, RZ, 0x3c, !PT ;  /* 0x0000000a130a7212 */ /* 0x000fe200078e3cff */
[----:B------:R-:W-:Y:S01]  /*13c0*/  FMUL.FTZ R90, R90, c[0x0][0x2e0] ;  /* 0x0000b8005a5a7a20 */ /* 0x000fe20000410000 */
[----:B------:R-:W-:Y:S01]  /*13d0*/  LOP3.LUT P0, RZ, R40, 0x4, RZ, 0xc0, !PT ;  /* 0x0000000428ff7812 */ /* 0x000fe2000780c0ff */
[----:B------:R-:W-:Y:S01]  /*13e0*/  FMUL.FTZ R73, R73, c[0x0][0x2e0] ;  /* 0x0000b80049497a20 */ /* 0x000fe20000410000 */
[----:B------:R-:W-:Y:S01]  /*13f0*/  F2FP.BF16.PACK_AB R22, R22, R23 ;  /* 0x000000171616723e */ /* 0x000fe200000010ff */
[----:B------:R-:W-:Y:S01]  /*1400*/  FMUL.FTZ R72, R72, c[0x0][0x2e0] ;  /* 0x0000b80048487a20 */ /* 0x000fe20000410000 */
[----:B------:R-:W-:Y:S01]  /*1410*/  F2FP.BF16.PACK_AB R21, R20, R21 ;  /* 0x000000151415723e */ /* 0x000fe200000010ff */
[----:B------:R-:W-:Y:S01]  /*1420*/  FMUL.FTZ R37, R37, c[0x0][0x2e0] ;  /* 0x0000b80025257a20 */ /* 0x000fe20000410000 */
[----:B------:R-:W-:Y:S01]  /*1430*/  SHF.R.S32.HI R20, RZ, 0x3, R17 ;  /* 0x00000003ff147819 */ /* 0x000fe20000011411 */
[----:B------:R-:W-:Y:S01]  /*1440*/  FMUL.FTZ R48, R36, c[0x0][0x2e0] ;  /* 0x0000b80024307a20 */ /* 0x000fe20000410000 */
[----:B------:R-:W-:Y:S01]  /*1450*/  F2FP.BF16.PACK_AB R23, R14, R15 ;  /* 0x0000000f0e17723e */ /* 0x000fe200000010ff */
[----:B------:R-:W-:Y:S01]  /*1460*/  FMUL.FTZ R49, R35, c[0x0][0x2e0] ;  /* 0x0000b80023317a20 */ /* 0x000fe20000410000 */
[----:B------:R-:W-:Y:S01]  /*1470*/  LEA R14, R41, R10, 0x1 ;  /* 0x0000000a290e7211 */ /* 0x000fe200078e08ff */
[----:B------:R-:W-:Y:S01]  /*1480*/  FMUL.FTZ R68, R68, c[0x0][0x2e0] ;  /* 0x0000b80044447a20 */ /* 0x000fe20000410000 */
[----:B------:R-:W-:Y:S01]  /*1490*/  F2FP.BF16.PACK_AB R28, R30, R31 ;  /* 0x0000001f1e1c723e */ /* 0x000fe200000010ff */
[----:B------:R-:W-:Y:S01]  /*14a0*/  IMAD.SHL.U32 R6, R20, 0x40, RZ ;  /* 0x0000004014067824 */ /* 0x000fe200078e00ff */
[----:B------:R-:W-:Y:S01]  /*14b0*/  SHF.L.U32 R30, R14, 0x1, RZ ;  /* 0x000000010e1e7819 */ /* 0x000fe200000006ff */
        /* <DEDUP_REMOVED lines=9> */
[----:B------:R-:W-:Y:S01]  /*1550*/  IADD3 R31, R30, 0x40, RZ ;  /* 0x000000401e1f7810 */ /* 0x000fe20007ffe0ff */
[----:B------:R-:W-:Y:S01]  /*1560*/  FMUL.FTZ R66, R66, c[0x0][0x2e0] ;  /* 0x0000b80042427a20 */ /* 0x000fe20000410000 */
[----:B------:R-:W-:Y:S01]  /*1570*/  F2FP.BF16.PACK_AB R45, R72, R73 ;  /* 0x00000049482d723e */ /* 0x000fe200000010ff */
[----:B------:R-:W-:Y:S01]  /*1580*/  FMUL.FTZ R33, R33, c[0x0][0x2e0] ;  /* 0x0000b80021217a20 */ /* 0x000fe20000410000 */
[----:B------:R-:W-:Y:S01]  /*1590*/  F2FP.BF16.PACK_AB R37, R48, R37 ;  /* 0x000000253025723e */ /* 0x000fe200000010ff */
[----:B------:R-:W-:Y:S01]  /*15a0*/  FMUL.FTZ R48, R27, c[0x0][0x2e0] ;  /* 0x0000b8001b307a20 */ /* 0x000fe20000410000 */
[----:B------:R-:W-:Y:S01]  /*15b0*/  F2FP.BF16.PACK_AB R47, R68, R49 ;  /* 0x00000031442f723e */ /* 0x000fe200000010ff */
[----:B------:R-:W-:Y:S01]  /*15c0*/  FMUL.FTZ R49, R34, c[0x0][0x2e0] ;  /* 0x0000b80022317a20 */ /* 0x000fe20000410000 */
[----:B------:R-:W-:Y:S01]  /*15d0*/  SHF.L.U32 R10, R38, 0x3, RZ ;  /* 0x00000003260a7819 */ /* 0x000fe200000006ff */
[----:B------:R-:W-:Y:S01]  /*15e0*/  FMUL.FTZ R32, R32, c[0x0][0x2e0] ;  /* 0x0000b80020207a20 */ /* 0x000fe20000410000 */
[----:B------:R-:W-:Y:S01]  /*15f0*/  LOP3.LUT R15, R6, 0x1c0, RZ, 0xc0, !PT ;  /* 0x000001c0060f7812 */ /* 0x000fe200078ec0ff */
[----:B------:R-:W-:Y:S01]  /*1600*/  FMUL.FTZ R13, R13, c[0x0][0x2e0] ;  /* 0x0000b8000d0d7a20 */ /* 0x000fe20000410000 */
[----:B------:R-:W-:Y:S01]  /*1610*/  @P0 IADD3 R31, R30, -0x40, RZ ;  /* 0xffffffc01e1f0810 */ /* 0x000fe20007ffe0ff */
[----:B------:R-:W-:Y:S01]  /*1620*/  FMUL.FTZ R12, R12, c[0x0][0x2e0] ;  /* 0x0000b8000c0c7a20 */ /* 0x000fe20000410000 */
[----:B------:R-:W-:Y:S01]  /*1630*/  F2FP.BF16.PACK_AB R43, R76, R43 ;  /* 0x0000002b4c2b723e */ /* 0x000fe200000010ff */
[----:B------:R-:W-:Y:S01]  /*1640*/  FMUL.FTZ R25, R25, c[0x0][0x2e0] ;  /* 0x0000b80019197a20 */ /* 0x000fe20000410000 */
[----:B------:R-:W-:Y:S01]  /*1650*/  F2FP.BF16.PACK_AB R36, R64, R65 ;  /* 0x000000414024723e */ /* 0x000fe200000010ff */
[----:B------:R-:W-:Y:S01]  /*1660*/  FMUL.FTZ R24, R24, c[0x0][0x2e0] ;  /* 0x0000b80018187a20 */ /* 0x000fe20000410000 */
[----:B------:R-:W-:Y:S01]  /*1670*/  SHF.R.U32.HI R14, RZ, 0x3, R15 ;  /* 0x00000003ff0e7819 */ /* 0x000fe2000001160f */
[----:B------:R-:W-:Y:S01]  /*1680*/  STS [R30], R39 ;  /* 0x000000271e007388 */ /* 0x000fe20000000800 */
[----:B------:R-:W-:Y:S01]  /*1690*/  LOP3.LUT R17, R15, 0x38, R10, 0xf8, !PT ;  /* 0x000000380f117812 */ /* 0x000fe200078ef80a */
[----:B------:R-:W-:Y:S01]  /*16a0*/  FMUL.FTZ R11, R11, c[0x0][0x2e0] ;  /* 0x0000b8000b0b7a20 */ /* 0x000fe20000410000 */
[----:B------:R-:W-:Y:S01]  /*16b0*/  F2FP.BF16.PACK_AB R27, R66, R67 ;  /* 0x00000043421b723e */ /* 0x000fe200000010ff */
[----:B------:R-:W-:Y:S01]  /*16c0*/  STS [R30+0x400], R42 ;  /* 0x0004002a1e007388 */ /* 0x000fe20000000800 */
[----:B------:R-:W-:Y:S01]  /*16d0*/  FMUL.FTZ R18, R18, c[0x0][0x2e0] ;  /* 0x0000b80012127a20 */ /* 0x000fe20000410000 */
[----:B------:R-:W-:Y:S01]  /*16e0*/  F2FP.BF16.PACK_AB R48, R49, R48 ;  /* 0x000000303130723e */ /* 0x000fe200000010ff */
[----:B------:R-:W-:Y:S01]  /*16f0*/  FMUL.FTZ R8, R8, c[0x0][0x2e0] ;  /* 0x0000b80008087a20 */ /* 0x000fe20000410000 */
[----:B------:R-:W-:Y:S01]  /*1700*/  STS [R31], R45 ;  /* 0x0000002d1f007388 */ /* 0x000fe20000000800 */
[----:B------:R-:W-:Y:S01]  /*1710*/  FMUL.FTZ R15, R16, c[0x0][0x2e0] ;  /* 0x0000b800100f7a20 */ /* 0x000fe20000410000 */
[----:B------:R-:W-:Y:S01]  /*1720*/  F2FP.BF16.PACK_AB R32, R32, R33 ;  /* 0x000000212020723e */ /* 0x000fe200000010ff */
[----:B------:R-:W-:Y:S01]  /*1730*/  BSSY B0, `(.L_x_510) ;  /* 0x0000043000007945 */ /* 0x000fe20003800000 */
[----:B------:R-:W-:Y:S01]  /*1740*/  STS [R31+0x400], R46 ;  /* 0x0004002e1f007388 */ /* 0x000fe20000000800 */
[----:B------:R-:W-:-:S02]  /*1750*/  F2FP.BF16.PACK_AB R6, R12, R13 ;  /* 0x0000000d0c06723e */ /* 0x000fc400000010ff */
[----:B------:R-:W-:Y:S01]  /*1760*/  F2FP.BF16.PACK_AB R24, R24, R25 ;  /* 0x000000191818723e */ /* 0x000fe200000010ff */
[----:B------:R-:W-:Y:S01]  /*1770*/  STS [R30+0x1000], R43 ;  /* 0x0010002b1e007388 */ /* 0x000fe20000000800 */
[----:B------:R-:W-:Y:S02]  /*1780*/  F2FP.BF16.PACK_AB R25, R18, R11 ;  /* 0x0000000b1219723e */ /* 0x000fe400000010ff */
[----:B------:R-:W-:Y:S01]  /*1790*/  F2FP.BF16.PACK_AB R8, R15, R8 ;  /* 0x000000080f08723e */ /* 0x000fe200000010ff */
[----:B------:R-:W-:Y:S01]  /*17a0*/  STS [R30+0x1400], R44 ;  /* 0x0014002c1e007388 */ /* 0x000fe20000000800 */
[----:B------:R-:W-:Y:S02]  /*17b0*/  LOP3.LUT R14, R17, R14, RZ, 0x3c, !PT ;  /* 0x0000000e110e7212 */ /* 0x000fe400078e3cff */
[----:B------:R-:W-:Y:S01]  /*17c0*/  SHF.R.S32.HI R11, RZ, 0x1f, R10 ;  /* 0x0000001fff0b7819 */ /* 0x000fe2000001140a */
[----:B------:R-:W-:Y:S01]  /*17d0*/  STS [R31+0x1000], R9 ;  /* 0x001000091f007388 */ /* 0x000fe20000000800 */
[----:B------:R-:W-:-:S03]  /*17e0*/  LEA R14, R77, R14, 0x9 ;  /* 0x0000000e4d0e7211 */ /* 0x000fc600078e48ff */
[----:B------:R0:W-:Y:S01]  /*17f0*/  STS [R31+0x1400], R35 ;  /* 0x001400231f007388 */ /* 0x0001e20000000800 */
[----:B------:R-:W-:-:S03]  /*1800*/  SHF.L.U32 R34, R14, 0x1, RZ ;  /* 0x000000010e227819 */ /* 0x000fc600000006ff */
[----:B------:R2:W-:Y:S04]  /*1810*/  STS [R30+0x2000], R36 ;  /* 0x002000241e007388 */ /* 0x0005e80000000800 */
[----:B------:R-:W-:Y:S01]  /*1820*/  STS [R30+0x2400], R37 ;  /* 0x002400251e007388 */ /* 0x000fe20000000800 */
[----:B0-----:R-:W-:-:S03]  /*1830*/  IADD3 R35, R10, 0x40, RZ ;  /* 0x000000400a237810 */ /* 0x001fc60007ffe0ff */
[----:B------:R-:W-:Y:S01]  /*1840*/  STS [R31+0x2000], R28 ;  /* 0x0020001c1f007388 */ /* 0x000fe20000000800 */
[----:B--2---:R-:W-:-:S03]  /*1850*/  IADD3 R36, R10, 0x80, RZ ;  /* 0x000000800a247810 */ /* 0x004fc60007ffe0ff */
[----:B------:R-:W-:Y:S04]  /*1860*/  STS [R31+0x2400], R29 ;  /* 0x0024001d1f007388 */ /* 0x000fe80000000800 */
[----:B------:R-:W-:Y:S04]  /*1870*/  STS [R30+0x3000], R47 ;  /* 0x0030002f1e007388 */ /* 0x000fe80000000800 */
[----:B------:R-:W-:Y:S04]  /*1880*/  STS [R30+0x3400], R27 ;  /* 0x0034001b1e007388 */ /* 0x000fe80000000800 */
[----:B------:R-:W-:Y:S04]  /*1890*/  STS [R31+0x3000], R48 ;  /* 0x003000301f007388 */ /* 0x000fe80000000800 */
[----:B------:R-:W-:Y:S04]  /*18a0*/  STS [R31+0x3400], R32 ;  /* 0x003400201f007388 */ /* 0x000fe80000000800 */
[----:B------:R0:W-:Y:S04]  /*18b0*/  STS [R30+0x4000], R22 ;  /* 0x004000161e007388 */ /* 0x0001e80000000800 */
[----:B------:R-:W-:Y:S04]  /*18c0*/  STS [R30+0x4400], R21 ;  /* 0x004400151e007388 */ /* 0x000fe80000000800 */
[----:B------:R-:W-:Y:S01]  /*18d0*/  STS [R31+0x4000], R23 ;  /* 0x004000171f007388 */ /* 0x000fe20000000800 */
[----:B0-----:R-:W-:-:S03]  /*18e0*/  IMAD R22, R7, c[0x0][0x398], RZ ;  /* 0x0000e60007167a24 */ /* 0x001fc600078e02ff */
[----:B------:R0:W-:Y:S01]  /*18f0*/  STS [R31+0x4400], R6 ;  /* 0x004400061f007388 */ /* 0x0001e20000000800 */
[----:B------:R-:W-:-:S03]  /*1900*/  IMAD R9, R3, c[0x0][0x39c], R22 ;  /* 0x0000e70003097a24 */ /* 0x000fc600078e0216 */
[----:B------:R2:W-:Y:S04]  /*1910*/  STS [R30+0x5000], R26 ;  /* 0x0050001a1e007388 */ /* 0x0005e80000000800 */
[----:B------:R2:W-:Y:S01]  /*1920*/  STS [R30+0x5400], R24 ;  /* 0x005400181e007388 */ /* 0x0005e20000000800 */
[C---:B0-----:R-:W-:Y:S01]  /*1930*/  IMAD.WIDE.U32 R6, R3.reuse, c[0x0][0x398], R10 ;  /* 0x0000e60003067a25 */ /* 0x041fe200078e000a */
[----:B------:R-:W-:Y:S02]  /*1940*/  IADD3 R3, -R3, R0, RZ ;  /* 0x0000000003037210 */ /* 0x000fe40007ffe1ff */
[----:B------:R2:W-:Y:S01]  /*1950*/  STS [R31+0x5000], R25 ;  /* 0x005000191f007388 */ /* 0x0005e20000000800 */
[C---:B------:R-:W-:Y:S02]  /*1960*/  IADD3 R0, R20.reuse, 0x20, RZ ;  /* 0x0000002014007810 */ /* 0x040fe40007ffe0ff */
[----:B------:R-:W-:Y:S01]  /*1970*/  ISETP.GE.AND P1, PT, R20, R3, PT ;  /* 0x000000031400720c */ /* 0x000fe20003f26270 */
[----:B------:R2:W-:Y:S04]  /*1980*/  STS [R31+0x5400], R8 ;  /* 0x005400081f007388 */ /* 0x0005e80000000800 */
[----:B------:R-:W-:Y:S01]  /*1990*/  BAR.SYNC.DEFER_BLOCKING 0x0 ;  /* 0x0000000000007b1d */ /* 0x000fe20000010000 */
[----:B------:R-:W-:-:S02]  /*19a0*/  IADD3 R6, P0, R4, R6, RZ ;  /* 0x0000000604067210 */ /* 0x000fc40007f1e0ff */
[----:B-1----:R-:W-:Y:S02]  /*19b0*/  SHF.R.S32.HI R4, RZ, 0x1f, R5 ;  /* 0x0000001fff047819 */ /* 0x002fe40000011405 */
[----:B------:R-:W-:Y:S02]  /*19c0*/  IADD3.X R7, R2, R7, R9, P0, !PT ;  /* 0x0000000702077210 */ /* 0x000fe400007fe409 */
[----:B------:R-:W-:Y:S01]  /*19d0*/  ISETP.GE.AND P0, PT, R0, R3, PT ;  /* 0x000000030000720c */ /* 0x000fe20003f06270 */
[----:B------:R-:W-:Y:S01]  /*19e0*/  IMAD R4, R4, c[0x0][0x3b0], RZ ;  /* 0x0000ec0004047a24 */ /* 0x000fe200078e02ff */
[----:B------:R-:W-:Y:S01]  /*19f0*/  SHF.R.S32.HI R0, RZ, 0x1f, R20 ;  /* 0x0000001fff007819 */ /* 0x000fe20000011414 */
[----:B------:R-:W-:-:S04]  /*1a00*/  IMAD.WIDE.U32 R22, R5, c[0x0][0x3b0], R6 ;  /* 0x0000ec0005167a25 */ /* 0x000fc800078e0006 */
[----:B------:R-:W-:-:S04]  /*1a10*/  IMAD R9, R5, c[0x0][0x3b4], R4 ;  /* 0x0000ed0005097a24 */ /* 0x000fc800078e0204 */
[----:B------:R-:W-:Y:S01]  /*1a20*/  IMAD.IADD R9, R23, 0x1, R9 ;  /* 0x0000000117097824 */ /* 0x000fe200078e0209 */
[----:B------:R2:W0:Y:S04]  /*1a30*/  LDS.128 R16, [R34+0x1000] ;  /* 0x0010000022107984 */ /* 0x0004280000000c00 */
[----:B------:R2:W1:Y:S01]  /*1a40*/  LDS.128 R12, [R34+0x3000] ;  /* 0x00300000220c7984 */ /* 0x0004620000000c00 */
[----:B------:R-:W-:Y:S05]  /*1a50*/  @P1 BRA `(.L_x_511) ;  /* 0x0000010000001947 */ /* 0x000fea0003800000 */
[----:B------:R-:W-:Y:S01]  /*1a60*/  ISETP.GE.AND P1, PT, R10, c[0x0][0x220], PT ;  /* 0x000088000a007a0c */ /* 0x000fe20003f26270 */
[----:B------:R-:W3:Y:S01]  /*1a70*/  LDS.128 R4, [R34+0x2000] ;  /* 0x0020000022047984 */ /* 0x000ee20000000c00 */
[----:B--2---:R-:W-:Y:S01]  /*1a80*/  MOV R8, R22 ;  /* 0x0000001600087202 */ /* 0x004fe20000000f00 */
[----:B------:R-:W-:Y:S01]  /*1a90*/  IMAD R21, R0, c[0x0][0x398], RZ ;  /* 0x0000e60000157a24 */ /* 0x000fe200078e02ff */
[----:B------:R-:W-:Y:S01]  /*1aa0*/  ISETP.GE.AND P2, PT, R35, c[0x0][0x220], PT ;  /* 0x0000880023007a0c */ /* 0x000fe20003f46270 */
[----:B------:R-:W2:Y:S01]  /*1ab0*/  LDS.128 R24, [R34+0x4000] ;  /* 0x0040000022187984 */ /* 0x000ea20000000c00 */
[----:B------:R-:W-:Y:S01]  /*1ac0*/  ISETP.GE.AND P3, PT, R36, c[0x0][0x220], PT ;  /* 0x0000880024007a0c */ /* 0x000fe20003f66270 */
[----:B------:R-:W-:-:S04]  /*1ad0*/  IMAD.WIDE.U32 R2, R20, c[0x0][0x398], R8 ;  /* 0x0000e60014027a25 */ /* 0x000fc800078e0008 */
[----:B------:R-:W-:Y:S01]  /*1ae0*/  IMAD R21, R20, c[0x0][0x39c], R21 ;  /* 0x0000e70014157a24 */ /* 0x000fe200078e0215 */
[----:B------:R-:W-:Y:S01]  /*1af0*/  LEA R32, P4, R2, c[0x0][0x338], 0x1 ;  /* 0x0000ce0002207a11 */ /* 0x000fe200078808ff */
[----:B------:R-:W4:Y:S03]  /*1b00*/  @!P1 LDS.128 R28, [R34] ;  /* 0x00000000221c9984 */ /* 0x000f260000000c00 */
[----:B------:R-:W-:-:S04]  /*1b10*/  IADD3 R3, R3, R21, RZ ;  /* 0x0000001503037210 */ /* 0x000fc80007ffe0ff */
[----:B------:R-:W-:-:S05]  /*1b20*/  LEA.HI.X R33, R2, c[0x0][0x33c], R3, 0x1, P4 ;  /* 0x0000cf0002217a11 */ /* 0x000fca00020f0c03 */
[----:B---3--:R3:W-:Y:S04]  /*1b30*/  @!P2 STG.E.128 [R32.64+0x80], R4 ;  /* 0x000080042000a986 */ /* 0x0087e8000c101d06 */
[----:B--2---:R3:W-:Y:S04]  /*1b40*/  @!P3 STG.E.128 [R32.64+0x100], R24 ;  /* 0x000100182000b986 */ /* 0x0047e8000c101d06 */
[----:B----4-:R3:W-:Y:S02]  /*1b50*/  @!P1 STG.E.128 [R32.64], R28 ;  /* 0x0000001c20009986 */ /* 0x0107e4000c101d06 */
.L_x_511:
[----:B------:R-:W-:Y:S05]  /*1b60*/  BSYNC B0 ;  /* 0x0000000000007941 */ /* 0x000fea0003800000 */
.L_x_510:
[----:B---3--:R3:W4:Y:S01]  /*1b70*/  LDS.128 R4, [R34+0x5000] ;  /* 0x0050000022047984 */ /* 0x0087220000000c00 */
[----:B------:R-:W-:Y:S05]  /*1b80*/  @P0 EXIT ;  /* 0x000000000000094d */ /* 0x000fea0003800000 */
[----:B------:R-:W-:Y:S02]  /*1b90*/  IADD3 R11, P0, R20, 0x20, RZ ;  /* 0x00000020140b7810 */ /* 0x000fe40007f1e0ff */
[----:B------:R-:W-:-:S02]  /*1ba0*/  MOV R2, R22 ;  /* 0x0000001600027202 */ /* 0x000fc40000000f00 */
[----:B------:R-:W-:Y:S02]  /*1bb0*/  IADD3.X R0, RZ, R0, RZ, P0, !PT ;  /* 0x00000000ff007210 */ /* 0x000fe400007fe4ff */
[----:B------:R-:W-:Y:S02]  /*1bc0*/  MOV R3, R9 ;  /* 0x0000000900037202 */ /* 0x000fe40000000f00 */
[----:B------:R-:W-:Y:S01]  /*1bd0*/  ISETP.GE.AND P1, PT, R10, c[0x0][0x220], PT ;  /* 0x000088000a007a0c */ /* 0x000fe20003f26270 */
[----:B------:R-:W-:Y:S01]  /*1be0*/  IMAD R0, R0, c[0x0][0x398], RZ ;  /* 0x0000e60000007a24 */ /* 0x000fe200078e02ff */
[----:B------:R-:W-:Y:S01]  /*1bf0*/  ISETP.GE.AND P2, PT, R35, c[0x0][0x220], PT ;  /* 0x0000880023007a0c */ /* 0x000fe20003f46270 */
[----:B------:R-:W-:Y:S01]  /*1c00*/  IMAD.WIDE.U32 R2, R11, c[0x0][0x398], R2 ;  /* 0x0000e6000b027a25 */ /* 0x000fe200078e0002 */
[----:B------:R-:W-:-:S03]  /*1c10*/  ISETP.GE.AND P3, PT, R36, c[0x0][0x220], PT ;  /* 0x0000880024007a0c */ /* 0x000fc60003f66270 */
[----:B------:R-:W-:Y:S01]  /*1c20*/  IMAD R11, R11, c[0x0][0x39c], R0 ;  /* 0x0000e7000b0b7a24 */ /* 0x000fe200078e0200 */
[----:B--2---:R-:W-:-:S04]  /*1c30*/  LEA R8, P0, R2, c[0x0][0x338], 0x1 ;  /* 0x0000ce0002087a11 */ /* 0x004fc800078008ff */
[----:B------:R-:W-:-:S04]  /*1c40*/  IADD3 R3, R3, R11, RZ ;  /* 0x0000000b03037210 */ /* 0x000fc80007ffe0ff */
[----:B------:R-:W-:-:S05]  /*1c50*/  LEA.HI.X R9, R2, c[0x0][0x33c], R3, 0x1, P0 ;  /* 0x0000cf0002097a11 */ /* 0x000fca00000f0c03 */
[----:B0-----:R0:W-:Y:S04]  /*1c60*/  @!P1 STG.E.128 [R8.64], R16 ;  /* 0x0000001008009986 */ /* 0x0011e8000c101d06 */
[----:B-1----:R0:W-:Y:S01]  /*1c70*/  @!P2 STG.E.128 [R8.64+0x80], R12 ;  /* 0x0000800c0800a986 */ /* 0x0021e2000c101d06 */
[----:B------:R-:W-:Y:S05]  /*1c80*/  @P3 EXIT ;  /* 0x000000000000394d */ /* 0x000fea0003800000 */
[----:B----4-:R-:W-:Y:S01]  /*1c90*/  STG.E.128 [R8.64+0x100], R4 ;  /* 0x0001000408007986 */ /* 0x010fe2000c101d06 */
[----:B------:R-:W-:Y:S05]  /*1ca0*/  EXIT ;  /* 0x000000000000794d */ /* 0x000fea0003800000 */
.L_x_512:
        /* <DEDUP_REMOVED lines=13> */
.L_x_1590:


//--------------------- .text._ZN5flash44flash_bwd_dq_dk_dv_loop_seqk_parallel_kernelI23Flash_bwd_kernel_traitsILi192ELi64ELi64ELi8ELi4ELi2ELi2ELb1ELb1EN7cutlass10bfloat16_tE19Flash_kernel_traitsILi192ELi64ELi64ELi8ES3_EELb1ELb0ELb0ELb0ELb0ELb0ELb0EEEvNS_16Flash_bwd_paramsE --------------------------
	.section	.text._ZN5flash44flash_bwd_dq_dk_dv_loop_seqk_parallel_kernelI23Flash_bwd_kernel_traitsILi192ELi64ELi64ELi8ELi4ELi2ELi2ELb1ELb1EN7cutlass10bfloat16_tE19Flash_kernel_traitsILi192ELi64ELi64ELi8ES3_EELb1ELb0ELb0ELb0ELb0ELb0ELb0EEEvNS_16Flash_bwd_paramsE,"ax",@progbits
	.sectioninfo	@"SHI_REGISTERS=255"
	.align	128
        .global         _ZN5flash44flash_bwd_dq_dk_dv_loop_seqk_parallel_kernelI23Flash_bwd_kernel_traitsILi192ELi64ELi64ELi8ELi4ELi2ELi2ELb1ELb1EN7cutlass10bfloat16_tE19Flash_kernel_traitsILi192ELi64ELi64ELi8ES3_EELb1ELb0ELb0ELb0ELb0ELb0ELb0EEEvNS_16Flash_bwd_paramsE
        .type           _ZN5flash44flash_bwd_dq_dk_dv_loop_seqk_parallel_kernelI23Flash_bwd_kernel_traitsILi192ELi64ELi64ELi8ELi4ELi2ELi2ELb1ELb1EN7cutlass10bfloat16_tE19Flash_kernel_traitsILi192ELi64ELi64ELi8ES3_EELb1ELb0ELb0ELb0ELb0ELb0ELb0EEEvNS_16Flash_bwd_paramsE,@function
        .size           _ZN5flash44flash_bwd_dq_dk_dv_loop_seqk_parallel_kernelI23Flash_bwd_kernel_traitsILi192ELi64ELi64ELi8ELi4ELi2ELi2ELb1ELb1EN7cutlass10bfloat16_tE19Flash_kernel_traitsILi192ELi64ELi64ELi8ES3_EELb1ELb0ELb0ELb0ELb0ELb0ELb0EEEvNS_16Flash_bwd_paramsE,(.L_x_1591 - _ZN5flash44flash_bwd_dq_dk_dv_loop_seqk_parallel_kernelI23Flash_bwd_kernel_traitsILi192ELi64ELi64ELi8ELi4ELi2ELi2ELb1ELb1EN7cutlass10bfloat16_tE19Flash_kernel_traitsILi192ELi64ELi64ELi8ES3_EELb1ELb0ELb0ELb0ELb0ELb0ELb0EEEvNS_16Flash_bwd_paramsE)
        .other          _ZN5flash44flash_bwd_dq_dk_dv_loop_seqk_parallel_kernelI23Flash_bwd_kernel_traitsILi192ELi64ELi64ELi8ELi4ELi2ELi2ELb1ELb1EN7cutlass10bfloat16_tE19Flash_kernel_traitsILi192ELi64ELi64ELi8ES3_EELb1ELb0ELb0ELb0ELb0ELb0ELb0EEEvNS_16Flash_bwd_paramsE,@"STO_CUDA_ENTRY STV_DEFAULT"
_ZN5flash44flash_bwd_dq_dk_dv_loop_seqk_parallel_kernelI23Flash_bwd_kernel_traitsILi192ELi64ELi64ELi8ELi4ELi2ELi2ELb1ELb1EN7cutlass10bfloat16_tE19Flash_kernel_traitsILi192ELi64ELi64ELi8ES3_EELb1ELb0ELb0ELb0ELb0ELb0ELb0EEEvNS_16Flash_bwd_paramsE:
.text._ZN5flash44flash_bwd_dq_dk_dv_loop_seqk_parallel_kernelI23Flash_bwd_kernel_traitsILi192ELi64ELi64ELi8ELi4ELi2ELi2ELb1ELb1EN7cutlass10bfloat16_tE19Flash_kernel_traitsILi192ELi64ELi64ELi8ES3_EELb1ELb0ELb0ELb0ELb0ELb0ELb0EEEvNS_16Flash_bwd_paramsE:
        /* <DEDUP_REMOVED lines=12> */
[----:B------:R-:W2:Y:S01]  /*00c0*/  S2UR UR38, SR_CTAID.Z ;  /* 0x00000000002679c3 */ /* 0x000ea20000002700 */
[----:B------:R-:W-:Y:S02]  /*00d0*/  ULDC UR15, c[0x0][0x224] ;  /* 0x00008900000f7ab9 */ /* 0x000fe40000000800 */
[----:B------:R-:W-:Y:S02]  /*00e0*/  ULDC.U8 UR9, c[0x0][0x328] ;  /* 0x0000ca0000097ab9 */ /* 0x000fe40000000000 */
[----:B------:R-:W-:Y:S02]  /*00f0*/  UISETP.NE.AND UP2, UPT, UR9, URZ, UPT ;  /* 0x0000003f0900728c */ /* 0x000fe4000bf45270 */
[----:B------:R-:W-:Y:S01]  /*0100*/  ULDC UR47, c[0x0][0x22c] ;  /* 0x00008b00002f7ab9 */ /* 0x000fe20000000800 */
[----:B------:R-:W3:Y:S01]  /*0110*/  S2UR UR33, SR_CTAID.Y ;  /* 0x00000000002179c3 */ /* 0x000ee20000002600 */
[----:B------:R-:W-:-:S02]  /*0120*/  ULDC UR36, c[0x0][0x1c0] ;  /* 0x0000700000247ab9 */ /* 0x000fc40000000800 */
[----:B------:R-:W-:Y:S02]  /*0130*/  UMOV UR7, 0x80 ;  /* 0x0000008000077882 */ /* 0x000fe40000000000 */
[----:B------:R-:W-:Y:S02]  /*0140*/  ULDC UR6, c[0x0][0x210] ;  /* 0x0000840000067ab9 */ /* 0x000fe40000000800 */
[----:B------:R-:W-:Y:S02]  /*0150*/  ULDC UR57, c[0x0][0x234] ;  /* 0x00008d0000397ab9 */ /* 0x000fe40000000800 */
[----:B------:R-:W-:Y:S02]  /*0160*/  ULDC UR12, c[0x0][0x1c0] ;  /* 0x00007000000c7ab9 */ /* 0x000fe40000000800 */
[----:B------:R-:W-:Y:S02]  /*0170*/  ULDC UR13, c[0x0][0x1c0] ;  /* 0x00007000000d7ab9 */ /* 0x000fe40000000800 */
[----:B------:R-:W-:Y:S01]  /*0180*/  UIMAD.WIDE UR36, UR47, UR36, URZ ;  /* 0x000000242f2472a5 */ /* 0x000fe2000f8e023f */
[----:B-1----:R-:W-:Y:S01]  /*0190*/  SHF.R.S32.HI R6, RZ, 0x1f, R5 ;  /* 0x0000001fff067819 */ /* 0x002fe20000011405 */
[----:B--2---:R-:W-:-:S02]  /*01a0*/  USHF.R.S32.HI UR8, URZ, 0x1f, UR38 ;  /* 0x0000001f3f087899 */ /* 0x004fc40008011426 */
[----:B------:R-:W-:Y:S01]  /*01b0*/  UIMAD UR48, UR38, UR47, URZ ;  /* 0x0000002f263072a4 */ /* 0x000fe2000f8e023f */
[CC--:B------:R-:W-:Y:S01]  /*01c0*/  LEA.HI R3, R6.reuse, R5.reuse, RZ, 0x5 ;  /* 0x0000000506037211 */ /* 0x0c0fe200078f28ff */
[----:B------:R-:W-:Y:S01]  /*01d0*/  UIMAD UR57, UR7, UR6, UR57 ;  /* 0x00000006073972a4 */ /* 0x000fe2000f8e0239 */
[CC--:B------:R-:W-:Y:S01]  /*01e0*/  LEA.HI R11, R6.reuse, R5.reuse, RZ, 0x3 ;  /* 0x00000005060b7211 */ /* 0x0c0fe200078f18ff */
[----:B------:R-:W-:Y:S01]  /*01f0*/  UIMAD UR47, UR47, UR12, URZ ;  /* 0x0000000c2f2f72a4 */ /* 0x000fe2000f8e023f */
[CC--:B------:R-:W-:Y:S01]  /*0200*/  LEA.HI R2, R6.reuse, R5.reuse, RZ, 0x4 ;  /* 0x0000000506027211 */ /* 0x0c0fe200078f20ff */
[----:B---3--:R-:W-:Y:S01]  /*0210*/  UIMAD.WIDE.U32 UR44, UR33, UR15, URZ ;  /* 0x0000000f212c72a5 */ /* 0x008fe2000f8e003f */
[CC--:B------:R-:W-:Y:S01]  /*0220*/  LEA.HI R14, R6.reuse, R5.reuse, RZ, 0x7 ;  /* 0x00000005060e7211 */ /* 0x0c0fe200078f38ff */
[----:B------:R-:W-:Y:S01]  /*0230*/  USHF.R.S32.HI UR9, URZ, 0x1f, UR33 ;  /* 0x0000001f3f097899 */ /* 0x000fe20008011421 */
[CC--:B------:R-:W-:Y:S01]  /*0240*/  LEA.HI R15, R6.reuse, R5.reuse, RZ, 0x6 ;  /* 0x00000005060f7211 */ /* 0x0c0fe200078f30ff */
[----:B------:R-:W-:Y:S01]  /*0250*/  UIMAD UR6, UR33, UR13, UR38 ;  /* 0x0000000d210672a4 */ /* 0x000fe2000f8e0226 */
[----:B------:R-:W-:Y:S01]  /*0260*/  LEA.HI R6, R6, R5, RZ, 0x2 ;  /* 0x0000000506067211 */ /* 0x000fe200078f10ff */
[----:B------:R-:W-:Y:S01]  /*0270*/  ULDC UR14, c[0x0][0x1c0] ;  /* 0x00007000000e7ab9 */ /* 0x000fe20000000800 */
[----:B------:R-:W-:Y:S01]  /*0280*/  LOP3.LUT R4, R3, 0xffffffe0, RZ, 0xc0, !PT ;  /* 0xffffffe003047812 */ /* 0x000fe200078ec0ff */
[----:B------:R-:W-:Y:S01]  /*0290*/  ULDC UR11, c[0x0][0x1c0] ;  /* 0x00007000000b7ab9 */ /* 0x000fe20000000800 */
[----:B------:R-:W-:Y:S01]  /*02a0*/  LOP3.LUT R8, R11, 0xfffffff8, RZ, 0xc0, !PT ;  /* 0xfffffff80b087812 */ /* 0x000fe200078ec0ff */
[----:B------:R-:W-:Y:S01]  /*02b0*/  UIMAD UR7, UR33, UR11, UR38 ;  /* 0x0000000b210772a4 */ /* 0x000fe2000f8e0226 */
[----:B------:R-:W-:Y:S01]  /*02c0*/  LOP3.LUT R9, R2, 0xfffffff0, RZ, 0xc0, !PT ;  /* 0xfffffff002097812 */ /* 0x000fe200078ec0ff */
[C---:B------:R-:W-:Y:S01]  /*02d0*/  IMAD.IADD R10, R5.reuse, 0x1, -R4 ;  /* 0x00000001050a7824 */ /* 0x040fe200078e0a04 */
[----:B------:R-:W-:Y:S01]  /*02e0*/  LOP3.LUT R7, R6, 0x7ffffffc, RZ, 0xc0, !PT ;  /* 0x7ffffffc06077812 */ /* 0x000fe200078ec0ff */
[C---:B------:R-:W-:Y:S01]  /*02f0*/  IMAD.IADD R8, R5.reuse, 0x1, -R8 ;  /* 0x0000000105087824 */ /* 0x040fe200078e0a08 */
[----:B------:R-:W-:Y:S01]  /*0300*/  SHF.R.S32.HI R0, RZ, 0x5, R3 ;  /* 0x00000005ff007819 */ /* 0x000fe20000011403 */
[C---:B------:R-:W-:Y:S01]  /*0310*/  IMAD.IADD R9, R5.reuse, 0x1, -R9 ;  /* 0x0000000105097824 */ /* 0x040fe200078e0a09 */
[----:B------:R-:W-:Y:S01]  /*0320*/  SHF.R.S32.HI R12, RZ, 0x1f, R3 ;  /* 0x0000001fff0c7819 */ /* 0x000fe20000011403 */
[----:B------:R-:W-:Y:S01]  /*0330*/  IMAD.IADD R16, R5, 0x1, -R7 ;  /* 0x0000000105107824 */ /* 0x000fe200078e0a07 */
[----:B------:R-:W-:Y:S01]  /*0340*/  SHF.R.S32.HI R5, RZ, 0x4, R2 ;  /* 0x00000004ff057819 */ /* 0x000fe20000011402 */
[----:B------:R-:W-:Y:S01]  /*0350*/  IMAD.SHL.U32 R20, R8, 0x8, RZ ;  /* 0x0000000808147824 */ /* 0x000fe200078e00ff */
[-C--:B------:R-:W-:Y:S01]  /*0360*/  LEA.HI R3, R3, R0.reuse, RZ, 0x1 ;  /* 0x0000000003037211 */ /* 0x080fe200078f08ff */
[----:B------:R-:W-:Y:S01]  /*0370*/  USHF.L.U32 UR46, UR47, 0x6, URZ ;  /* 0x000000062f2e7899 */ /* 0x000fe2000800063f */
[----:B------:R-:W-:Y:S01]  /*0380*/  LEA.HI R7, R12, R0, RZ, 0x2 ;  /* 0x000000000c077211 */ /* 0x000fe200078f10ff */
        /* <DEDUP_REMOVED lines=8> */
[C---:B------:R-:W-:Y:S01]  /*0410*/  IMAD.IADD R13, R0.reuse, 0x1, -R2 ;  /* 0x00000001000d7824 */ /* 0x040fe200078e0a02 */
[----:B------:R-:W-:Y:S01]  /*0420*/  SHF.R.S32.HI R17, RZ, 0x3, R11 ;  /* 0x00000003ff117819 */ /* 0x000fe2000001140b */
[----:B------:R-:W-:Y:S01]  /*0430*/  IMAD.IADD R18, R0, 0x1, -R7 ;  /* 0x0000000100127824 */ /* 0x000fe200078e0a07 */
[--C-:B------:R-:W-:Y:S01]  /*0440*/  SHF.R.S32.HI R0, RZ, 0x1f, R6.reuse ;  /* 0x0000001fff007819 */ /* 0x100fe20000011406 */
[----:B------:R-:W-:Y:S01]  /*0450*/  IMAD.IADD R12, R5, 0x1, -R3 ;  /* 0x00000001050c7824 */ /* 0x000fe200078e0a03 */
[----:B------:R-:W-:Y:S01]  /*0460*/  SHF.R.S32.HI R3, RZ, 0x2, R6 ;  /* 0x00000002ff037819 */ /* 0x000fe20000011406 */
[----:B------:R-:W-:Y:S01]  /*0470*/  IMAD.SHL.U32 R2, R17, 0x40, RZ ;  /* 0x0000004011027824 */ /* 0x000fe200078e00ff */
[----:B------:R-:W-:Y:S01]  /*0480*/  SHF.R.S32.HI R4, RZ, 0x1f, R9 ;  /* 0x0000001fff047819 */ /* 0x000fe20000011409 */
[----:B------:R-:W-:Y:S01]  /*0490*/  STL [R1+0x8c], R18 ;  /* 0x00008c1201007387 */ /* 0x000fe20000100800 */
[----:B------:R-:W-:Y:S01]  /*04a0*/  LEA.HI R0, R0, R3, RZ, 0x3 ;  /* 0x0000000300007211 */ /* 0x000fe200078f18ff */
[----:B------:R-:W-:Y:S01]  /*04b0*/  ULDC UR52, c[0x0][0x224] ;  /* 0x0000890000347ab9 */ /* 0x000fe20000000800 */
[----:B------:R-:W-:Y:S01]  /*04c0*/  SHF.R.S32.HI R14, RZ, 0x7, R14 ;  /* 0x00000007ff0e7819 */ /* 0x000fe2000001140e */
[----:B------:R-:W-:Y:S01]  /*04d0*/  STL [R1+0x48], R20 ;  /* 0x0000481401007387 */ /* 0x000fe20000100800 */
[----:B------:R-:W-:Y:S01]  /*04e0*/  LOP3.LUT R0, R0, 0xfffffff8, RZ, 0xc0, !PT ;  /* 0xfffffff800007812 */ /* 0x000fe200078ec0ff */
[----:B------:R-:W-:Y:S01]  /*04f0*/  @UP2 UIMAD UR56, UR33, UR51, URZ ;  /* 0x00000033213822a4 */ /* 0x000fe2000f8e023f */
[C---:B------:R-:W-:Y:S01]  /*0500*/  LOP3.LUT P4, RZ, R8.reuse, 0x4, RZ, 0xc0, !PT ;  /* 0x0000000408ff7812 */ /* 0x040fe2000788c0ff */
[----:B------:R-:W-:Y:S01]  /*0510*/  ULDC.64 UR4, c[0x0][0x118] ;  /* 0x0000460000047ab9 */ /* 0x000fe20000000a00 */
[----:B------:R-:W-:Y:S01]  /*0520*/  LOP3.LUT P3, RZ, R8, 0x2, RZ, 0xc0, !PT ;  /* 0x0000000208ff7812 */ /* 0x000fe2000786c0ff */
[----:B------:R-:W-:Y:S01]  /*0530*/  IMAD.IADD R6, R3, 0x1, -R0 ;  /* 0x0000000103067824 */ /* 0x000fe200078e0a00 */
[----:B------:R-:W-:Y:S01]  /*0540*/  LOP3.LUT R0, R2, 0x1c0, RZ, 0xc0, !PT ;  /* 0x000001c002007812 */ /* 0x000fe200078ec0ff */
[----:B------:R-:W-:Y:S01]  /*0550*/  ULOP3.LUT UR58, UR38, UR58, URZ, 0x3c, !UPT ;  /* 0x0000003a263a7292 */ /* 0x000fe2000f8e3c3f */
[----:B------:R-:W-:Y:S01]  /*0560*/  SHF.R.S32.HI R3, RZ, 0x1f, R10 ;  /* 0x0000001fff037819 */ /* 0x000fe2000001140a */
[----:B------:R-:W-:Y:S01]  /*0570*/  UISETP.NE.AND UP3, UPT, UR10, URZ, UPT ;  /* 0x0000003f0a00728c */ /* 0x000fe2000bf65270 */
[----:B------:R-:W-:Y:S01]  /*0580*/  LOP3.LUT R2, R0, 0x38, R20, 0xf8, !PT ;  /* 0x0000003800027812 */ /* 0x000fe200078ef814 */
[----:B------:R-:W-:Y:S01]  /*0590*/  USHF.R.S32.HI UR61, URZ, 0x1f, UR38 ;  /* 0x0000001f3f3d7899 */ /* 0x000fe20008011426 */
[----:B------:R-:W-:Y:S01]  /*05a0*/  SHF.R.U32.HI R0, RZ, 0x3, R0 ;  /* 0x00000003ff007819 */ /* 0x000fe20000011600 */
[----:B------:R-:W-:Y:S01]  /*05b0*/  USHF.R.S32.HI UR60, URZ, 0x1f, UR33 ;  /* 0x0000001f3f3c7899 */ /* 0x000fe20008011421 */
[----:B------:R-:W-:Y:S01]  /*05c0*/  LEA.HI R17, R3, R10, RZ, 0x2 ;  /* 0x0000000a03117211 */ /* 0x000fe200078f10ff */
[----:B------:R-:W-:Y:S01]  /*05d0*/  IMAD.U32 R3, RZ, RZ, UR8 ;  /* 0x00000008ff037e24 */ /* 0x000fe2000f8e00ff */
[----:B------:R-:W-:Y:S01]  /*05e0*/  LEA.HI R10, R4, R9, RZ, 0x3 ;  /* 0x00000009040a7211 */ /* 0x000fe200078f18ff */
[----:B------:R-:W-:Y:S01]  /*05f0*/  IMAD.SHL.U32 R3, R12, 0x200, RZ ;  /* 0x000002000c037824 */ /* 0x000fe200078e00ff */
[----:B------:R-:W-:Y:S01]  /*0600*/  LOP3.LUT R7, R2, R0, RZ, 0x3c, !PT ;  /* 0x0000000002077212 */ /* 0x000fe200078e3cff */
[----:B------:R-:W-:Y:S01]  /*0610*/  IMAD.SHL.U32 R0, R8, 0x40, RZ ;  /* 0x0000004008007824 */ /* 0x000fe200078e00ff */
[----:B------:R-:W-:Y:S01]  /*0620*/  LOP3.LUT R2, R10, 0xfffffff8, RZ, 0xc0, !PT ;  /* 0xfffffff80a027812 */ /* 0x000fe200078ec0ff */
[----:B------:R-:W-:Y:S01]  /*0630*/  USHF.R.S32.HI UR8, URZ, 0x1f, UR15 ;  /* 0x0000001f3f087899 */ /* 0x000fe2000801140f */
[----:B------:R-:W-:Y:S01]  /*0640*/  LOP3.LUT R4, R6, 0x1, RZ, 0xc0, !PT ;  /* 0x0000000106047812 */ /* 0x000fe200078ec0ff */
[----:B------:R-:W-:Y:S01]  /*0650*/  USHF.L.U32 UR15, UR33, 0x7, URZ ;  /* 0x00000007210f7899 */ /* 0x000fe2000800063f */
[----:B------:R-:W-:Y:S01]  /*0660*/  LOP3.LUT R0, R0, 0x1c0, RZ, 0xc0, !PT ;  /* 0x000001c000007812 */ /* 0x000fe200078ec0ff */
[----:B------:R-:W-:Y:S01]  /*0670*/  IMAD.IADD R9, R9, 0x1, -R2 ;  /* 0x0000000109097824 */ /* 0x000fe200078e0a02 */
[----:B------:R-:W-:Y:S01]  /*0680*/  ISETP.NE.U32.AND P0, PT, R4, 0x1, PT ;  /* 0x000000010400780c */ /* 0x000fe20003f05070 */
[----:B------:R-:W-:Y:S01]  /*0690*/  IMAD.SHL.U32 R2, R13, 0x10, RZ ;  /* 0x000000100d027824 */ /* 0x000fe200078e00ff */
[----:B------:R-:W-:Y:S01]  /*06a0*/  LOP3.LUT R252, R0, 0x8, R11, 0xf8, !PT ;  /* 0x0000000800fc7812 */ /* 0x000fe200078ef80b */
[----:B------:R-:W-:Y:S01]  /*06b0*/  IMAD.U32 R8, RZ, RZ, UR15 ;  /* 0x0000000fff087e24 */ /* 0x000fe2000f8e00ff */
[----:B------:R-:W-:Y:S01]  /*06c0*/  R2P PR, R6, 0x6 ;  /* 0x0000000606007804 */ /* 0x000fe20000000000 */
[----:B------:R-:W-:Y:S01]  /*06d0*/  UIMAD UR54, UR8, UR33, URZ ;  /* 0x00000021083672a4 */ /* 0x000fe2000f8e023f */
[----:B------:R-:W-:Y:S01]  /*06e0*/  LOP3.LUT R5, R0, 0x10, R2, 0xf8, !PT ;  /* 0x0000001000057812 */ /* 0x000fe200078ef802 */
[C---:B------:R-:W-:Y:S01]  /*06f0*/  IMAD R2, R14.reuse, 0x800, R3 ;  /* 0x000008000e027824 */ /* 0x040fe200078e0203 */
[----:B------:R-:W-:Y:S01]  /*0700*/  SHF.R.U32.HI R0, RZ, 0x3, R0 ;  /* 0x00000003ff007819 */ /* 0x000fe20000011600 */
[----:B------:R-:W-:Y:S01]  /*0710*/  IMAD.SHL.U32 R14, R14, 0x20, RZ ;  /* 0x000000200e0e7824 */ /* 0x000fe200078e00ff */
[----:B------:R-:W-:Y:S01]  /*0720*/  LOP3.LUT R4, R5, 0x8, R11, 0xf8, !PT ;  /* 0x0000000805047812 */ /* 0x000fe200078ef80b */
[----:B------:R-:W-:Y:S01]  /*0730*/  IMAD.SHL.U32 R5, R12, 0x20, RZ ;  /* 0x000000200c057824 */ /* 0x000fe200078e00ff */
[----:B------:R-:W-:Y:S01]  /*0740*/  LOP3.LUT R252, R252, R0, RZ, 0x3c, !PT ;  /* 0x00000000fcfc7212 */ /* 0x000fe200078e3cff */
[----:B------:R-:W-:Y:S01]  /*0750*/  @!UP2 UIMAD UR8, UR33, UR14, UR38 ;  /* 0x0000000e2108a2a4 */ /* 0x000fe2000f8e0226 */
[----:B------:R-:W-:Y:S01]  /*0760*/  LOP3.LUT R3, R3, R4, R0, 0xf6, !PT ;  /* 0x0000000403037212 */ /* 0x000fe200078ef600 */
[----:B------:R-:W-:Y:S01]  /*0770*/  IMAD.SHL.U32 R4, R6, 0x40, RZ ;  /* 0x0000004006047824 */ /* 0x000fe200078e00ff */
[----:B------:R-:W-:Y:S01]  /*0780*/  SHF.R.S32.HI R0, RZ, 0x6, R15 ;  /* 0x00000006ff007819 */ /* 0x000fe2000001140f */
[----:B------:R-:W-:Y:S01]  /*0790*/  IMAD.IADD R252, R2, 0x1, R252 ;  /* 0x0000000102fc7824 */ /* 0x000fe200078e02fc */
[----:B------:R1:W-:Y:S01]  /*07a0*/  STL [R1+0x90], R14 ;  /* 0x0000900e01007387 */ /* 0x0003e20000100800 */
[C---:B------:R-:W-:Y:S01]  /*07b0*/  IMAD.SHL.U32 R6, R9.reuse, 0x40, RZ ;  /* 0x0000004009067824 */ /* 0x040fe200078e00ff */
[C---:B------:R-:W-:Y:S01]  /*07c0*/  LOP3.LUT P6, RZ, R9.reuse, 0x4, RZ, 0xc0, !PT ;  /* 0x0000000409ff7812 */ /* 0x040fe200078cc0ff */
[C---:B------:R-:W-:Y:S01]  /*07d0*/  IMAD R15, R0.reuse, 0x200, R7 ;  /* 0x00000200000f7824 */ /* 0x040fe200078e0207 */
[----:B------:R-:W-:Y:S01]  /*07e0*/  LOP3.LUT P5, RZ, R9, 0x2, RZ, 0xc0, !PT ;  /* 0x0000000209ff7812 */ /* 0x000fe200078ac0ff */
[----:B------:R-:W-:Y:S01]  /*07f0*/  IMAD.SHL.U32 R2, R0, 0x8, RZ ;  /* 0x0000000800027824 */ /* 0x000fe200078e00ff */
[----:B------:R-:W-:Y:S01]  /*0800*/  LOP3.LUT R0, R4, 0x1c0, RZ, 0xc0, !PT ;  /* 0x000001c004007812 */ /* 0x000fe200078ec0ff */
[----:B------:R-:W-:Y:S01]  /*0810*/  IMAD.MOV.U32 R9, RZ, RZ, -0x10 ;  /* 0xfffffff0ff097424 */ /* 0x000fe200078e00ff */
[----:B------:R-:W-:-:S02]  /*0820*/  USHF.R.S32.HI UR59, URZ, 0x1f, UR38 ;  /* 0x0000001f3f3b7899 */ /* 0x000fc40008011426 */
[----:B------:R-:W-:Y:S01]  /*0830*/  LOP3.LUT R2, R2, 0x18, RZ, 0xc0, !PT ;  /* 0x0000001802027812 */ /* 0x000fe200078ec0ff */
[----:B------:R-:W-:Y:S01]  /*0840*/  UIMAD.WIDE.U32 UR42, UR36, UR44, URZ ;  /* 0x0000002c242a72a5 */ /* 0x000fe2000f8e003f */
[----:B------:R-:W-:Y:S01]  /*0850*/  SHF.R.U32.HI R4, RZ, 0x3, R0 ;  /* 0x00000003ff047819 */ /* 0x000fe20000011600 */
[----:B------:R-:W-:Y:S01]  /*0860*/  UIMAD UR53, UR37, UR44, URZ ;  /* 0x0000002c253572a4 */ /* 0x000fe2000f8e023f */
[----:B------:R-:W-:Y:S01]  /*0870*/  LOP3.LUT R8, R2, 0x20, R5, 0xf8, !PT ;  /* 0x0000002002087812 */ /* 0x000fe200078ef805 */
[----:B------:R-:W-:Y:S01]  /*0880*/  IMAD.U32 R5, RZ, RZ, UR9 ;  /* 0x00000009ff057e24 */ /* 0x000fe2000f8e00ff */
[----:B------:R-:W-:Y:S01]  /*0890*/  LOP3.LUT R7, R4, R0, R2, 0x1e, !PT ;  /* 0x0000000004077212 */ /* 0x000fe200078e1e02 */
[----:B------:R-:W-:Y:S01]  /*08a0*/  USHF.R.S32.HI UR55, URZ, 0x1f, UR48 ;  /* 0x0000001f3f377899 */ /* 0x000fe20008011430 */
[----:B------:R-:W-:Y:S01]  /*08b0*/  LOP3.LUT R2, R0, 0x20, R14, 0xf8, !PT ;  /* 0x0000002000027812 */ /* 0x000fe200078ef80e */
[----:B------:R-:W-:Y:S01]  /*08c0*/  IMAD.SHL.U32 R0, R16, 0x2, RZ ;  /* 0x0000000210007824 */ /* 0x000fe200078e00ff */
[----:B------:R-:W-:Y:S01]  /*08d0*/  IADD3 R16, R20, 0x40, RZ ;  /* 0x0000004014107810 */ /* 0x000fe20007ffe0ff */
[----:B------:R-:W-:Y:S01]  /*08e0*/  UIMAD UR52, UR7, UR52, URZ ;  /* 0x00000034073472a4 */ /* 0x000fe2000f8e023f */
[----:B------:R-:W-:Y:S01]  /*08f0*/  LOP3.LUT R4, R2, R4, RZ, 0x3c, !PT ;  /* 0x0000000402047212 */ /* 0x000fe200078e3cff */
[--C-:B------:R-:W-:Y:S01]  /*0900*/  IMAD R5, R18, 0x400, R0.reuse ;  /* 0x0000040012057824 */ /* 0x100fe200078e0200 */
[----:B------:R-:W-:Y:S01]  /*0910*/  SEL R9, R9, 0x10, !P0 ;  /* 0x0000001009097807 */ /* 0x000fe20004000000 */
[----:B------:R-:W-:Y:S01]  /*0920*/  IMAD R2, R13, 0x400, R0 ;  /* 0x000004000d027824 */ /* 0x000fe200078e0200 */
[----:B------:R-:W-:Y:S01]  /*0930*/  LOP3.LUT R0, R6, 0x1c0, RZ, 0xc0, !PT ;  /* 0x000001c006007812 */ /* 0x000fe200078ec0ff */
[----:B-1----:R-:W-:Y:S01]  /*0940*/  IMAD.IADD R14, R5, 0x1, R4 ;  /* 0x00000001050e7824 */ /* 0x002fe200078e0204 */
[----:B------:R-:W-:Y:S01]  /*0950*/  STL [R1+0x68], R16 ;  /* 0x0000681001007387 */ /* 0x000fe20000100800 */
[----:B------:R-:W-:Y:S01]  /*0960*/  IMAD.SHL.U32 R4, R12, 0x8, RZ ;  /* 0x000000080c047824 */ /* 0x000fe200078e00ff */
[----:B------:R-:W-:Y:S01]  /*0970*/  @!UP2 UIMAD UR51, UR8, UR51, URZ ;  /* 0x000000330833a2a4 */ /* 0x000fe2000f8e023f */
[----:B------:R-:W-:Y:S01]  /*0980*/  IMAD.IADD R11, R2, 0x1, R7 ;  /* 0x00000001020b7824 */ /* 0x000fe200078e0207 */
[----:B------:R-:W-:Y:S01]  /*0990*/  SHF.R.U32.HI R2, RZ, 0x3, R0 ;  /* 0x00000003ff027819 */ /* 0x000fe20000011600 */
[----:B------:R-:W-:Y:S01]  /*09a0*/  IMAD.SHL.U32 R7, R10, 0x40, RZ ;  /* 0x000000400a077824 */ /* 0x000fe200078e00ff */
[----:B------:R-:W-:Y:S01]  /*09b0*/  LOP3.LUT R4, R0, 0x8, R4, 0xf8, !PT ;  /* 0x0000000800047812 */ /* 0x000fe200078ef804 */
[----:B------:R-:W-:Y:S01]  /*09c0*/  IMAD.MOV.U32 R5, RZ, RZ, 0x20 ;  /* 0x00000020ff057424 */ /* 0x000fe200078e00ff */
[----:B------:R-:W-:Y:S01]  /*09d0*/  LOP3.LUT R0, R2, R8, R0, 0x1e, !PT ;  /* 0x0000000802007212 */ /* 0x000fe200078e1e00 */
[----:B------:R-:W-:Y:S01]  /*09e0*/  IMAD.MOV.U32 R10, RZ, RZ, 0x40 ;  /* 0x00000040ff0a7424 */ /* 0x000fe200078e00ff */
[----:B------:R-:W-:Y:S01]  /*09f0*/  LOP3.LUT R7, R7, 0xfffffe00, RZ, 0xc0, !PT ;  /* 0xfffffe0007077812 */ /* 0x000fe200078ec0ff */
[----:B------:R-:W-:Y:S01]  /*0a00*/  USHF.R.S32.HI UR50, URZ, 0x1f, UR46 ;  /* 0x0000001f3f327899 */ /* 0x000fe2000801142e */
[----:B------:R-:W-:Y:S01]  /*0a10*/  LOP3.LUT R2, R4, R2, RZ, 0x3c, !PT ;  /* 0x0000000204027212 */ /* 0x000fe200078e3cff */
[----:B------:R-:W-:Y:S01]  /*0a20*/  USHF.R.S32.HI UR49, URZ, 0x1f, UR41 ;  /* 0x0000001f3f317899 */ /* 0x000fe20008011429 */
[----:B------:R-:W-:Y:S01]  /*0a30*/  SHF.R.S32.HI R4, RZ, 0x2, R17 ;  /* 0x00000002ff047819 */ /* 0x000fe20000011411 */
[--C-:B------:R-:W-:Y:S01]  /*0a40*/  IMAD R8, R13, 0x400, R7.reuse ;  /* 0x000004000d087824 */ /* 0x100fe200078e0207 */
[----:B------:R-:W-:Y:S01]  /*0a50*/  IADD3 R13, R20, 0x80, RZ ;  /* 0x00000080140d7810 */ /* 0x000fe20007ffe0ff */
[----:B------:R-:W-:Y:S01]  /*0a60*/  IMAD R6, R18, 0x400, R7 ;  /* 0x0000040012067824 */ /* 0x000fe200078e0207 */
[----:B------:R-:W-:Y:S01]  /*0a70*/  LOP3.LUT R7, R0, R7, RZ, 0xfc, !PT ;  /* 0x0000000700077212 */ /* 0x000fe200078efcff */
[----:B------:R-:W-:Y:S01]  /*0a80*/  IMAD R12, R18, 0x10, R4 ;  /* 0x00000010120c7824 */ /* 0x000fe200078e0204 */
[----:B------:R-:W-:Y:S01]  /*0a90*/  SEL R0, R5, 0xffffffe0, !P3 ;  /* 0xffffffe005007807 */ /* 0x000fe20005800000 */
[----:B------:R-:W-:Y:S01]  /*0aa0*/  IMAD.SHL.U32 R4, R15, 0x2, RZ ;  /* 0x000000020f047824 */ /* 0x000fe200078e00ff */
[----:B------:R1:W-:Y:S01]  /*0ab0*/  STL [R1+0x6c], R13 ;  /* 0x00006c0d01007387 */ /* 0x0003e20000100800 */
[----:B------:R-:W-:Y:S01]  /*0ac0*/  IMAD.IADD R6, R6, 0x1, R2 ;  /* 0x0000000106067824 */ /* 0x000fe200078e0202 */
[----:B------:R-:W-:Y:S01]  /*0ad0*/  SEL R5, R5, 0xffffffe0, !P5 ;  /* 0xffffffe005057807 */ /* 0x000fe20006800000 */
[----:B------:R-:W-:Y:S01]  /*0ae0*/  IMAD R0, R252, 0x2, R0 ;  /* 0x00000002fc007824 */ /* 0x000fe200078e0200 */
[----:B------:R-:W-:Y:S01]  /*0af0*/  STL [R1+0x70], R12 ;  /* 0x0000700c01007387 */ /* 0x000fe20000100800 */
[----:B------:R-:W-:Y:S01]  /*0b00*/  IMAD.IADD R8, R2, 0x1, R8 ;  /* 0x0000000102087824 */ /* 0x000fe200078e0208 */
[----:B------:R-:W-:Y:S01]  /*0b10*/  SEL R2, R10, 0xffffffc0, !P4 ;  /* 0xffffffc00a027807 */ /* 0x000fe20006000000 */
[----:B------:R-:W-:Y:S01]  /*0b20*/  ULDC.U8 UR30, c[0x0][0x2d8] ;  /* 0x0000b600001e7ab9 */ /* 0x000fe20000000000 */
[----:B------:R2:W-:Y:S02]  /*0b30*/  STL [R1+0x2c], R4 ;  /* 0x00002c0401007387 */ /* 0x0005e40000100800 */
[----:B------:R-:W-:-:S02]  /*0b40*/  LEA R8, R8, 0x12000, 0x1 ;  /* 0x0001200008087811 */ /* 0x000fc400078e08ff */
[----:B------:R-:W-:Y:S01]  /*0b50*/  STL [R1], R0 ;  /* 0x0000000001007387 */ /* 0x000fe20000100800 */
[----:B-1----:R-:W-:-:S04]  /*0b60*/  LEA R13, R11, 0xc000, 0x1 ;  /* 0x0000c0000b0d7811 */ /* 0x002fc800078e08ff */
[C---:B------:R-:W-:Y:S02]  /*0b70*/  IADD3 R11, R13.reuse, 0x40, RZ ;  /* 0x000000400d0b7810 */ /* 0x040fe40007ffe0ff */
[----:B------:R-:W-:Y:S01]  /*0b80*/  @P2 IADD3 R11, R13, -0x40, RZ ;  /* 0xffffffc00d0b2810 */ /* 0x000fe20007ffe0ff */
[C---:B--2---:R-:W-:Y:S02]  /*0b90*/  IMAD.SHL.U32 R4, R252.reuse, 0x2, RZ ;  /* 0x00000002fc047824 */ /* 0x044fe400078e00ff */
[----:B------:R-:W-:-:S03]  /*0ba0*/  IMAD R252, R252, 0x2, R2 ;  /* 0x00000002fcfc7824 */ /* 0x000fc600078e0202 */
[----:B------:R1:W-:Y:S02]  /*0bb0*/  STL [R1+0x4], R4 ;  /* 0x0000040401007387 */ /* 0x0003e40000100800 */
[----:B-1----:R-:W-:Y:S01]  /*0bc0*/  SEL R4, R10, 0xffffffc0, !P6 ;  /* 0xffffffc00a047807 */ /* 0x002fe20007000000 */
[----:B------:R-:W-:Y:S02]  /*0bd0*/  IMAD.IADD R10, R2, 0x1, R0 ;  /* 0x00000001020a7824 */ /* 0x000fe400078e0200 */
[----:B------:R-:W-:Y:S02]  /*0be0*/  IMAD.SHL.U32 R0, R14, 0x2, RZ ;  /* 0x000000020e007824 */ /* 0x000fe400078e00ff */
[C---:B------:R-:W-:Y:S01]  /*0bf0*/  IMAD R2, R3.reuse, 0x2, R2 ;  /* 0x0000000203027824 */ /* 0x040fe200078e0202 */
[----:B------:R1:W-:Y:S01]  /*0c00*/  STL [R1+0x10], R10 ;  /* 0x0000100a01007387 */ /* 0x0003e20000100800 */
[----:B------:R-:W-:Y:S01]  /*0c10*/  IMAD.SHL.U32 R3, R3, 0x2, RZ ;  /* 0x0000000203037824 */ /* 0x000fe200078e00ff */
[----:B------:R-:W-:-:S02]  /*0c20*/  IADD3 R12, R0, 0x20, RZ ;  /* 0x00000020000c7810 */ /* 0x000fc40007ffe0ff */
[----:B------:R2:W-:Y:S01]  /*0c30*/  STL [R1+0x50], R0 ;  /* 0x0000500001007387 */ /* 0x0005e20000100800 */
[----:B------:R-:W-:-:S03]  /*0c40*/  @P1 IADD3 R12, R0, -0x20, RZ ;  /* 0xffffffe0000c1810 */ /* 0x000fc60007ffe0ff */
[----:B------:R-:W-:Y:S01]  /*0c50*/  STL [R1+0x80], R13 ;  /* 0x0000800d01007387 */ /* 0x000fe20000100800 */
[----:B-1----:R-:W-:Y:S02]  /*0c60*/  IMAD.IADD R10, R0, 0x1, R9 ;  /* 0x00000001000a7824 */ /* 0x002fe400078e0209 */
[----:B--2---:R-:W-:-:S03]  /*0c70*/  IMAD.SHL.U32 R0, R7, 0x2, RZ ;  /* 0x0000000207007824 */ /* 0x004fc600078e00ff */
[----:B------:R1:W-:Y:S02]  /*0c80*/  STL [R1+0x5c], R10 ;  /* 0x00005c0a01007387 */ /* 0x0003e40000100800 */
[----:B-1----:R-:W-:Y:S02]  /*0c90*/  IMAD.SHL.U32 R10, R6, 0x2, RZ ;  /* 0x00000002060a7824 */ /* 0x002fe400078e00ff */
[----:B------:R-:W-:Y:S02]  /*0ca0*/  IMAD.IADD R6, R9, 0x1, R12 ;  /* 0x0000000109067824 */ /* 0x000fe400078e020c */
[C---:B------:R-:W-:Y:S01]  /*0cb0*/  IMAD.IADD R7, R10.reuse, 0x1, R5 ;  /* 0x000000010a077824 */ /* 0x040fe200078e0205 */
[----:B------:R-:W-:Y:S01]  /*0cc0*/  STL [R1+0x8], R10 ;  /* 0x0000080a01007387 */ /* 0x000fe20000100800 */
[----:B------:R-:W-:-:S03]  /*0cd0*/  IMAD.IADD R9, R10, 0x1, R4 ;  /* 0x000000010a097824 */ /* 0x000fc600078e0204 */
[----:B------:R-:W-:Y:S04]  /*0ce0*/  STL [R1+0x54], R12 ;  /* 0x0000540c01007387 */ /* 0x000fe80000100800 */
[----:B------:R-:W-:Y:S04]  /*0cf0*/  STL [R1+0x1c], R8 ;  /* 0x00001c0801007387 */ /* 0x000fe80000100800 */
[----:B------:R-:W-:Y:S04]  /*0d00*/  STL [R1+0x84], R11 ;  /* 0x0000840b01007387 */ /* 0x000fe80000100800 */
[----:B------:R1:W-:Y:S04]  /*0d10*/  STL [R1+0x58], R6 ;  /* 0x0000580601007387 */ /* 0x0003e80000100800 */
[----:B------:R2:W-:Y:S04]  /*0d20*/  STL [R1+0xc], R7 ;  /* 0x00000c0701007387 */ /* 0x0005e80000100800 */
[----:B------:R3:W-:Y:S01]  /*0d30*/  STL [R1+0x18], R9 ;  /* 0x0000180901007387 */ /* 0x0007e20000100800 */
[----:B-1----:R-:W-:-:S02]  /*0d40*/  IMAD.IADD R6, R4, 0x1, R8 ;  /* 0x0000000104067824 */ /* 0x002fc400078e0208 */
[----:B------:R-:W-:Y:S02]  /*0d50*/  IMAD.IADD R8, R5, 0x1, R8 ;  /* 0x0000000105087824 */ /* 0x000fe400078e0208 */
[----:B--2---:R-:W-:Y:S02]  /*0d60*/  IMAD.IADD R7, R7, 0x1, R4 ;  /* 0x0000000107077824 */ /* 0x004fe400078e0204 */
[----:B------:R-:W-:Y:S01]  /*0d70*/  IMAD.IADD R4, R5, 0x1, R6 ;  /* 0x0000000105047824 */ /* 0x000fe200078e0206 */
[----:B------:R3:W-:Y:S04]  /*0d80*/  STL [R1+0x28], R8 ;  /* 0x0000280801007387 */ /* 0x0007e80000100800 */
[----:B------:R3:W-:Y:S04]  /*0d90*/  STL [R1+0x20], R6 ;  /* 0x0000200601007387 */ /* 0x0007e80000100800 */
[----:B------:R3:W-:Y:S04]  /*0da0*/  STL [R1+0x14], R7 ;  /* 0x0000140701007387 */ /* 0x0007e80000100800 */
[----:B------:R3:W-:Y:S02]  /*0db0*/  STL [R1+0x24], R4 ;  /* 0x0000240401007387 */ /* 0x0007e40000100800 */
.L_x_557:
[----:B------:R-:W-:Y:S02]  /*0dc0*/  ULDC.64 UR6, c[0x0][0x240] ;  /* 0x0000900000067ab9 */ /* 0x000fe40000000a00 */
[----:B------:R-:W-:-:S02]  /*0dd0*/  UISETP.NE.U32.AND UP6, UPT, URZ, UR6, UPT ;  /* 0x000000063f00728c */ /* 0x000fc4000bfc5070 */
[----:B------:R-:W-:Y:S02]  /*0de0*/  USHF.L.U32 UR13, UR33, 0x2, URZ ;  /* 0x00000002210d7899 */ /* 0x000fe4000800063f */
[----:B------:R-:W-:Y:S02]  /*0df0*/  USHF.R.S32.HI UR39, URZ, 0x1f, UR33 ;  /* 0x0000001f3f277899 */ /* 0x000fe40008011421 */
[----:B------:R-:W-:Y:S02]  /*0e00*/  UISETP.NE.AND.EX UP6, UPT, URZ, UR7, UPT, UP6 ;  /* 0x000000073f00728c */ /* 0x000fe4000bfc5360 */
[----:B------:R-:W-:Y:S02]  /*0e10*/  ULDC.64 UR10, c[0x0][0x250] ;  /* 0x00009400000a7ab9 */ /* 0x000fe40000000a00 */
[----:B------:R-:W-:Y:S02]  /*0e20*/  UISETP.NE.U32.AND UP4, UPT, URZ, UR10, UPT ;  /* 0x0000000a3f00728c */ /* 0x000fe4000bf85070 */
[----:B------:R-:W-:Y:S01]  /*0e30*/  USHF.L.U64.HI UR12, UR33, 0x2, UR39 ;  /* 0x00000002210c7899 */ /* 0x000fe20008010227 */
[----:B------:R-:W-:Y:S01]  /*0e40*/  PLOP3.LUT P2, PT, PT, PT, UP6, 0x80, 0x0 ;  /* 0x000000000000781c */ /* 0x000fe20003f4f068 */
[----:B------:R-:W-:-:S02]  /*0e50*/  UIADD3 UR6, UP0, UR13, UR6, URZ ;  /* 0x000000060d067290 */ /* 0x000fc4000ff1e03f */
[----:B------:R-:W-:Y:S02]  /*0e60*/  UISETP.NE.AND.EX UP4, UPT, URZ, UR11, UPT, UP4 ;  /* 0x0000000b3f00728c */ /* 0x000fe4000bf85340 */
[----:B------:R-:W-:Y:S02]  /*0e70*/  UIADD3.X UR7, UR12, UR7, URZ, UP0, !UPT ;  /* 0x000000070c077290 */ /* 0x000fe400087fe43f */
[----:B-1-3--:R-:W-:Y:S01]  /*0e80*/  IMAD.U32 R4, RZ, RZ, UR6 ;  /* 0x00000006ff047e24 */ /* 0x00afe2000f8e00ff */
[----:B------:R-:W-:Y:S01]  /*0e90*/  ULDC.U8 UR14, c[0x0][0x312] ;  /* 0x0000c480000e7ab9 */ /* 0x000fe20000000000 */
[----:B------:R-:W-:Y:S01]  /*0ea0*/  PLOP3.LUT P0, PT, PT, PT, UP4, 0x80, 0x0 ;  /* 0x000000000000781c */ /* 0x000fe20003f0f048 */
[----:B------:R-:W-:Y:S01]  /*0eb0*/  ULDC.64 UR8, c[0x0][0x248] ;  /* 0x0000920000087ab9 */ /* 0x000fe20000000a00 */
[----:B------:R-:W-:Y:S01]  /*0ec0*/  IMAD.U32 R5, RZ, RZ, UR7 ;  /* 0x00000007ff057e24 */ /* 0x000fe2000f8e00ff */
[----:B------:R-:W-:Y:S02]  /*0ed0*/  UISETP.NE.AND UP5, UPT, UR14, URZ, UPT ;  /* 0x0000003f0e00728c */ /* 0x000fe4000bfa5270 */
[----:B------:R-:W-:-:S02]  /*0ee0*/  @UP4 UIADD3 UR6, UP0, UR13, UR10, URZ ;  /* 0x0000000a0d064290 */ /* 0x000fc4000ff1e03f */
[----:B--2---:R1:W2:Y:S01]  /*0ef0*/  @P2 LDG.E R9, [R4.64] ;  /* 0x0000000404092981 */ /* 0x0042a2000c1e1900 */
        /* <DEDUP_REMOVED lines=33> */
.L_x_513:
        /* <DEDUP_REMOVED lines=23> */
[----:B------:R-:W-:Y:S02]  /*1280*/  UISETP.NE.AND UP1, UPT, UR14, -0x1, UPT ;  /* 0xffffffff0e00788c */ /* 0x000fe4000bf25270 */
[----:B------:R-:W-:Y:S01]  /*1290*/  ULDC.64 UR12, c[0x0][0x178] ;  /* 0x00005e00000c7ab9 */ /* 0x000fe20000000a00 */
[----:B------:R-:W-:Y:S01]  /*12a0*/  PLOP3.LUT P0, PT, PT, PT, UP0, 0x80, 0x0 ;  /* 0x000000000000781c */ /* 0x000fe20003f0f008 */
[----:B------:R-:W-:Y:S02]  /*12b0*/  UIMAD UR15, UR39, UR12, URZ ;  /* 0x0000000c270f72a4 */ /* 0x000fe4000f8e023f */
[----:B------:R-:W-:-:S02]  /*12c0*/  ULDC.64 UR10, c[0x0][0x190] ;  /* 0x00006400000a7ab9 */ /* 0x000fc40000000a00 */
[----:B------:R-:W-:Y:S02]  /*12d0*/  USHF.R.S32.HI UR16, URZ, 0x1f, UR7 ;  /* 0x0000001f3f107899 */ /* 0x000fe40008011407 */
[----:B------:R-:W-:Y:S02]  /*12e0*/  UIMAD.WIDE.U32 UR8, UR14, UR10, URZ ;  /* 0x0000000a0e0872a5 */ /* 0x000fe4000f8e003f */
[----:B------:R-:W-:Y:S02]  /*12f0*/  UIMAD UR18, UR14, UR11, URZ ;  /* 0x0000000b0e1272a4 */ /* 0x000fe4000f8e023f */
[----:B------:R-:W-:Y:S02]  /*1300*/  UIMAD.WIDE.U32 UR10, UR33, UR12, URZ ;  /* 0x0000000c210a72a5 */ /* 0x000fe4000f8e003f */
[----:B------:R-:W-:Y:S02]  /*1310*/  UIMAD UR13, UR33, UR13, UR15 ;  /* 0x0000000d210d72a4 */ /* 0x000fe4000f8e020f */
[----:B------:R-:W-:-:S02]  /*1320*/  ULEA.HI UR34, UR16, UR7, URZ, 0x6 ;  /* 0x0000000710227291 */ /* 0x000fc4000f8f303f */
[----:B------:R-:W-:Y:S02]  /*1330*/  @UP0 UIADD3 UR7, UR29, UR31, URZ ;  /* 0x0000001f1d070290 */ /* 0x000fe4000fffe03f */
[----:B------:R-:W-:Y:S02]  /*1340*/  ULDC.64 UR16, c[0x0][0x198] ;  /* 0x0000660000107ab9 */ /* 0x000fe40000000a00 */
[----:B------:R-:W-:Y:S02]  /*1350*/  UIADD3 UR35, UR11, UR13, URZ ;  /* 0x0000000d0b237290 */ /* 0x000fe4000fffe03f */
[----:B------:R-:W-:Y:S02]  /*1360*/  USEL UR40, UR10, UR8, !UP1 ;  /* 0x000000080a287287 */ /* 0x000fe4000c800000 */
[----:B------:R-:W-:Y:S02]  /*1370*/  @UP1 UIADD3 UR35, UR9, UR18, URZ ;  /* 0x0000001209231290 */ /* 0x000fe4000fffe03f */
[----:B------:R-:W-:-:S02]  /*1380*/  ULOP3.LUT UR10, UR34, 0xffffffc0, URZ, 0xc0, !UPT ;  /* 0xffffffc0220a7892 */ /* 0x000fc4000f8ec03f */
[----:B------:R-:W-:Y:S02]  /*1390*/  @UP0 UIMAD.WIDE.U32 UR8, UR7, UR16, URZ ;  /* 0x00000010070802a5 */ /* 0x000fe4000f8e003f */
[----:B------:R-:W-:Y:S02]  /*13a0*/  UIADD3 UR18, UR10, -0x40, URZ ;  /* 0xffffffc00a127890 */ /* 0x000fe4000fffe03f */
[----:B------:R-:W-:Y:S02]  /*13b0*/  @UP0 UIMAD UR25, UR7, UR17, UR9 ;  /* 0x00000011071902a4 */ /* 0x000fe4000f8e0209 */
[----:B------:R-:W-:Y:S02]  /*13c0*/  USHF.R.S32.HI UR26, URZ, 0x1f, UR18 ;  /* 0x0000001f3f1a7899 */ /* 0x000fe40008011412 */
[----:B------:R-:W-:Y:S01]  /*13d0*/  @UP0 UMOV UR23, UR8 ;  /* 0x0000000800170c82 */ /* 0x000fe20008000000 */
[----:B------:R-:W-:Y:S05]  /*13e0*/  @P0 BRA `(.L_x_515) ;  /* 0x000000c000000947 */ /* 0x000fea0003800000 */
[----:B------:R-:W-:Y:S02]  /*13f0*/  USHF.R.S32.HI UR7, URZ, 0x1f, UR29 ;  /* 0x0000001f3f077899 */ /* 0x000fe4000801141d */
[----:B------:R-:W-:-:S02]  /*1400*/  ULDC.64 UR10, c[0x0][0x198] ;  /* 0x00006600000a7ab9 */ /* 0x000fc40000000a00 */
        /* <DEDUP_REMOVED lines=10> */
.L_x_515:
        /* <DEDUP_REMOVED lines=18> */
.L_x_516:
        /* <DEDUP_REMOVED lines=72> */
.L_x_517:
[----:B------:R-:W-:Y:S02]  /*1a50*/  UMOV UR11, UR52 ;  /* 0x00000034000b7c82 */ /* 0x000fe40008000000 */
.L_x_518:
[----:B------:R-:W2:Y:S04]  /*1a60*/  LDL.64 R4, [R1+0x48] ;  /* 0x0000480001047983 */ /* 0x000ea80000100a00 */
[----:B------:R1:W3:Y:S01]  /*1a70*/  LDL.64 R28, [R1+0x48] ;  /* 0x00004800011c7983 */ /* 0x0002e20000100a00 */
[----:B------:R-:W-:Y:S01]  /*1a80*/  UIADD3 UR8, UP5, UP4, UR8, UR46, UR48 ;  /* 0x0000002e08087290 */ /* 0x000fe2000fcbe030 */
[----:B------:R-:W-:Y:S01]  /*1a90*/  BSSY B1, `(.L_x_514) ;  /* 0x0000813000017945 */ /* 0x000fe20003800000 */
[----:B------:R-:W-:Y:S01]  /*1aa0*/  USHF.R.S32.HI UR14, URZ, 0x1f, UR38 ;  /* 0x0000001f3f0e7899 */ /* 0x000fe20008011426 */
        /* <DEDUP_REMOVED lines=9> */
[----:B------:R-:W-:-:S03]  /*1b40*/  UIMAD UR12, UR38, UR9, UR7 ;  /* 0x00000009260c72a4 */ /* 0x000fc6000f8e0207 */
[----:B------:R-:W-:Y:S02]  /*1b50*/  ULDC.64 UR8, c[0x0][0x378] ;  /* 0x0000de0000087ab9 */ /* 0x000fe40000000a00 */
[----:B------:R-:W-:-:S03]  /*1b60*/  UIMAD UR7, UR14, UR8, URZ ;  /* 0x000000080e0772a4 */ /* 0x000fc6000f8e023f */
[----:B------:R-:W-:Y:S02]  /*1b70*/  UMOV UR14, 0x4 ;  /* 0x00000004000e7882 */ /* 0x000fe40000000000 */
[----:B------:R-:W-:Y:S01]  /*1b80*/  UIMAD UR10, UR38, UR9, UR7 ;  /* 0x00000009260a72a4 */ /* 0x000fe2000f8e0207 */
[----:B----4-:R-:W-:Y:S02]  /*1b90*/  SHF.R.S32.HI R30, RZ, 0x1f, R30 ;  /* 0x0000001fff1e7819 */ /* 0x010fe4000001141e */
[----:B------:R-:W-:Y:S02]  /*1ba0*/  ULDC.64 UR8, c[0x0][0x370] ;  /* 0x0000dc0000087ab9 */ /* 0x000fe40000000a00 */
[----:B-----5:R-:W-:Y:S01]  /*1bb0*/  LEA.HI R30, R30, R31, RZ, 0x3 ;  /* 0x0000001f1e1e7211 */ /* 0x020fe200078f18ff */
[----:B------:R-:W-:Y:S02]  /*1bc0*/  UIMAD UR7, UR26, UR8, URZ ;  /* 0x000000081a0772a4 */ /* 0x000fe4000f8e023f */
[----:B------:R-:W-:Y:S01]  /*1bd0*/  UIADD3 UR8, UR18, UR11, URZ ;  /* 0x0000000b12087290 */ /* 0x000fe2000fffe03f */
[----:B------:R-:W-:Y:S01]  /*1be0*/  SHF.R.S32.HI R30, RZ, 0x3, R30 ;  /* 0x00000003ff1e7819 */ /* 0x000fe2000001141e */
[----:B------:R-:W-:Y:S01]  /*1bf0*/  UIMAD UR7, UR18, UR9, UR7 ;  /* 0x00000009120772a4 */ /* 0x000fe2000f8e0207 */
[----:B-1----:R-:W-:-:S02]  /*1c00*/  SHF.R.S32.HI R26, RZ, 0x1f, R25 ;  /* 0x0000001fff1a7819 */ /* 0x002fc40000011419 */
[----:B------:R-:W-:Y:S02]  /*1c10*/  SHF.R.S32.HI R24, RZ, 0x1f, R30 ;  /* 0x0000001fff187819 */ /* 0x000fe4000001141e */
[----:B------:R-:W-:Y:S02]  /*1c20*/  LEA.HI R10, R26, R25, RZ, 0x5 ;  /* 0x000000191a0a7211 */ /* 0x000fe400078f28ff */
        /* <DEDUP_REMOVED lines=11> */
[----:B------:R-:W-:Y:S02]  /*1ce0*/  IADD3.X R9, R7, UR35, R5, P1, !PT ;  /* 0x0000002307097c10 */ /* 0x000fe40008ffe405 */
[----:B------:R-:W-:-:S05]  /*1cf0*/  IADD3.X R5, R29, UR24, RZ, P0, !PT ;  /* 0x000000181d057c10 */ /* 0x000fca00087fe4ff */
[----:B------:R-:W-:Y:S01]  /*1d00*/  IMAD.WIDE.U32 R4, R6, c[0x0][0x370], R4 ;  /* 0x0000dc0006047a25 */ /* 0x000fe200078e0004 */
[----:B------:R-:W-:Y:S02]  /*1d10*/  LOP3.LUT R6, R10, 0xffffffe0, RZ, 0xc0, !PT ;  /* 0xffffffe00a067812 */ /* 0x000fe400078ec0ff */
[----:B------:R-:W-:Y:S02]  /*1d20*/  SHF.R.S32.HI R10, RZ, 0x5, R10 ;  /* 0x00000005ff0a7819 */ /* 0x000fe4000001140a */
[----:B------:R-:W-:Y:S01]  /*1d30*/  IADD3 R5, R5, UR7, RZ ;  /* 0x0000000705057c10 */ /* 0x000fe2000fffe0ff */
[----:B------:R-:W-:Y:S01]  /*1d40*/  IMAD.IADD R22, R25, 0x1, -R6 ;  /* 0x0000000119167824 */ /* 0x000fe200078e0a06 */
[----:B------:R-:W-:Y:S01]  /*1d50*/  UIADD3 UR7, UR18, UR15, URZ ;  /* 0x0000000f12077290 */ /* 0x000fe2000fffe03f */
[----:B------:R-:W-:Y:S02]  /*1d60*/  IMAD.U32 R6, RZ, RZ, UR38 ;  /* 0x00000026ff067e24 */ /* 0x000fe4000f8e00ff */
[----:B------:R-:W-:-:S02]  /*1d70*/  IMAD R10, R10, UR47, R22 ;  /* 0x0000002f0a0a7c24 */ /* 0x000fc4000f8e0216 */
[----:B------:R-:W-:-:S03]  /*1d80*/  IMAD.WIDE.U32 R4, R6, c[0x0][0x378], R4 ;  /* 0x0000de0006047a25 */ /* 0x000fc600078e0004 */
[C---:B------:R-:W-:Y:S01]  /*1d90*/  IADD3 R11, P0, R10.reuse, UR17, RZ ;  /* 0x000000110a0b7c10 */ /* 0x040fe2000ff1e0ff */
[----:B------:R-:W-:Y:S01]  /*1da0*/  IMAD.MOV.U32 R6, RZ, RZ, R4 ;  /* 0x000000ffff067224 */ /* 0x000fe200078e0004 */
[----:B------:R-:W-:Y:S01]  /*1db0*/  IADD3 R7, R5, UR10, RZ ;  /* 0x0000000a05077c10 */ /* 0x000fe2000fffe0ff */
[----:B------:R-:W-:Y:S01]  /*1dc0*/  IMAD.U32 R5, RZ, RZ, UR38 ;  /* 0x00000026ff057e24 */ /* 0x000fe2000f8e00ff */
[----:B------:R-:W-:Y:S01]  /*1dd0*/  LEA.HI.X.SX32 R10, R10, UR13, 0x1, P0 ;  /* 0x0000000d0a0a7c11 */ /* 0x000fe200080f0eff */
[----:B------:R-:W-:Y:S01]  /*1de0*/  IMAD R4, R24, c[0x0][0x370], RZ ;  /* 0x0000dc0018047a24 */ /* 0x000fe200078e02ff */
[----:B------:R-:W-:Y:S01]  /*1df0*/  LEA R16, P0, R11, c[0x0][0x350], 0x2 ;  /* 0x0000d4000b107a11 */ /* 0x000fe200078010ff */
[----:B------:R-:W-:Y:S01]  /*1e00*/  IMAD.WIDE.U32 R8, R5, c[0x0][0x1a8], R8 ;  /* 0x00006a0005087a25 */ /* 0x000fe200078e0008 */
[----:B------:R-:W-:Y:S02]  /*1e10*/  ULDC.64 UR10, c[0x0][0x3c8] ;  /* 0x0000f200000a7ab9 */ /* 0x000fe40000000a00 */
[----:B------:R-:W-:Y:S01]  /*1e20*/  LEA.HI.X R17, R11, c[0x0][0x354], R10, 0x2, P0 ;  /* 0x0000d5000b117a11 */ /* 0x000fe200000f140a */
[C---:B------:R-:W-:Y:S01]  /*1e30*/  IMAD R4, R30.reuse, c[0x0][0x374], R4 ;  /* 0x0000dd001e047a24 */ /* 0x040fe200078e0204 */
[----:B------:R-:W-:Y:S01]  /*1e40*/  PLOP3.LUT P0, PT, PT, PT, UP0, 0x80, 0x0 ;  /* 0x000000000000781c */ /* 0x000fe20003f0f008 */
[----:B------:R-:W-:Y:S01]  /*1e50*/  IMAD.WIDE.U32 R6, R30, c[0x0][0x370], R6 ;  /* 0x0000dc001e067a25 */ /* 0x000fe200078e0006 */
[----:B------:R-:W-:Y:S01]  /*1e60*/  UIMAD.WIDE UR8, UR8, UR14, UR10 ;  /* 0x0000000e080872a5 */ /* 0x000fe2000f8e020a */
[----:B------:R-:W-:Y:S01]  /*1e70*/  IADD3 R20, R9, UR12, RZ ;  /* 0x0000000c09147c10 */ /* 0x000fe2000fffe0ff */
[----:B------:R-:W-:Y:S01]  /*1e80*/  ULEA.HI.SX32 UR17, UR34, 0xffffffff, 0x1a ;  /* 0xffffffff22117891 */ /* 0x000fe2000f8fd23f */
[----:B------:R-:W-:Y:S01]  /*1e90*/  IMAD.IADD R19, R7, 0x1, R4 ;  /* 0x0000000107137824 */ /* 0x000fe200078e0204 */
[----:B------:R-:W-:Y:S01]  /*1ea0*/  ULDC.64 UR10, c[0x0][0x200] ;  /* 0x00008000000a7ab9 */ /* 0x000fe20000000a00 */
[----:B------:R-:W-:Y:S01]  /*1eb0*/  LEA R14, P2, R8, c[0x0][0x160], 0x1 ;  /* 0x00005800080e7a11 */ /* 0x000fe200078408ff */
[----:B------:R-:W-:Y:S01]  /*1ec0*/  UIMAD.WIDE UR14, UR7, UR14, UR10 ;  /* 0x0000000e070e72a5 */ /* 0x000fe2000f8e020a */
[----:B------:R-:W-:-:S02]  /*1ed0*/  LEA R12, P1, R6, c[0x0][0x330], 0x1 ;  /* 0x0000cc00060c7a11 */ /* 0x000fc400078208ff */
[----:B------:R-:W-:Y:S02]  /*1ee0*/  LEA.HI.X R15, R8, c[0x0][0x164], R20, 0x1, P2 ;  /* 0x00005900080f7a11 */ /* 0x000fe400010f0c14 */
[----:B------:R-:W-:Y:S01]  /*1ef0*/  LEA.HI.X R13, R6, c[0x0][0x334], R19, 0x1, P1 ;  /* 0x0000cd00060d7a11 */ /* 0x000fe200008f0c13 */
        /* <DEDUP_REMOVED lines=17> */
[----:B------:R-:W-:Y:S01]  /*2010*/  MOV R11, UR7 ;  /* 0x00000007000b7c02 */ /* 0x000fe20008000f00 */
[----:B------:R3:W-:Y:S01]  /*2020*/  STL.64 [R1+0x40], R32 ;  /* 0x0000402001007387 */ /* 0x0007e20000100a00 */
[----:B------:R-:W-:Y:S01]  /*2030*/  UMOV UR10, UR9 ;  /* 0x00000009000a7c82 */ /* 0x000fe20008000000 */
[----:B------:R-:W-:Y:S01]  /*2040*/  BSSY B0, `(.L_x_520) ;  /* 0x0000030000007945 */ /* 0x000fe20003800000 */
[----:B------:R-:W-:Y:S01]  /*2050*/  IADD3 R10, P0, R4, UR27, RZ ;  /* 0x0000001b040a7c10 */ /* 0x000fe2000ff1e0ff */
[----:B------:R3:W-:Y:S01]  /*2060*/  STL.64 [R1+0x38], R34 ;  /* 0x0000382201007387 */ /* 0x0007e20000100a00 */
[----:B------:R-:W-:Y:S01]  /*2070*/  IMAD R4, R23, c[0x0][0x1b8], RZ ;  /* 0x00006e0017047a24 */ /* 0x000fe200078e02ff */
[----:B------:R-:W-:Y:S01]  /*2080*/  UMOV UR8, UR14 ;  /* 0x0000000e00087c82 */ /* 0x000fe20008000000 */
[----:B------:R-:W-:Y:S01]  /*2090*/  IADD3.X R11, R5, UR32, R11, P0, !PT ;  /* 0x00000020050b7c10 */ /* 0x000fe200087fe40b */
[----:B------:R-:W-:Y:S01]  /*20a0*/  UMOV UR9, UR15 ;  /* 0x0000000f00097c82 */ /* 0x000fe20008000000 */
[----:B------:R-:W-:Y:S01]  /*20b0*/  IMAD R4, R18, c[0x0][0x1bc], R4 ;  /* 0x00006f0012047a24 */ /* 0x000fe200078e0204 */
[----:B------:R-:W-:-:S02]  /*20c0*/  UMOV UR7, UR17 ;  /* 0x0000001100077c82 */ /* 0x000fc40008000000 */
        /* <DEDUP_REMOVED lines=39> */
.L_x_521:
[----:B------:R-:W-:Y:S05]  /*2340*/  BSYNC B0 ;  /* 0x0000000000007941 */ /* 0x000fea0003800000 */
.L_x_520:
        /* <DEDUP_REMOVED lines=42> */
.L_x_523:
[----:B------:R-:W-:Y:S05]  /*25f0*/  BSYNC B0 ;  /* 0x0000000000007941 */ /* 0x000fea0003800000 */
.L_x_522:
        /* <DEDUP_REMOVED lines=29> */
.L_x_525:
[----:B------:R-:W-:Y:S05]  /*27d0*/  BSYNC B0 ;  /* 0x0000000000007941 */ /* 0x000fea0003800000 */
.L_x_524:
        /* <DEDUP_REMOVED lines=40> */
.L_x_527:
[----:B------:R-:W-:Y:S05]  /*2a60*/  BSYNC B0 ;  /* 0x0000000000007941 */ /* 0x000fea0003800000 */
.L_x_526:
        /* <DEDUP_REMOVED lines=26> */
.L_x_529:
[----:B------:R-:W-:Y:S05]  /*2c10*/  BSYNC B0 ;  /* 0x0000000000007941 */ /* 0x000fea0003800000 */
.L_x_528:
        /* <DEDUP_REMOVED lines=38> */
.L_x_531:
[----:B------:R-:W-:Y:S05]  /*2e80*/  BSYNC B0 ;  /* 0x0000000000007941 */ /* 0x000fea0003800000 */
.L_x_530:
[----:B------:R-:W5:Y:S01]  /*2e90*/  LDL R5, [R1+0x70] ;  /* 0x0000700001057983 */ /* 0x000f620000100800 */
[----:B-1----:R-:W-:Y:S01]  /*2ea0*/  IMAD.MOV.U32 R6, RZ, RZ, 0x7f800000 ;  /* 0x7f800000ff067424 */ /* 0x002fe200078e00ff */
[----:B------:R-:W-:Y:S02]  /*2eb0*/  MOV R7, 0x7f800000 ;  /* 0x7f80000000077802 */ /* 0x000fe40000000f00 */
[C---:B-----5:R-:W-:Y:S02]  /*2ec0*/  IADD3 R4, R5.reuse, 0x8, RZ ;  /* 0x0000000805047810 */ /* 0x060fe40007ffe0ff */
[----:B------:R-:W-:Y:S02]  /*2ed0*/  ISETP.GE.AND P1, PT, R5, UR12, PT ;  /* 0x0000000c05007c0c */ /* 0x000fe4000bf26270 */
[----:B------:R-:W-:Y:S01]  /*2ee0*/  ISETP.GE.AND P0, PT, R4, UR12, PT ;  /* 0x0000000c04007c0c */ /* 0x000fe2000bf06270 */
[----:B------:R-:W-:Y:S01]  /*2ef0*/  ULDC.64 UR12, c[0x0][0x198] ;  /* 0x00006600000c7ab9 */ /* 0x000fe20000000a00 */
[----:B------:R-:W-:-:S05]  /*2f00*/  MOV R4, 0x4 ;  /* 0x0000000400047802 */ /* 0x000fca0000000f00 */
[----:B------:R-:W-:-:S05]  /*2f10*/  IMAD.WIDE R4, R5, R4, UR8 ;  /* 0x0000000805047e25 */ /* 0x000fca000f8e0204 */
        /* <DEDUP_REMOVED lines=11> */
[----:B-1----:R-:W-:Y:S02]  /*2fd0*/  IADD3 R6, P0, R4, UR23, RZ ;  /* 0x0000001704067c10 */ /* 0x002fe4000ff1e0ff */
[----:B------:R-:W-:-:S04]  /*2fe0*/  MOV R4, UR12 ;  /* 0x0000000c00047c02 */ /* 0x000fc80008000f00 */
        /* <DEDUP_REMOVED lines=39> */
.L_x_533:
[----:B------:R-:W-:Y:S05]  /*3260*/  BSYNC B0 ;  /* 0x0000000000007941 */ /* 0x000fea0003800000 */
.L_x_532:
        /* <DEDUP_REMOVED lines=39> */
.L_x_535:
[----:B------:R-:W-:Y:S05]  /*34e0*/  BSYNC B0 ;  /* 0x0000000000007941 */ /* 0x000fea0003800000 */
.L_x_534:
[----:B------:R-:W0:Y:S01]  /*34f0*/  LDGDEPBAR ;  /* 0x00000000000079af */ /* 0x000e220000000000 */
[----:B-1----:R-:W-:Y:S02]  /*3500*/  IMAD.MOV.U32 R8, RZ, RZ, c[0x0][0x308] ;  /* 0x0000c200ff087624 */ /* 0x002fe400078e00ff */
[----:B------:R-:W-:Y:S01]  /*3510*/  IMAD.MOV.U32 R9, RZ, RZ, c[0x0][0x30c] ;  /* 0x0000c300ff097624 */ /* 0x000fe200078e00ff */
[----:B------:R-:W-:-:S04]  /*3520*/  DEPBAR.LE SB0, 0x1 ;  /* 0x000080400000791a */ /* 0x000fc80000000000 */
[----:B------:R-:W-:Y:S06]  /*3530*/  BAR.SYNC.DEFER_BLOCKING 0x0 ;  /* 0x0000000000007b1d */ /* 0x000fec0000010000 */
[----:B------:R1:W5:Y:S01]  /*3540*/  LDG.E.64 R4, [R8.64+0x8] ;  /* 0x0000080408047981 */ /* 0x000362000c1e1b00 */
[----:B------:R-:W-:Y:S01]  /*3550*/  LEA.HI R6, R26, R25, RZ, 0x3 ;  /* 0x000000191a067211 */ /* 0x000fe200078f18ff */
[----:B------:R-:W-:Y:S01]  /*3560*/  IMAD.MOV.U32 R240, RZ, RZ, 0x20 ;  /* 0x00000020fff07424 */ /* 0x000fe200078e00ff */
[----:B------:R-:W-:Y:S01]  /*3570*/  SHF.R.S32.HI R7, RZ, 0x1f, R22 ;  /* 0x0000001fff077819 */ /* 0x000fe20000011416 */
[----:B------:R-:W2:Y:S04]  /*3580*/  LDSM.16.M88.4 R164, [R252+0x12000] ;  /* 0x01200000fca4783b */ /* 0x000ea80000000200 */
[----:B------:R-:W3:Y:S04]  /*3590*/  LDSM.16.M88.4 R168, [R252+0x12800] ;  /* 0x01280000fca8783b */ /* 0x000ee80000000200 */
[----:B------:R-:W4:Y:S04]  /*35a0*/  LDSM.16.M88.4 R196, [R252+0x14000] ;  /* 0x01400000fcc4783b */ /* 0x000f280000000200 */
[----:B------:R-:W2:Y:S04]  /*35b0*/  LDSM.16.M88.4 R200, [R252+0x14800] ;  /* 0x01480000fcc8783b */ /* 0x000ea80000000200 */
[----:B------:R-:W2:Y:S04]  /*35c0*/  LDSM.16.M88.4 R228, [R252+0x16000] ;  /* 0x01600000fce4783b */ /* 0x000ea80000000200 */
[----:B------:R-:W2:Y:S04]  /*35d0*/  LDSM.16.M88.4 R232, [R252+0x16800] ;  /* 0x01680000fce8783b */ /* 0x000ea80000000200 */
[----:B-1----:R-:W2:Y:S01]  /*35e0*/  LDG.E.64 R8, [R8.64] ;  /* 0x0000000408087981 */ /* 0x002ea2000c1e1b00 */
[----:B------:R-:W-:-:S05]  /*35f0*/  LOP3.LUT R6, R6, 0xfffffff8, RZ, 0xc0, !PT ;  /* 0xfffffff806067812 */ /* 0x000fca00078ec0ff */
[----:B------:R-:W-:-:S05]  /*3600*/  IMAD.IADD R6, R25, 0x1, -R6 ;  /* 0x0000000119067824 */ /* 0x000fca00078e0a06 */
[----:B------:R-:W-:Y:S02]  /*3610*/  LOP3.LUT P0, RZ, R6, 0x2, RZ, 0xc0, !PT ;  /* 0x0000000206ff7812 */ /* 0x000fe4000780c0ff */
[----:B------:R-:W3:Y:S01]  /*3620*/  LDL R6, [R1] ;  /* 0x0000000001067983 */ /* 0x000ee20000100800 */
[----:B------:R-:W-:Y:S01]  /*3630*/  USHF.L.U32 UR12, UR28, 0x6, URZ ;  /* 0x000000061c0c7899 */ /* 0x000fe2000800063f */
        /* <DEDUP_REMOVED lines=42> */
[----:B---3--:R-:W-:Y:S01]  /*38e0*/  CS2R R34, SRZ ;  /* 0x0000000000227805 */ /* 0x008fe2000001ff00 */
[----:B------:R-:W-:Y:S01]  /*38f0*/  CS2R R32, SRZ ;  /* 0x0000000000207805 */ /* 0x000fe2000001ff00 */
[----:B------:R-:W-:Y:S01]  /*3900*/  CS2R R20, SRZ ;  /* 0x0000000000147805 */ /* 0x000fe2000001ff00 */
[----:B-----5:R-:W-:Y:S01]  /*3910*/  IADD3 R4, P2, P1, R4, UR41, R22 ;  /* 0x0000002904047c10 */ /* 0x020fe2000f95e016 */
[----:B--2---:R1:W2:Y:S01]  /*3920*/  R2UR UR14, R9 ;  /* 0x00000000090e73c2 */ /* 0x0042a200000e0000 */
[----:B------:R-:W-:-:S02]  /*3930*/  SEL R240, R240, 0xffffffe0, !P0 ;  /* 0xffffffe0f0f07807 */ /* 0x000fc40004000000 */
[----:B------:R-:W-:Y:S01]  /*3940*/  IADD3.X R5, R5, UR49, R7, P2, P1 ;  /* 0x0000003105057c10 */ /* 0x000fe200097e2407 */
[----:B------:R-:W3:Y:S04]  /*3950*/  LDSM.16.M88.4 R156, [R6+0x12000] ;  /* 0x01200000069c783b */ /* 0x000ee80000000200 */
[----:B------:R-:W2:Y:S04]  /*3960*/  LDSM.16.M88.4 R160, [R6+0x12800] ;  /* 0x0128000006a0783b */ /* 0x000ea80000000200 */
[----:B------:R-:W2:Y:S04]  /*3970*/  LDSM.16.M88.4 R188, [R6+0x14000] ;  /* 0x0140000006bc783b */ /* 0x000ea80000000200 */
[----:B-1----:R-:W5:Y:S01]  /*3980*/  LDL R9, [R1+0x4] ;  /* 0x0000040001097983 */ /* 0x002f620000100800 */
[----:B------:R-:W-:-:S03]  /*3990*/  IMAD.IADD R240, R240, 0x1, R252 ;  /* 0x00000001f0f07824 */ /* 0x000fc600078e02fc */
[----:B------:R-:W1:Y:S04]  /*39a0*/  LDSM.16.M88.4 R192, [R6+0x14800] ;  /* 0x0148000006c0783b */ /* 0x000e680000000200 */
        /* <DEDUP_REMOVED lines=8> */
[----:B------:R2:W-:Y:S01]  /*3a30*/  STL [R1+0x88], R5 ;  /* 0x0000880501007387 */ /* 0x0005e20000100800 */
[----:B------:R-:W1:Y:S01]  /*3a40*/  R2UR UR15, R8 ;  /* 0x00000000080f73c2 */ /* 0x000e6200000e0000 */
[----:B--2---:R-:W-:-:S05]  /*3a50*/  IMAD.WIDE.U32 R4, R4, -0x2daee0ad, RZ ;  /* 0xd2511f5304047825 */ /* 0x004fca00078e00ff */
[----:B------:R2:W-:Y:S01]  /*3a60*/  STL.64 [R1+0x78], R4 ;  /* 0x0000780401007387 */ /* 0x0005e20000100a00 */
[----:B------:R-:W-:Y:S01]  /*3a70*/  UIADD3 UR12, UR12, 0x40, URZ ;  /* 0x000000400c0c7890 */ /* 0x000fe2000fffe03f */
[----:B----4-:R-:W-:Y:S01]  /*3a80*/  CS2R R26, SRZ ;  /* 0x00000000001a7805 */ /* 0x010fe2000001ff00 */
[----:B------:R-:W-:Y:S01]  /*3a90*/  CS2R R24, SRZ ;  /* 0x0000000000187805 */ /* 0x000fe2000001ff00 */
[----:B------:R-:W-:Y:S01]  /*3aa0*/  CS2R R22, SRZ ;  /* 0x0000000000167805 */ /* 0x000fe2000001ff00 */
[----:B------:R-:W-:Y:S02]  /*3ab0*/  UISETP.GE.AND UP0, UPT, UR12, UR6, UPT ;  /* 0x000000060c00728c */ /* 0x000fe4000bf06270 */
[----:B-1----:R-:W-:Y:S02]  /*3ac0*/  UIADD3 UR27, UR15, -0x61c88647, URZ ;  /* 0x9e3779b90f1b7890 */ /* 0x002fe4000fffe03f */
[----:B------:R-:W-:Y:S02]  /*3ad0*/  UIADD3 UR26, UR14, -0x4498517b, URZ ;  /* 0xbb67ae850e1a7890 */ /* 0x000fe4000fffe03f */
[----:B------:R-:W-:-:S02]  /*3ae0*/  UIADD3 UR25, UR15, 0x3c6ef372, URZ ;  /* 0x3c6ef3720f197890 */ /* 0x000fc4000fffe03f */
[----:B------:R-:W-:Y:S02]  /*3af0*/  UIADD3 UR24, UR14, 0x76cf5d0a, URZ ;  /* 0x76cf5d0a0e187890 */ /* 0x000fe4000fffe03f */
[----:B------:R-:W-:Y:S02]  /*3b00*/  UIADD3 UR23, UR15, -0x255992d5, URZ ;  /* 0xdaa66d2b0f177890 */ /* 0x000fe4000fffe03f */
[----:B------:R-:W-:Y:S02]  /*3b10*/  UIADD3 UR22, UR14, 0x32370b8f, URZ ;  /* 0x32370b8f0e167890 */ /* 0x000fe4000fffe03f */
[----:B------:R-:W-:Y:S02]  /*3b20*/  UIADD3 UR21, UR15, 0x78dde6e4, URZ ;  /* 0x78dde6e40f157890 */ /* 0x000fe4000fffe03f */
[----:B------:R-:W-:Y:S02]  /*3b30*/  UIADD3 UR20, UR14, -0x126145ec, URZ ;  /* 0xed9eba140e147890 */ /* 0x000fe4000fffe03f */
[----:B------:R-:W-:-:S02]  /*3b40*/  UIADD3 UR19, UR15, 0x1715609d, URZ ;  /* 0x1715609d0f137890 */ /* 0x000fc4000fffe03f */
[----:B------:R-:W-:Y:S02]  /*3b50*/  UIADD3 UR18, UR14, -0x56f99767, URZ ;  /* 0xa90668990e127890 */ /* 0x000fe4000fffe03f */
[----:B------:R-:W-:Y:S02]  /*3b60*/  UIADD3 UR17, UR15, -0x4ab325aa, URZ ;  /* 0xb54cda560f117890 */ /* 0x000fe4000fffe03f */
[----:B------:R-:W-:Y:S01]  /*3b70*/  UIADD3 UR16, UR14, 0x646e171e, URZ ;  /* 0x646e171e0e107890 */ /* 0x000fe2000fffe03f */
[----:B-----5:R2:W1:Y:S04]  /*3b80*/  LDSM.16.M88.4 R148, [R9+0x12000] ;  /* 0x012000000994783b */ /* 0x0204680000000200 */
[----:B------:R2:W4:Y:S04]  /*3b90*/  LDSM.16.M88.4 R152, [R9+0x12800] ;  /* 0x012800000998783b */ /* 0x0005280000000200 */
[----:B------:R2:W1:Y:S04]  /*3ba0*/  LDSM.16.M88.4 R180, [R9+0x14000] ;  /* 0x0140000009b4783b */ /* 0x0004680000000200 */
[----:B------:R2:W1:Y:S04]  /*3bb0*/  LDSM.16.M88.4 R184, [R9+0x14800] ;  /* 0x0148000009b8783b */ /* 0x0004680000000200 */
[----:B------:R2:W1:Y:S04]  /*3bc0*/  LDSM.16.M88.4 R212, [R9+0x16000] ;  /* 0x0160000009d4783b */ /* 0x0004680000000200 */
[----:B---3--:R2:W1:Y:S02]  /*3bd0*/  LDSM.16.M88.4 R216, [R9+0x16800] ;  /* 0x0168000009d8783b */ /* 0x0084640000000200 */
.L_x_538:
[----:B------:R-:W3:Y:S01]  /*3be0*/  LDL R90, [R1+0x4] ;  /* 0x00000400015a7983 */ /* 0x000ee20000100800 */
[----:B------:R-:W-:Y:S01]  /*3bf0*/  PLOP3.LUT P0, PT, PT, PT, UP0, 0x80, 0x0 ;  /* 0x000000000000781c */ /* 0x000fe20003f0f008 */
[----:B------:R-:W-:Y:S01]  /*3c00*/  UISETP.GE.AND UP4, UPT, UR7, 0x1, UPT ;  /* 0x000000010700788c */ /* 0x000fe2000bf86270 */
[----:B------:R-:W-:Y:S01]  /*3c10*/  PLOP3.LUT P3, PT, PT, PT, UP0, 0x80, 0x0 ;  /* 0x000000000000781c */ /* 0x000fe20003f6f008 */
[----:B-----5:R-:W5:Y:S01]  /*3c20*/  LDL R97, [R1+0x8] ;  /* 0x0000080001617983 */ /* 0x020f620000100800 */
[----:B------:R-:W-:Y:S02]  /*3c30*/  PLOP3.LUT P2, PT, PT, PT, UP0, 0x80, 0x0 ;  /* 0x000000000000781c */ /* 0x000fe40003f4f008 */
[----:B------:R-:W-:Y:S01]  /*3c40*/  PLOP3.LUT P1, PT, PT, PT, UP0, 0x80, 0x0 ;  /* 0x000000000000781c */ /* 0x000fe20003f2f008 */
[----:B--2---:R-:W2:Y:S01]  /*3c50*/  LDL R89, [R1] ;  /* 0x0000000001597983 */ /* 0x004ea20000100800 */
[----:B------:R-:W-:Y:S02]  /*3c60*/  PLOP3.LUT P4, PT, PT, PT, UP0, 0x80, 0x0 ;  /* 0x000000000000781c */ /* 0x000fe40003f8f008 */
[----:B------:R-:W-:Y:S01]  /*3c70*/  PLOP3.LUT P6, PT, PT, PT, UP0, 0x80, 0x0 ;  /* 0x000000000000781c */ /* 0x000fe20003fcf008 */
[----:B----4-:R-:W4:Y:S01]  /*3c80*/  LDL R96, [R1+0xc] ;  /* 0x00000c0001607983 */ /* 0x010f220000100800 */
[----:B------:R-:W-:Y:S03]  /*3c90*/  PLOP3.LUT P5, PT, PT, PT, UP0, 0x80, 0x0 ;  /* 0x000000000000781c */ /* 0x000fe60003faf008 */
[----:B------:R-:W2:Y:S04]  /*3ca0*/  LDL R95, [R1+0x18] ;  /* 0x00001800015f7983 */ /* 0x000ea80000100800 */
[----:B------:R-:W2:Y:S04]  /*3cb0*/  LDL R88, [R1+0x10] ;  /* 0x0000100001587983 */ /* 0x000ea80000100800 */
[----:B------:R-:W2:Y:S04]  /*3cc0*/  LDL R94, [R1+0x14] ;  /* 0x00001400015e7983 */ /* 0x000ea80000100800 */
[----:B------:R-:W0:Y:S08]  /*3cd0*/  LDGDEPBAR ;  /* 0x00000000000079af */ /* 0x000e300000000000 */
[----:B------:R-:W2:Y:S04]  /*3ce0*/  LDL R99, [R1+0x90] ;  /* 0x0000900001637983 */ /* 0x000ea80000100800 */
[----:B------:R-:W2:Y:S04]  /*3cf0*/  LDL R93, [R1+0x60] ;  /* 0x00006000015d7983 */ /* 0x000ea80000100800 */
[----:B------:R-:W2:Y:S04]  /*3d00*/  LDL R98, [R1+0x8c] ;  /* 0x00008c0001627983 */ /* 0x000ea80000100800 */
[----:B------:R-:W2:Y:S04]  /*3d10*/  LDL R92, [R1+0x88] ;  /* 0x00008800015c7983 */ /* 0x000ea80000100800 */
[----:B-1----:R-:W1:Y:S01]  /*3d20*/  S2R R244, SR_TID.X ;  /* 0x0000000000f47919 */ /* 0x002e620000002100 */
[----:B------:R-:W-:Y:S07]  /*3d30*/  DEPBAR.LE SB0, 0x0 ;  /* 0x000080000000791a */ /* 0x000fee0000000000 */
[----:B------:R-:W-:Y:S08]  /*3d40*/  BAR.SYNC.DEFER_BLOCKING 0x0 ;  /* 0x0000000000007b1d */ /* 0x000ff00000010000 */
[----:B------:R-:W-:Y:S08]  /*3d50*/  LDSM.16.M88.4 R84, [R252+0xc000] ;  /* 0x00c00000fc54783b */ /* 0x000ff00000000200 */
[----:B---3--:R-:W-:Y:S08]  /*3d60*/  LDSM.16.M88.4 R8, [R90+0xc000] ;  /* 0x00c000005a08783b */ /* 0x008ff00000000200 */
[----:B-----5:R-:W3:Y:S08]  /*3d70*/  LDSM.16.M88.4 R16, [R97] ;  /* 0x000000006110783b */ /* 0x020ef00000000200 */
[----:B------:R-:W5:Y:S08]  /*3d80*/  LDSM.16.M88.4 R68, [R90+0xc800] ;  /* 0x00c800005a44783b */ /* 0x000f700000000200 */
[----:B----4-:R-:W-:Y:S08]  /*3d90*/  LDSM.16.M88.4 R72, [R96] ;  /* 0x000000006048783b */ /* 0x010ff00000000200 */
[----:B--2---:R-:W2:Y:S08]  /*3da0*/  LDSM.16.M88.4 R76, [R89+0xc000] ;  /* 0x00c00000594c783b */ /* 0x004eb00000000200 */
[----:B------:R-:W4:Y:S01]  /*3db0*/  LDSM.16.M88.4 R80, [R89+0xc800] ;  /* 0x00c800005950783b */ /* 0x000f220000000200 */
[C---:B---3--:R-:W-:Y:S08]  /*3dc0*/  HMMA.16816.F32.BF16 R4, R16.reuse, R8, RZ ;  /* 0x000000081004723c */ /* 0x048ff000000418ff */
[C---:B------:R-:W-:Y:S08]  /*3dd0*/  HMMA.16816.F32.BF16 R8, R16.reuse, R10, RZ ;  /* 0x0000000a1008723c */ /* 0x040ff000000418ff */
[C---:B-----5:R-:W-:Y:S08]  /*3de0*/  HMMA.16816.F32.BF16 R12, R16.reuse, R68, RZ ;  /* 0x00000044100c723c */ /* 0x060ff000000418ff */
[----:B------:R-:W-:Y:S01]  /*3df0*/  HMMA.16816.F32.BF16 R16, R16, R70, RZ ;  /* 0x000000461010723c */ /* 0x000fe200000418ff */
[----:B------:R-:W3:Y:S07]  /*3e00*/  LDSM.16.M88.4 R68, [R95] ;  /* 0x000000005f44783b */ /* 0x000eee0000000200 */
[C---:B--2---:R-:W-:Y:S08]  /*3e10*/  HMMA.16816.F32.BF16 R4, R72.reuse, R76, R4 ;  /* 0x0000004c4804723c */ /* 0x044ff00000041804 */
[C---:B------:R-:W-:Y:S01]  /*3e20*/  HMMA.16816.F32.BF16 R8, R72.reuse, R78, R8 ;  /* 0x0000004e4808723c */ /* 0x040fe20000041808 */
[----:B------:R-:W2:Y:S07]  /*3e30*/  LDSM.16.M88.4 R76, [R252+0xc800] ;  /* 0x00c80000fc4c783b */ /* 0x000eae0000000200 */
[C---:B----4-:R-:W-:Y:S08]  /*3e40*/  HMMA.16816.F32.BF16 R12, R72.reuse, R80, R12 ;  /* 0x00000050480c723c */ /* 0x050ff0000004180c */
[----:B------:R-:W-:Y:S01]  /*3e50*/  HMMA.16816.F32.BF16 R16, R72, R82, R16 ;  /* 0x000000524810723c */ /* 0x000fe20000041810 */
[----:B------:R-:W-:Y:S07]  /*3e60*/  LDSM.16.M88.4 R72, [R94] ;  /* 0x000000005e48783b */ /* 0x000fee0000000200 */
[C---:B---3--:R-:W-:Y:S01]  /*3e70*/  HMMA.16816.F32.BF16 R4, R68.reuse, R84, R4 ;  /* 0x000000544404723c */ /* 0x048fe20000041804 */
[----:B------:R-:W3:Y:S07]  /*3e80*/  LDSM.16.M88.4 R80, [R88+0xc000] ;  /* 0x00c000005850783b */ /* 0x000eee0000000200 */
[C---:B------:R-:W-:Y:S01]  /*3e90*/  HMMA.16816.F32.BF16 R8, R68.reuse, R86, R8 ;  /* 0x000000564408723c */ /* 0x040fe20000041808 */
[----:B------:R-:W4:Y:S07]  /*3ea0*/  LDSM.16.M88.4 R84, [R88+0xc800] ;  /* 0x00c800005854783b */ /* 0x000f2e0000000200 */
[C---:B--2---:R-:W-:Y:S08]  /*3eb0*/  HMMA.16816.F32.BF16 R12, R68.reuse, R76, R12 ;  /* 0x0000004c440c723c */ /* 0x044ff0000004180c */
[----:B------:R-:W-:Y:S01]  /*3ec0*/  HMMA.16816.F32.BF16 R16, R68, R78, R16 ;  /* 0x0000004e4410723c */ /* 0x000fe20000041810 */
[----:B------:R-:W-:Y:S08]  /*3ed0*/  LDSM.16.M88.4 R68, [R97+0x2000] ;  /* 0x002000006144783b */ /* 0x000ff00000000200 */
[----:B------:R-:W2:Y:S01]  /*3ee0*/  LDSM.16.M88.4 R76, [R90+0xe000] ;  /* 0x00e000005a4c783b */ /* 0x000ea20000000200 */
[C---:B---3--:R-:W-:Y:S08]  /*3ef0*/  HMMA.16816.F32.BF16 R4, R72.reuse, R80, R4 ;  /* 0x000000504804723c */ /* 0x048ff00000041804 */
[C---:B------:R-:W-:Y:S01]  /*3f00*/  HMMA.16816.F32.BF16 R8, R72.reuse, R82, R8 ;  /* 0x000000524808723c */ /* 0x040fe20000041808 */
[----:B------:R-:W3:Y:S07]  /*3f10*/  LDSM.16.M88.4 R80, [R90+0xe800] ;  /* 0x00e800005a50783b */ /* 0x000eee0000000200 */
[C---:B----4-:R-:W-:Y:S08]  /*3f20*/  HMMA.16816.F32.BF16 R12, R72.reuse, R84, R12 ;  /* 0x00000054480c723c */ /* 0x050ff0000004180c */
[----:B------:R-:W-:Y:S01]  /*3f30*/  HMMA.16816.F32.BF16 R16, R72, R86, R16 ;  /* 0x000000564810723c */ /* 0x000fe20000041810 */
[----:B------:R-:W-:Y:S07]  /*3f40*/  LDSM.16.M88.4 R72, [R96+0x2000] ;  /* 0x002000006048783b */ /* 0x000fee0000000200 */
[C---:B--2---:R-:W-:Y:S01]  /*3f50*/  HMMA.16816.F32.BF16 R4, R68.reuse, R76, R4 ;  /* 0x0000004c4404723c */ /* 0x044fe20000041804 */
[----:B------:R-:W2:Y:S07]  /*3f60*/  LDSM.16.M88.4 R84, [R89+0xe000] ;  /* 0x00e000005954783b */ /* 0x000eae0000000200 */
[C---:B------:R-:W-:Y:S01]  /*3f70*/  HMMA.16816.F32.BF16 R8, R68.reuse, R78, R8 ;  /* 0x0000004e4408723c */ /* 0x040fe20000041808 */
[----:B------:R-:W4:Y:S07]  /*3f80*/  LDSM.16.M88.4 R76, [R89+0xe800] ;  /* 0x00e80000594c783b */ /* 0x000f2e0000000200 */
[C---:B---3--:R-:W-:Y:S08]  /*3f90*/  HMMA.16816.F32.BF16 R12, R68.reuse, R80, R12 ;  /* 0x00000050440c723c */ /* 0x048ff0000004180c */
[----:B------:R-:W-:Y:S01]  /*3fa0*/  HMMA.16816.F32.BF16 R16, R68, R82, R16 ;  /* 0x000000524410723c */ /* 0x000fe20000041810 */
[----:B------:R-:W-:Y:S08]  /*3fb0*/  LDSM.16.M88.4 R68, [R95+0x2000] ;  /* 0x002000005f44783b */ /* 0x000ff00000000200 */
[----:B------:R-:W3:Y:S01]  /*3fc0*/  LDSM.16.M88.4 R80, [R252+0xe000] ;  /* 0x00e00000fc50783b */ /* 0x000ee20000000200 */
[C---:B--2---:R-:W-:Y:S08]  /*3fd0*/  HMMA.16816.F32.BF16 R4, R72.reuse, R84, R4 ;  /* 0x000000544804723c */ /* 0x044ff00000041804 */
[C---:B------:R-:W-:Y:S01]  /*3fe0*/  HMMA.16816.F32.BF16 R8, R72.reuse, R86, R8 ;  /* 0x000000564808723c */ /* 0x040fe20000041808 */
[----:B------:R-:W2:Y:S07]  /*3ff0*/  LDSM.16.M88.4 R84, [R252+0xe800] ;  /* 0x00e80000fc54783b */ /* 0x000eae0000000200 */
[C---:B----4-:R-:W-:Y:S08]  /*4000*/  HMMA.16816.F32.BF16 R12, R72.reuse, R76, R12 ;  /* 0x0000004c480c723c */ /* 0x050ff0000004180c */
[----:B------:R-:W-:Y:S01]  /*4010*/  HMMA.16816.F32.BF16 R16, R72, R78, R16 ;  /* 0x0000004e4810723c */ /* 0x000fe20000041810 */
[----:B------:R-:W-:Y:S07]  /*4020*/  LDSM.16.M88.4 R72, [R94+0x2000] ;  /* 0x002000005e48783b */ /* 0x000fee0000000200 */
[C---:B---3--:R-:W-:Y:S01]  /*4030*/  HMMA.16816.F32.BF16 R4, R68.reuse, R80, R4 ;  /* 0x000000504404723c */ /* 0x048fe20000041804 */
[----:B------:R-:W3:Y:S07]  /*4040*/  LDSM.16.M88.4 R76, [R88+0xe000] ;  /* 0x00e00000584c783b */ /* 0x000eee0000000200 */
[C---:B------:R-:W-:Y:S01]  /*4050*/  HMMA.16816.F32.BF16 R8, R68.reuse, R82, R8 ;  /* 0x000000524408723c */ /* 0x040fe20000041808 */
[----:B------:R-:W4:Y:S07]  /*4060*/  LDSM.16.M88.4 R80, [R88+0xe800] ;  /* 0x00e800005850783b */ /* 0x000f2e0000000200 */
[C---:B--2---:R-:W-:Y:S08]  /*4070*/  HMMA.16816.F32.BF16 R12, R68.reuse, R84, R12 ;  /* 0x00000054440c723c */ /* 0x044ff0000004180c */
[----:B------:R-:W-:Y:S01]  /*4080*/  HMMA.16816.F32.BF16 R16, R68, R86, R16 ;  /* 0x000000564410723c */ /* 0x000fe20000041810 */
[----:B------:R-:W-:Y:S08]  /*4090*/  LDSM.16.M88.4 R68, [R97+0x4000] ;  /* 0x004000006144783b */ /* 0x000ff00000000200 */
[----:B------:R-:W-:Y:S01]  /*40a0*/  LDSM.16.M88.4 R84, [R90+0x10800] ;  /* 0x010800005a54783b */ /* 0x000fe20000000200 */
[C---:B---3--:R-:W-:Y:S08]  /*40b0*/  HMMA.16816.F32.BF16 R4, R72.reuse, R76, R4 ;  /* 0x0000004c4804723c */ /* 0x048ff00000041804 */
[C---:B------:R-:W-:Y:S01]  /*40c0*/  HMMA.16816.F32.BF16 R8, R72.reuse, R78, R8 ;  /* 0x0000004e4808723c */ /* 0x040fe20000041808 */
[----:B------:R2:W3:Y:S07]  /*40d0*/  LDSM.16.M88.4 R76, [R90+0x10000] ;  /* 0x010000005a4c783b */ /* 0x0004ee0000000200 */
[C---:B----4-:R-:W-:Y:S08]  /*40e0*/  HMMA.16816.F32.BF16 R12, R72.reuse, R80, R12 ;  /* 0x00000050480c723c */ /* 0x050ff0000004180c */
[----:B------:R-:W-:Y:S01]  /*40f0*/  HMMA.16816.F32.BF16 R16, R72, R82, R16 ;  /* 0x000000524810723c */ /* 0x000fe20000041810 */
[----:B------:R-:W-:Y:S08]  /*4100*/  LDSM.16.M88.4 R80, [R89+0x10800] ;  /* 0x010800005950783b */ /* 0x000ff00000000200 */
[----:B--2---:R-:W2:Y:S06]  /*4110*/  LDL.64 R90, [R1+0x78] ;  /* 0x00007800015a7983 */ /* 0x004eac0000100a00 */
[----:B------:R-:W-:Y:S01]  /*4120*/  LDSM.16.M88.4 R72, [R96+0x4000] ;  /* 0x004000006048783b */ /* 0x000fe20000000200 */
[C---:B---3--:R-:W-:Y:S08]  /*4130*/  HMMA.16816.F32.BF16 R4, R68.reuse, R76, R4 ;  /* 0x0000004c4404723c */ /* 0x048ff00000041804 */
[C---:B------:R-:W-:Y:S01]  /*4140*/  HMMA.16816.F32.BF16 R8, R68.reuse, R78, R8 ;  /* 0x0000004e4408723c */ /* 0x040fe20000041808 */
[----:B------:R3:W4:Y:S07]  /*4150*/  LDSM.16.M88.4 R76, [R89+0x10000] ;  /* 0x01000000594c783b */ /* 0x00072e0000000200 */
[C---:B------:R-:W-:Y:S08]  /*4160*/  HMMA.16816.F32.BF16 R12, R68.reuse, R84, R12 ;  /* 0x00000054440c723c */ /* 0x040ff0000004180c */
[----:B------:R-:W-:Y:S01]  /*4170*/  HMMA.16816.F32.BF16 R16, R68, R86, R16 ;  /* 0x000000564410723c */ /* 0x000fe20000041810 */
[----:B------:R-:W-:Y:S08]  /*4180*/  LDSM.16.M88.4 R68, [R95+0x4000] ;  /* 0x004000005f44783b */ /* 0x000ff00000000200 */
[----:B---3--:R-:W3:Y:S04]  /*4190*/  LDL R89, [R1+0x64] ;  /* 0x0000640001597983 */ /* 0x008ee80000100800 */
[----:B------:R-:W5:Y:S01]  /*41a0*/  LDSM.16.M88.4 R84, [R252+0x10000] ;  /* 0x01000000fc54783b */ /* 0x000f620000000200 */
[C---:B----4-:R-:W-:Y:S08]  /*41b0*/  HMMA.16816.F32.BF16 R4, R72.reuse, R76, R4 ;  /* 0x0000004c4804723c */ /* 0x050ff00000041804 */
[C---:B------:R-:W-:Y:S01]  /*41c0*/  HMMA.16816.F32.BF16 R8, R72.reuse, R78, R8 ;  /* 0x0000004e4808723c */ /* 0x040fe20000041808 */
[----:B------:R-:W4:Y:S07]  /*41d0*/  LDSM.16.M88.4 R76, [R252+0x10800] ;  /* 0x01080000fc4c783b */ /* 0x000f2e0000000200 */
[C---:B------:R-:W-:Y:S08]  /*41e0*/  HMMA.16816.F32.BF16 R12, R72.reuse, R80, R12 ;  /* 0x00000050480c723c */ /* 0x040ff0000004180c */
[----:B------:R-:W-:Y:S01]  /*41f0*/  HMMA.16816.F32.BF16 R16, R72, R82, R16 ;  /* 0x000000524810723c */ /* 0x000fe20000041810 */
[----:B------:R-:W-:Y:S07]  /*4200*/  LDSM.16.M88.4 R72, [R94+0x4000] ;  /* 0x004000005e48783b */ /* 0x000fee0000000200 */
[C---:B-----5:R-:W-:Y:S01]  /*4210*/  HMMA.16816.F32.BF16 R4, R68.reuse, R84, R4 ;  /* 0x000000544404723c */ /* 0x060fe20000041804 */
[----:B------:R-:W5:Y:S07]  /*4220*/  LDSM.16.M88.4 R80, [R88+0x10000] ;  /* 0x010000005850783b */ /* 0x000f6e0000000200 */
[C---:B------:R-:W-:Y:S01]  /*4230*/  HMMA.16816.F32.BF16 R8, R68.reuse, R86, R8 ;  /* 0x000000564408723c */ /* 0x040fe20000041808 */
[----:B------:R-:W1:Y:S01]  /*4240*/  @P0 S2R R84, SR_TID.X ;  /* 0x0000000000540919 */ /* 0x000e620000002100 */
[----:B------:R-:W-:Y:S06]  /*4250*/  PLOP3.LUT P0, PT, PT, PT, UP0, 0x80, 0x0 ;  /* 0x000000000000781c */ /* 0x000fec0003f0f008 */
[C---:B----4-:R-:W-:Y:S07]  /*4260*/  HMMA.16816.F32.BF16 R12, R68.reuse, R76, R12 ;  /* 0x0000004c440c723c */ /* 0x050fee000004180c */
[C---:B------:R-:W-:Y:S01]  /*4270*/  FMUL.FTZ R77, R93.reuse, 1.4426950216293334961 ;  /* 0x3fb8aa3b5d4d7820 */ /* 0x040fe20000410000 */
[----:B------:R-:W-:Y:S07]  /*4280*/  HMMA.16816.F32.BF16 R16, R68, R78, R16 ;  /* 0x0000004e4410723c */ /* 0x000fee0000041810 */
[----:B------:R-:W-:Y:S02]  /*4290*/  IMAD.U32 R69, RZ, RZ, UR7 ;  /* 0x00000007ff457e24 */ /* 0x000fe4000f8e00ff */
[----:B-1----:R-:W-:Y:S01]  /*42a0*/  @P3 IMAD.SHL.U32 R76, R84, 0x2, RZ ;  /* 0x00000002544c3824 */ /* 0x002fe200078e00ff */
[----:B------:R-:W-:Y:S02]  /*42b0*/  FSETP.NEU.FTZ.AND P3, PT, R93, -INF , PT ;  /* 0xff8000005d00780b */ /* 0x000fe40003f7d000 */
[----:B------:R-:W4:Y:S01]  /*42c0*/  LDL R93, [R1+0x70] ;  /* 0x00007000015d7983 */ /* 0x000f220000100800 */
[----:B------:R-:W-:Y:S01]  /*42d0*/  IMAD.U32 R68, RZ, RZ, UR28 ;  /* 0x0000001cff447e24 */ /* 0x000fe2000f8e00ff */
[----:B------:R-:W-:Y:S01]  /*42e0*/  @P2 LOP3.LUT R76, R99, 0x6, R76, 0xf8, !PT ;  /* 0x00000006634c2812 */ /* 0x000fe200078ef84c */
[C---:B-----5:R-:W-:Y:S01]  /*42f0*/  HMMA.16816.F32.BF16 R4, R72.reuse, R80, R4 ;  /* 0x000000504804723c */ /* 0x060fe20000041804 */
[----:B------:R-:W1:Y:S01]  /*4300*/  S2R R99, SR_TID.X ;  /* 0x0000000000637919 */ /* 0x000e620000002100 */
[----:B------:R-:W-:Y:S03]  /*4310*/  PLOP3.LUT P2, PT, PT, PT, UP0, 0x80, 0x0 ;  /* 0x000000000000781c */ /* 0x000fe60003f4f008 */
[----:B------:R-:W-:Y:S01]  /*4320*/  @P1 IMAD R76, R68, 0x40, R76 ;  /* 0x00000040444c1824 */ /* 0x000fe200078e024c */
[----:B------:R-:W-:Y:S02]  /*4330*/  FSEL R77, R77, RZ, P3 ;  /* 0x000000ff4d4d7208 */ /* 0x000fe40001800000 */
[C---:B------:R-:W-:Y:S01]  /*4340*/  HMMA.16816.F32.BF16 R8, R72.reuse, R82, R8 ;  /* 0x000000524808723c */ /* 0x040fe20000041808 */
[----:B------:R-:W-:Y:S02]  /*4350*/  PLOP3.LUT P1, PT, PT, PT, UP0, 0x80, 0x0 ;  /* 0x000000000000781c */ /* 0x000fe40003f2f008 */
[C---:B------:R-:W-:Y:S02]  /*4360*/  @P4 ISETP.GE.AND P4, PT, R76.reuse, UR6, PT ;  /* 0x000000064c004c0c */ /* 0x040fe4000bf86270 */
[----:B------:R-:W-:Y:S02]  /*4370*/  @P0 IADD3 R71, R76, 0x1, RZ ;  /* 0x000000014c470810 */ /* 0x000fe40007ffe0ff */
[----:B------:R-:W-:Y:S02]  /*4380*/  PLOP3.LUT P0, PT, PT, PT, UP0, 0x80, 0x0 ;  /* 0x000000000000781c */ /* 0x000fe40003f0f008 */
[----:B------:R-:W-:Y:S07]  /*4390*/  @P6 ISETP.GE.AND P6, PT, R71, UR6, PT ;  /* 0x0000000647006c0c */ /* 0x000fee000bfc6270 */
[----:B------:R-:W-:Y:S02]  /*43a0*/  @P2 FSEL R4, R4, -INF , !P4 ;  /* 0xff80000004042808 */ /* 0x000fe40006000000 */
[----:B-1----:R-:W-:Y:S02]  /*43b0*/  SHF.R.S32.HI R99, RZ, 0x1f, R99 ;  /* 0x0000001fff637819 */ /* 0x002fe40000011463 */
[----:B------:R-:W-:Y:S01]  /*43c0*/  @P0 FSEL R6, R6, -INF , !P4 ;  /* 0xff80000006060808 */ /* 0x000fe20006000000 */
[----:B------:R-:W-:Y:S01]  /*43d0*/  FFMA.FTZ R4, R4, c[0x0][0x23c], -R77 ;  /* 0x00008f0004047a23 */ /* 0x000fe2000001084d */
[----:B------:R-:W-:Y:S02]  /*43e0*/  LEA.HI R99, R99, R244, RZ, 0x7 ;  /* 0x000000f463637211 */ /* 0x000fe400078f38ff */
[----:B------:R-:W-:Y:S01]  /*43f0*/  PLOP3.LUT P2, PT, PT, PT, UP0, 0x80, 0x0 ;  /* 0x000000000000781c */ /* 0x000fe20003f4f008 */
[----:B------:R-:W1:Y:S01]  /*4400*/  MUFU.EX2 R87, R4 ;  /* 0x0000000400577308 */ /* 0x000e620000000800 */
[----:B------:R-:W-:Y:S02]  /*4410*/  SHF.R.S32.HI R99, RZ, 0x7, R99 ;  /* 0x00000007ff637819 */ /* 0x000fe40000011463 */
[----:B------:R-:W-:Y:S02]  /*4420*/  @P1 FSEL R5, R5, -INF , !P6 ;  /* 0xff80000005051808 */ /* 0x000fe40007000000 */
[----:B------:R-:W-:Y:S01]  /*4430*/  PLOP3.LUT P1, PT, PT, PT, UP0, 0x80, 0x0 ;  /* 0x000000000000781c */ /* 0x000fe20003f2f008 */
[----:B------:R-:W-:Y:S01]  /*4440*/  IMAD R70, R68, 0x2, R99 ;  /* 0x0000000244467824 */ /* 0x000fe200078e0263 */
[----:B------:R-:W-:Y:S01]  /*4450*/  PLOP3.LUT P0, PT, PT, PT, UP0, 0x80, 0x0 ;  /* 0x000000000000781c */ /* 0x000fe20003f0f008 */
[----:B------:R-:W-:Y:S01]  /*4460*/  IMAD R68, R69, 0x4, R98 ;  /* 0x0000000445447824 */ /* 0x000fe200078e0262 */
[----:B------:R-:W-:Y:S01]  /*4470*/  PLOP3.LUT P4, PT, PT, PT, UP0, 0x80, 0x0 ;  /* 0x000000000000781c */ /* 0x000fe20003f8f008 */
[--C-:B------:R-:W-:Y:S02]  /*4480*/  FFMA.FTZ R5, R5, c[0x0][0x23c], -R77.reuse ;  /* 0x00008f0005057a23 */ /* 0x100fe4000001084d */
[----:B------:R-:W-:Y:S01]  /*4490*/  IMAD.WIDE.U32 R68, R68, -0x326172a9, RZ ;  /* 0xcd9e8d5744447825 */ /* 0x000fe200078e00ff */
[----:B------:R-:W-:Y:S01]  /*44a0*/  @P2 IADD3 R78, R76, 0x8, RZ ;  /* 0x000000084c4e2810 */ /* 0x000fe20007ffe0ff */
[----:B------:R5:W-:Y:S01]  /*44b0*/  MUFU.EX2 R86, R5 ;  /* 0x0000000500567308 */ /* 0x000be20000000800 */
[----:B------:R-:W-:Y:S02]  /*44c0*/  PLOP3.LUT P2, PT, PT, PT, UP0, 0x80, 0x0 ;  /* 0x000000000000781c */ /* 0x000fe40003f4f008 */
[----:B------:R-:W-:Y:S02]  /*44d0*/  LOP3.LUT R79, R69, UR15, R92, 0x96, !PT ;  /* 0x0000000f454f7c12 */ /* 0x000fe4000f8e965c */
[----:B------:R-:W4:Y:S01]  /*44e0*/  LDL R92, [R1+0x50] ;  /* 0x00005000015c7983 */ /* 0x000f220000100800 */
[----:B------:R-:W-:Y:S02]  /*44f0*/  @P5 ISETP.GE.AND P5, PT, R78, UR6, PT ;  /* 0x000000064e005c0c */ /* 0x000fe4000bfa6270 */
[----:B------:R-:W-:Y:S01]  /*4500*/  IMAD.WIDE.U32 R78, R79, -0x2daee0ad, RZ ;  /* 0xd2511f534f4e7825 */ /* 0x000fe200078e00ff */
[----:B------:R-:W-:Y:S02]  /*4510*/  @P0 FSEL R7, R7, -INF , !P6 ;  /* 0xff80000007070808 */ /* 0x000fe40007000000 */
[C---:B------:R-:W-:Y:S02]  /*4520*/  @P4 IADD3 R83, R76.reuse, 0x10, RZ ;  /* 0x000000104c534810 */ /* 0x040fe40007ffe0ff */
[----:B------:R-:W-:Y:S02]  /*4530*/  PLOP3.LUT P4, PT, PT, PT, UP0, 0x80, 0x0 ;  /* 0x000000000000781c */ /* 0x000fe40003f8f008 */
[----:B------:R-:W-:Y:S02]  /*4540*/  PLOP3.LUT P0, PT, PT, PT, UP0, 0x80, 0x0 ;  /* 0x000000000000781c */ /* 0x000fe40003f0f008 */
[----:B------:R-:W-:Y:S02]  /*4550*/  PLOP3.LUT P6, PT, PT, PT, UP0, 0x80, 0x0 ;  /* 0x000000000000781c */ /* 0x000fe40003fcf008 */
[----:B-----5:R-:W-:Y:S02]  /*4560*/  @P1 IADD3 R5, R76, 0x9, RZ ;  /* 0x000000094c051810 */ /* 0x020fe40007ffe0ff */
[----:B------:R-:W-:Y:S02]  /*4570*/  PLOP3.LUT P1, PT, PT, PT, UP0, 0x80, 0x0 ;  /* 0x000000000000781c */ /* 0x000fe40003f2f008 */
[----:B------:R-:W-:Y:S03]  /*4580*/  @P2 ISETP.GE.AND P2, PT, R5, UR6, PT ;  /* 0x0000000605002c0c */ /* 0x000fe6000bf46270 */
[----:B------:R-:W-:Y:S02]  /*4590*/  @P4 FSEL R10, R10, -INF , !P5 ;  /* 0xff8000000a0a4808 */ /* 0x000fe40006800000 */
[----:B------:R-:W-:Y:S06]  /*45a0*/  PLOP3.LUT P4, PT, PT, PT, UP0, 0x80, 0x0 ;  /* 0x000000000000781c */ /* 0x000fec0003f8f008 */
[----:B------:R-:W-:Y:S02]  /*45b0*/  @P1 FSEL R8, R8, -INF , !P5 ;  /* 0xff80000008081808 */ /* 0x000fe40006800000 */
[----:B------:R-:W-:Y:S02]  /*45c0*/  @P0 FSEL R9, R9, -INF , !P2 ;  /* 0xff80000009090808 */ /* 0x000fe40005000000 */
[----:B------:R-:W-:Y:S01]  /*45d0*/  PLOP3.LUT P0, PT, PT, PT, UP0, 0x80, 0x0 ;  /* 0x000000000000781c */ /* 0x000fe20003f0f008 */
[--C-:B------:R-:W-:Y:S01]  /*45e0*/  FFMA.FTZ R8, R8, c[0x0][0x23c], -R77.reuse ;  /* 0x00008f0008087a23 */ /* 0x100fe2000001084d */
[----:B------:R-:W-:Y:S01]  /*45f0*/  PLOP3.LUT P1, PT, PT, PT, UP0, 0x80, 0x0 ;  /* 0x000000000000781c */ /* 0x000fe20003f2f008 */
[--C-:B------:R-:W-:Y:S01]  /*4600*/  FFMA.FTZ R9, R9, c[0x0][0x23c], -R77.reuse ;  /* 0x00008f0009097a23 */ /* 0x100fe2000001084d */
[----:B------:R-:W-:Y:S09]  /*4610*/  PLOP3.LUT P5, PT, PT, PT, UP0, 0x80, 0x0 ;  /* 0x000000000000781c */ /* 0x000ff20003faf008 */
[----:B------:R-:W-:Y:S02]  /*4620*/  @P0 IADD3 R5, R76, 0x18, RZ ;  /* 0x000000184c050810 */ /* 0x000fe40007ffe0ff */
[----:B------:R-:W-:Y:S02]  /*4630*/  @P1 FSEL R11, R11, -INF , !P2 ;  /* 0xff8000000b0b1808 */ /* 0x000fe40005000000 */
[----:B------:R-:W-:Y:S02]  /*4640*/  PLOP3.LUT P1, PT, PT, PT, UP0, 0x80, 0x0 ;  /* 0x000000000000781c */ /* 0x000fe40003f2f008 */
[----:B------:R-:W-:Y:S02]  /*4650*/  PLOP3.LUT P0, PT, PT, PT, UP0, 0x80, 0x0 ;  /* 0x000000000000781c */ /* 0x000fe40003f0f008 */
[----:B------:R-:W-:Y:S02]  /*4660*/  PLOP3.LUT P2, PT, PT, PT, UP0, 0x80, 0x0 ;  /* 0x000000000000781c */ /* 0x000fe40003f4f008 */
[----:B------:R-:W-:Y:S02]  /*4670*/  @P5 ISETP.GE.AND P5, PT, R5, UR6, PT ;  /* 0x0000000605005c0c */ /* 0x000fe4000bfa6270 */
[----:B--2---:R-:W-:Y:S02]  /*4680*/  LOP3.LUT R70, R91, UR14, R70, 0x96, !PT ;  /* 0x0000000e5b467c12 */ /* 0x004fe4000f8e9646 */
[----:B------:R-:W2:Y:S03]  /*4690*/  LDL R91, [R1+0x5c] ;  /* 0x00005c00015b7983 */ /* 0x000ea60000100800 */
[----:B------:R-:W-:Y:S05]  /*46a0*/  IMAD.WIDE.U32 R84, R70, -0x326172a9, RZ ;  /* 0xcd9e8d5746547825 */ /* 0x000fea00078e00ff */
[----:B------:R-:W-:Y:S02]  /*46b0*/  LOP3.LUT R80, R85, UR27, R68, 0x96, !PT ;  /* 0x0000001b55507c12 */ /* 0x000fe4000f8e9644 */
[----:B------:R-:W5:Y:S03]  /*46c0*/  LDSM.16.M88.4 R68, [R88+0x10800] ;  /* 0x010800005844783b */ /* 0x000f660000000200 */
[----:B------:R-:W-:Y:S05]  /*46d0*/  IMAD.WIDE.U32 R80, R80, -0x2daee0ad, RZ ;  /* 0xd2511f5350507825 */ /* 0x000fea00078e00ff */
[----:B------:R-:W-:Y:S02]  /*46e0*/  LOP3.LUT R82, R81, UR24, R78, 0x96, !PT ;  /* 0x0000001851527c12 */ /* 0x000fe4000f8e964e */
[----:B------:R-:W-:Y:S01]  /*46f0*/  MUFU.EX2 R81, R9 ;  /* 0x0000000900517308 */ /* 0x000fe20000000800 */
[C---:B---3--:R-:W-:Y:S01]  /*4700*/  FMUL.FTZ R4, R89.reuse, 1.4426950216293334961 ;  /* 0x3fb8aa3b59047820 */ /* 0x048fe20000410000 */
[----:B------:R-:W-:Y:S01]  /*4710*/  FSETP.NEU.FTZ.AND P3, PT, R89, -INF , PT ;  /* 0xff8000005900780b */ /* 0x000fe20003f7d000 */
[C---:B-----5:R-:W-:Y:S01]  /*4720*/  HMMA.16816.F32.BF16 R12, R72.reuse, R68, R12 ;  /* 0x00000044480c723c */ /* 0x060fe2000004180c */
[----:B------:R-:W3:Y:S02]  /*4730*/  LDL R89, [R1+0x58] ;  /* 0x0000580001597983 */ /* 0x000ee40000100800 */
[----:B------:R-:W-:Y:S02]  /*4740*/  FSEL R4, R4, RZ, P3 ;  /* 0x000000ff04047208 */ /* 0x000fe40001800000 */
[----:B------:R-:W-:Y:S03]  /*4750*/  PLOP3.LUT P3, PT, PT, PT, UP0, 0x80, 0x0 ;  /* 0x000000000000781c */ /* 0x000fe60003f6f008 */
[----:B------:R-:W-:Y:S04]  /*4760*/  HMMA.16816.F32.BF16 R16, R72, R70, R16 ;  /* 0x000000464810723c */ /* 0x000fe80000041810 */
[--C-:B------:R-:W-:Y:S02]  /*4770*/  FFMA.FTZ R6, R6, c[0x0][0x23c], -R4.reuse ;  /* 0x00008f0006067a23 */ /* 0x100fe40000010804 */
[--C-:B------:R-:W-:Y:S02]  /*4780*/  FFMA.FTZ R85, R7, c[0x0][0x23c], -R4.reuse ;  /* 0x00008f0007557a23 */ /* 0x100fe40000010804 */
[----:B------:R5:W1:Y:S01]  /*4790*/  MUFU.EX2 R88, R6 ;  /* 0x0000000600587308 */ /* 0x000a620000000800 */
[----:B------:R-:W-:Y:S01]  /*47a0*/  FFMA.FTZ R10, R10, c[0x0][0x23c], -R4 ;  /* 0x00008f000a0a7a23 */ /* 0x000fe20000010804 */
[----:B------:R-:W-:Y:S02]  /*47b0*/  @P3 ISETP.GE.AND P3, PT, R83, UR6, PT ;  /* 0x0000000653003c0c */ /* 0x000fe4000bf66270 */
[----:B------:R-:W-:Y:S06]  /*47c0*/  IMAD.WIDE.U32 R82, R82, -0x326172a9, RZ ;  /* 0xcd9e8d5752527825 */ /* 0x000fec00078e00ff */
[----:B------:R-:W1:Y:S05]  /*47d0*/  MUFU.EX2 R85, R85 ;  /* 0x0000005500557308 */ /* 0x000e6a0000000800 */
[----:B------:R-:W-:Y:S02]  /*47e0*/  @P1 FSEL R12, R12, -INF , !P3 ;  /* 0xff8000000c0c1808 */ /* 0x000fe40005800000 */
[----:B------:R-:W-:Y:S03]  /*47f0*/  PLOP3.LUT P1, PT, PT, PT, UP0, 0x80, 0x0 ;  /* 0x000000000000781c */ /* 0x000fe60003f2f008 */
[--C-:B------:R-:W-:Y:S01]  /*4800*/  FFMA.FTZ R12, R12, c[0x0][0x23c], -R77.reuse ;  /* 0x00008f000c0c7a23 */ /* 0x100fe2000001084d */
[----:B-----5:R-:W-:Y:S02]  /*4810*/  LOP3.LUT R6, R79, UR26, R90, 0x96, !PT ;  /* 0x0000001a4f067c12 */ /* 0x020fe4000f8e965a */
[----:B------:R-:W5:Y:S03]  /*4820*/  LDL R90, [R1+0x54] ;  /* 0x00005400015a7983 */ /* 0x000f660000100800 */
[----:B------:R-:W-:Y:S05]  /*4830*/  IMAD.WIDE.U32 R6, R6, -0x326172a9, RZ ;  /* 0xcd9e8d5706067825 */ /* 0x000fea00078e00ff */
[----:B------:R-:W-:Y:S02]  /*4840*/  LOP3.LUT R7, R7, UR25, R84, 0x96, !PT ;  /* 0x0000001907077c12 */ /* 0x000fe4000f8e9654 */
[----:B------:R1:W1:Y:S01]  /*4850*/  MUFU.EX2 R84, R8 ;  /* 0x0000000800547308 */ /* 0x0002620000000800 */
[----:B------:R-:W-:Y:S02]  /*4860*/  LOP3.LUT R78, R83, UR23, R6, 0x96, !PT ;  /* 0x00000017534e7c12 */ /* 0x000fe4000f8e9606 */
[----:B------:R-:W-:Y:S04]  /*4870*/  IMAD.WIDE.U32 R6, R7, -0x2daee0ad, RZ ;  /* 0xd2511f5307067825 */ /* 0x000fe800078e00ff */
[----:B------:R-:W-:Y:S01]  /*4880*/  IMAD.WIDE.U32 R78, R78, -0x2daee0ad, RZ ;  /* 0xd2511f534e4e7825 */ /* 0x000fe200078e00ff */
[----:B------:R-:W-:Y:S02]  /*4890*/  LOP3.LUT R7, R7, UR22, R80, 0x96, !PT ;  /* 0x0000001607077c12 */ /* 0x000fe4000f8e9650 */
[----:B------:R1:W-:Y:S01]  /*48a0*/  MUFU.EX2 R83, R10 ;  /* 0x0000000a00537308 */ /* 0x0003e20000000800 */
[----:B------:R-:W-:Y:S01]  /*48b0*/  FFMA.FTZ R80, R11, c[0x0][0x23c], -R4 ;  /* 0x00008f000b507a23 */ /* 0x000fe20000010804 */
[----:B------:R-:W-:Y:S01]  /*48c0*/  LOP3.LUT R79, R79, UR20, R6, 0x96, !PT ;  /* 0x000000144f4f7c12 */ /* 0x000fe2000f8e9606 */
[----:B------:R-:W-:Y:S04]  /*48d0*/  IMAD.WIDE.U32 R6, R7, -0x326172a9, RZ ;  /* 0xcd9e8d5707067825 */ /* 0x000fe800078e00ff */
[----:B------:R-:W-:Y:S03]  /*48e0*/  IMAD.WIDE.U32 R68, R79, -0x326172a9, RZ ;  /* 0xcd9e8d574f447825 */ /* 0x000fe600078e00ff */
[----:B------:R1:W-:Y:S02]  /*48f0*/  MUFU.EX2 R79, R12 ;  /* 0x0000000c004f7308 */ /* 0x0003e40000000800 */
[----:B-1----:R-:W-:Y:S02]  /*4900*/  @P6 IADD3 R8, R76, 0x11, RZ ;  /* 0x000000114c086810 */ /* 0x002fe40007ffe0ff */
[----:B------:R-:W-:Y:S02]  /*4910*/  PLOP3.LUT P6, PT, PT, PT, UP0, 0x80, 0x0 ;  /* 0x000000000000781c */ /* 0x000fe40003fcf008 */
[----:B------:R-:W-:Y:S02]  /*4920*/  @P4 ISETP.GE.AND P4, PT, R8, UR6, PT ;  /* 0x0000000608004c0c */ /* 0x000fe4000bf86270 */
[----:B------:R-:W-:Y:S02]  /*4930*/  LOP3.LUT R8, R69, UR19, R6, 0x96, !PT ;  /* 0x0000001345087c12 */ /* 0x000fe4000f8e9606 */
[----:B------:R-:W1:Y:S01]  /*4940*/  MUFU.EX2 R80, R80 ;  /* 0x0000005000507308 */ /* 0x000e620000000800 */
[----:B------:R-:W-:Y:S02]  /*4950*/  @P2 IADD3 R76, R76, 0x19, RZ ;  /* 0x000000194c4c2810 */ /* 0x000fe40007ffe0ff */
[----:B------:R-:W-:Y:S01]  /*4960*/  LOP3.LUT R10, R7, UR21, R82, 0x96, !PT ;  /* 0x00000015070a7c12 */ /* 0x000fe2000f8e9652 */
[----:B------:R-:W-:Y:S01]  /*4970*/  IMAD.WIDE.U32 R8, R8, -0x2daee0ad, RZ ;  /* 0xd2511f5308087825 */ /* 0x000fe200078e00ff */
[----:B------:R-:W-:Y:S03]  /*4980*/  PLOP3.LUT P2, PT, PT, PT, UP0, 0x80, 0x0 ;  /* 0x000000000000781c */ /* 0x000fe60003f4f008 */
[----:B------:R-:W-:Y:S01]  /*4990*/  IMAD.WIDE.U32 R10, R10, -0x2daee0ad, RZ ;  /* 0xd2511f530a0a7825 */ /* 0x000fe200078e00ff */
[----:B------:R-:W-:Y:S02]  /*49a0*/  @P6 ISETP.GE.AND P6, PT, R76, UR6, PT ;  /* 0x000000064c006c0c */ /* 0x000fe4000bfc6270 */
[----:B------:R-:W-:Y:S02]  /*49b0*/  @P0 FSEL R13, R13, -INF , !P4 ;  /* 0xff8000000d0d0808 */ /* 0x000fe40006000000 */
[----:B------:R-:W-:Y:S02]  /*49c0*/  LOP3.LUT R6, R11, UR18, R78, 0x96, !PT ;  /* 0x000000120b067c12 */ /* 0x000fe4000f8e964e */
[----:B------:R-:W-:Y:S01]  /*49d0*/  PLOP3.LUT P0, PT, PT, PT, UP0, 0x80, 0x0 ;  /* 0x000000000000781c */ /* 0x000fe20003f0f008 */
[--C-:B------:R-:W-:Y:S01]  /*49e0*/  FFMA.FTZ R13, R13, c[0x0][0x23c], -R77.reuse ;  /* 0x00008f000d0d7a23 */ /* 0x100fe2000001084d */
[----:B------:R-:W-:Y:S01]  /*49f0*/  @P1 FSEL R15, R15, -INF , !P4 ;  /* 0xff8000000f0f1808 */ /* 0x000fe20006000000 */
[----:B------:R-:W-:Y:S01]  /*4a00*/  IMAD.WIDE.U32 R6, R6, -0x326172a9, RZ ;  /* 0xcd9e8d5706067825 */ /* 0x000fe200078e00ff */
[----:B------:R-:W-:Y:S01]  /*4a10*/  @P2 FSEL R14, R14, -INF , !P3 ;  /* 0xff8000000e0e2808 */ /* 0x000fe20005800000 */
[----:B------:R1:W-:Y:S01]  /*4a20*/  MUFU.EX2 R78, R13 ;  /* 0x0000000d004e7308 */ /* 0x0003e20000000800 */
[----:B------:R-:W-:Y:S01]  /*4a30*/  PLOP3.LUT P3, PT, PT, PT, UP0, 0x80, 0x0 ;  /* 0x000000000000781c */ /* 0x000fe20003f6f008 */
[----:B------:R-:W-:Y:S01]  /*4a40*/  FFMA.FTZ R15, R15, c[0x0][0x23c], -R4 ;  /* 0x00008f000f0f7a23 */ /* 0x000fe20000010804 */
[----:B------:R-:W-:Y:S01]  /*4a50*/  LOP3.LUT R5, R7, UR17, R68, 0x96, !PT ;  /* 0x0000001107057c12 */ /* 0x000fe2000f8e9644 */
[----:B------:R-:W-:Y:S01]  /*4a60*/  FFMA.FTZ R14, R14, c[0x0][0x23c], -R4 ;  /* 0x00008f000e0e7a23 */ /* 0x000fe20000010804 */
[----:B------:R-:W-:Y:S02]  /*4a70*/  PLOP3.LUT P2, PT, PT, PT, UP0, 0x80, 0x0 ;  /* 0x000000000000781c */ /* 0x000fe40003f4f008 */
[----:B------:R-:W-:Y:S02]  /*4a80*/  PLOP3.LUT P1, PT, PT, PT, UP0, 0x80, 0x0 ;  /* 0x000000000000781c */ /* 0x000fe40003f2f008 */
[--C-:B------:R-:W-:Y:S01]  /*4a90*/  SHF.R.U32.HI R69, RZ, 0x18, R8.reuse ;  /* 0x00000018ff457819 */ /* 0x100fe20000011608 */
[----:B------:R-:W-:Y:S01]  /*4aa0*/  MUFU.EX2 R76, R14 ;  /* 0x0000000e004c7308 */ /* 0x000fe20000000800 */
[C---:B------:R-:W-:Y:S02]  /*4ab0*/  LOP3.LUT R71, R8.reuse, 0xffff, RZ, 0xc0, !PT ;  /* 0x0000ffff08477812 */ /* 0x040fe400078ec0ff */
[----:B------:R-:W-:Y:S02]  /*4ac0*/  SHF.R.U32.HI R70, RZ, 0x10, R8 ;  /* 0x00000010ff467819 */ /* 0x000fe40000011608 */
[----:B------:R-:W-:Y:S02]  /*4ad0*/  LOP3.LUT R11, R8, 0xff, RZ, 0xc0, !PT ;  /* 0x000000ff080b7812 */ /* 0x000fe400078ec0ff */
[----:B------:R-:W-:Y:S02]  /*4ae0*/  LOP3.LUT R8, R6, 0xffff, RZ, 0xc0, !PT ;  /* 0x0000ffff06087812 */ /* 0x000fe400078ec0ff */
[----:B------:R-:W-:Y:S01]  /*4af0*/  LOP3.LUT R7, R5, 0xff, RZ, 0xc0, !PT ;  /* 0x000000ff05077812 */ /* 0x000fe200078ec0ff */
[----:B------:R-:W4:Y:S01]  /*4b00*/  MUFU.EX2 R75, R15 ;  /* 0x0000000f004b7308 */ /* 0x000f220000000800 */
[----:B------:R-:W-:Y:S02]  /*4b10*/  @P0 FSEL R16, R16, -INF , !P5 ;  /* 0xff80000010100808 */ /* 0x000fe40006800000 */
[----:B------:R-:W-:Y:S02]  /*4b20*/  ISETP.LE.U32.AND P0, PT, R7, UR30, PT ;  /* 0x0000001e07007c0c */ /* 0x000fe4000bf03070 */
[----:B------:R-:W-:Y:S01]  /*4b30*/  LOP3.LUT R12, R6, 0xff, RZ, 0xc0, !PT ;  /* 0x000000ff060c7812 */ /* 0x000fe200078ec0ff */
[----:B------:R-:W-:Y:S01]  /*4b40*/  FFMA.FTZ R16, R16, c[0x0][0x23c], -R77 ;  /* 0x00008f0010107a23 */ /* 0x000fe2000001084d */
[----:B-1----:R-:W-:Y:S02]  /*4b50*/  SHF.R.U32.HI R13, RZ, 0x10, R6 ;  /* 0x00000010ff0d7819 */ /* 0x002fe40000011606 */
[--C-:B------:R-:W-:Y:S01]  /*4b60*/  SHF.R.U32.HI R7, RZ, 0x10, R5.reuse ;  /* 0x00000010ff077819 */ /* 0x100fe20000011605 */
[----:B------:R-:W-:Y:S01]  /*4b70*/  MUFU.EX2 R74, R16 ;  /* 0x00000010004a7308 */ /* 0x000fe20000000800 */
[----:B------:R-:W-:Y:S02]  /*4b80*/  LOP3.LUT R10, R9, UR16, R10, 0x96, !PT ;  /* 0x00000010090a7c12 */ /* 0x000fe4000f8e960a */
[----:B------:R-:W-:Y:S02]  /*4b90*/  SHF.R.U32.HI R9, RZ, 0x18, R6 ;  /* 0x00000018ff097819 */ /* 0x000fe40000011606 */
[----:B------:R-:W-:Y:S01]  /*4ba0*/  LOP3.LUT R6, R5, 0xffff, RZ, 0xc0, !PT ;  /* 0x0000ffff05067812 */ /* 0x000fe200078ec0ff */
[----:B------:R-:W-:Y:S01]  /*4bb0*/  @!P0 FADD.FTZ R87, -R87, -RZ ;  /* 0x800000ff57578221 */ /* 0x000fe20000010100 */
[----:B------:R-:W-:Y:S02]  /*4bc0*/  LOP3.LUT R7, R7, 0xff, RZ, 0xc0, !PT ;  /* 0x000000ff07077812 */ /* 0x000fe400078ec0ff */
[----:B------:R-:W-:Y:S02]  /*4bd0*/  SHF.R.U32.HI R6, RZ, 0x8, R6 ;  /* 0x00000008ff067819 */ /* 0x000fe40000011606 */
[----:B------:R-:W-:Y:S02]  /*4be0*/  @P2 FSEL R19, R19, -INF , !P6 ;  /* 0xff80000013132808 */ /* 0x000fe40007000000 */
[----:B------:R-:W-:Y:S02]  /*4bf0*/  @P3 FSEL R18, R18, -INF , !P5 ;  /* 0xff80000012123808 */ /* 0x000fe40006800000 */
[----:B------:R-:W-:Y:S02]  /*4c00*/  @P1 FSEL R17, R17, -INF , !P6 ;  /* 0xff80000011111808 */ /* 0x000fe40007000000 */
[----:B------:R-:W-:Y:S01]  /*4c10*/  ISETP.LE.U32.AND P1, PT, R7, UR30, PT ;  /* 0x0000001e07007c0c */ /* 0x000fe2000bf23070 */
[--C-:B------:R-:W-:Y:S01]  /*4c20*/  FFMA.FTZ R18, R18, c[0x0][0x23c], -R4.reuse ;  /* 0x00008f0012127a23 */ /* 0x100fe20000010804 */
[----:B------:R-:W-:Y:S01]  /*4c30*/  LOP3.LUT R6, R6, 0xffff, RZ, 0xc0, !PT ;  /* 0x0000ffff06067812 */ /* 0x000fe200078ec0ff */
[----:B------:R-:W-:Y:S01]  /*4c40*/  FFMA.FTZ R4, R19, c[0x0][0x23c], -R4 ;  /* 0x00008f0013047a23 */ /* 0x000fe20000010804 */
[----:B------:R-:W-:Y:S01]  /*4c50*/  SHF.R.U32.HI R5, RZ, 0x18, R5 ;  /* 0x00000018ff057819 */ /* 0x000fe20000011605 */
[----:B------:R-:W-:Y:S01]  /*4c60*/  FFMA.FTZ R77, R17, c[0x0][0x23c], -R77 ;  /* 0x00008f00114d7a23 */ /* 0x000fe2000001084d */
[----:B------:R-:W-:Y:S01]  /*4c70*/  ISETP.LE.U32.AND P5, PT, R6, UR30, PT ;  /* 0x0000001e06007c0c */ /* 0x000fe2000bfa3070 */
[----:B------:R1:W-:Y:S01]  /*4c80*/  MUFU.EX2 R72, R4 ;  /* 0x0000000400487308 */ /* 0x0003e20000000800 */
[----:B------:R-:W-:Y:S02]  /*4c90*/  SHF.R.U32.HI R6, RZ, 0x8, R8 ;  /* 0x00000008ff067819 */ /* 0x000fe40000011608 */
[----:B------:R-:W-:Y:S02]  /*4ca0*/  ISETP.LE.U32.AND P6, PT, R5, UR30, PT ;  /* 0x0000001e05007c0c */ /* 0x000fe4000bfc3070 */
[----:B------:R-:W-:Y:S01]  /*4cb0*/  LOP3.LUT R6, R6, 0xffff, RZ, 0xc0, !PT ;  /* 0x0000ffff06067812 */ /* 0x000fe200078ec0ff */
[----:B------:R-:W-:Y:S01]  /*4cc0*/  @!P1 FADD.FTZ R88, -R88, -RZ ;  /* 0x800000ff58589221 */ /* 0x000fe20000010100 */
[----:B------:R-:W-:Y:S02]  /*4cd0*/  ISETP.LE.U32.AND P2, PT, R12, UR30, PT ;  /* 0x0000001e0c007c0c */ /* 0x000fe4000bf43070 */
[----:B------:R-:W-:Y:S01]  /*4ce0*/  ISETP.LE.U32.AND P1, PT, R6, UR30, PT ;  /* 0x0000001e06007c0c */ /* 0x000fe2000bf23070 */
[----:B------:R-:W-:Y:S01]  /*4cf0*/  MUFU.EX2 R77, R77 ;  /* 0x0000004d004d7308 */ /* 0x000fe20000000800 */
[----:B------:R-:W-:Y:S01]  /*4d00*/  LOP3.LUT R5, R10, 0xff, RZ, 0xc0, !PT ;  /* 0x000000ff0a057812 */ /* 0x000fe200078ec0ff */
[----:B------:R-:W-:Y:S01]  /*4d10*/  @!P5 FADD.FTZ R86, -R86, -RZ ;  /* 0x800000ff5656d221 */ /* 0x000fe20000010100 */
[----:B------:R-:W-:Y:S02]  /*4d20*/  ISETP.LE.U32.AND P0, PT, R9, UR30, PT ;  /* 0x0000001e09007c0c */ /* 0x000fe4000bf03070 */
[----:B------:R-:W-:Y:S01]  /*4d30*/  ISETP.LE.U32.AND P5, PT, R5, UR30, PT ;  /* 0x0000001e05007c0c */ /* 0x000fe2000bfa3070 */
[----:B------:R-:W-:Y:S01]  /*4d40*/  @!P6 FADD.FTZ R85, -R85, -RZ ;  /* 0x800000ff5555e221 */ /* 0x000fe20000010100 */
[----:B------:R-:W-:Y:S02]  /*4d50*/  LOP3.LUT R5, R13, 0xff, RZ, 0xc0, !PT ;  /* 0x000000ff0d057812 */ /* 0x000fe400078ec0ff */
[--C-:B------:R-:W-:Y:S01]  /*4d60*/  SHF.R.U32.HI R6, RZ, 0x10, R10.reuse ;  /* 0x00000010ff067819 */ /* 0x100fe2000001160a */
[----:B------:R-:W-:Y:S01]  /*4d70*/  @!P2 FADD.FTZ R84, -R84, -RZ ;  /* 0x800000ff5454a221 */ /* 0x000fe20000010100 */
[----:B------:R-:W-:Y:S01]  /*4d80*/  ISETP.LE.U32.AND P6, PT, R5, UR30, PT ;  /* 0x0000001e05007c0c */ /* 0x000fe2000bfc3070 */
[----:B------:R-:W-:Y:S01]  /*4d90*/  @!P1 FADD.FTZ R81, -R81, -RZ ;  /* 0x800000ff51519221 */ /* 0x000fe20000010100 */
[----:B------:R-:W-:Y:S01]  /*4da0*/  LOP3.LUT R6, R6, 0xff, RZ, 0xc0, !PT ;  /* 0x000000ff06067812 */ /* 0x000fe200078ec0ff */
[----:B------:R-:W4:Y:S01]  /*4db0*/  MUFU.EX2 R73, R18 ;  /* 0x0000001200497308 */ /* 0x000f220000000800 */
[----:B------:R-:W-:Y:S01]  /*4dc0*/  SHF.R.U32.HI R5, RZ, 0x18, R10 ;  /* 0x00000018ff057819 */ /* 0x000fe2000001160a */
[----:B------:R-:W-:Y:S01]  /*4dd0*/  @!P0 FADD.FTZ R80, -R80, -RZ ;  /* 0x800000ff50508221 */ /* 0x000fe20000010100 */
[----:B------:R-:W-:Y:S01]  /*4de0*/  LOP3.LUT R10, R10, 0xffff, RZ, 0xc0, !PT ;  /* 0x0000ffff0a0a7812 */ /* 0x000fe200078ec0ff */
[----:B------:R-:W-:Y:S01]  /*4df0*/  @!P5 FADD.FTZ R79, -R79, -RZ ;  /* 0x800000ff4f4fd221 */ /* 0x000fe20000010100 */
[----:B------:R-:W-:Y:S02]  /*4e00*/  ISETP.LE.U32.AND P2, PT, R5, UR30, PT ;  /* 0x0000001e05007c0c */ /* 0x000fe4000bf43070 */
[----:B------:R-:W-:Y:S02]  /*4e10*/  ISETP.LE.U32.AND P1, PT, R6, UR30, PT ;  /* 0x0000001e06007c0c */ /* 0x000fe4000bf23070 */
[----:B------:R-:W-:Y:S01]  /*4e20*/  LOP3.LUT R6, R70, 0xff, RZ, 0xc0, !PT ;  /* 0x000000ff46067812 */ /* 0x000fe200078ec0ff */
[----:B------:R-:W-:Y:S01]  /*4e30*/  @!P6 FADD.FTZ R83, -R83, -RZ ;  /* 0x800000ff5353e221 */ /* 0x000fe20000010100 */
[----:B------:R-:W-:Y:S02]  /*4e40*/  SHF.R.U32.HI R5, RZ, 0x8, R10 ;  /* 0x00000008ff057819 */ /* 0x000fe4000001160a */
[----:B-1----:R-:W-:Y:S02]  /*4e50*/  SHF.R.U32.HI R4, RZ, 0x8, R71 ;  /* 0x00000008ff047819 */ /* 0x002fe40000011647 */
[----:B------:R-:W-:Y:S02]  /*4e60*/  ISETP.LE.U32.AND P0, PT, R6, UR30, PT ;  /* 0x0000001e06007c0c */ /* 0x000fe4000bf03070 */
[----:B------:R-:W-:Y:S01]  /*4e70*/  F2FP.RELU.BF16.PACK_AB R6, R86, R87 ;  /* 0x000000575606723e */ /* 0x000fe200000018ff */
[----:B----4-:R-:W-:Y:S01]  /*4e80*/  @!P2 FADD.FTZ R75, -R75, -RZ ;  /* 0x800000ff4b4ba221 */ /* 0x010fe20000010100 */
[----:B------:R-:W-:Y:S01]  /*4e90*/  LOP3.LUT R5, R5, 0xffff, RZ, 0xc0, !PT ;  /* 0x0000ffff05057812 */ /* 0x000fe200078ec0ff */
[----:B------:R-:W-:Y:S01]  /*4ea0*/  @!P1 FADD.FTZ R76, -R76, -RZ ;  /* 0x800000ff4c4c9221 */ /* 0x000fe20000010100 */
[----:B------:R-:W-:Y:S01]  /*4eb0*/  LOP3.LUT R4, R4, 0xffff, RZ, 0xc0, !PT ;  /* 0x0000ffff04047812 */ /* 0x000fe200078ec0ff */
[----:B------:R1:W-:Y:S01]  /*4ec0*/  STS [R92+0x14000], R6 ;  /* 0x014000065c007388 */ /* 0x0003e20000000800 */
[----:B------:R-:W-:Y:S02]  /*4ed0*/  ISETP.LE.U32.AND P6, PT, R5, UR30, PT ;  /* 0x0000001e05007c0c */ /* 0x000fe4000bfc3070 */
[----:B------:R-:W-:Y:S02]  /*4ee0*/  F2FP.RELU.BF16.PACK_AB R5, R85, R88 ;  /* 0x000000585505723e */ /* 0x000fe400000018ff */
[----:B------:R-:W-:Y:S01]  /*4ef0*/  ISETP.LE.U32.AND P5, PT, R4, UR30, PT ;  /* 0x0000001e04007c0c */ /* 0x000fe2000bfa3070 */
[----:B------:R-:W-:Y:S01]  /*4f00*/  @!P0 FADD.FTZ R73, -R73, -RZ ;  /* 0x800000ff49498221 */ /* 0x000fe20000010100 */
[----:B------:R-:W-:Y:S01]  /*4f10*/  F2FP.RELU.BF16.PACK_AB R4, R81, R84 ;  /* 0x000000545104723e */ /* 0x000fe200000018ff */
[----:B------:R4:W-:Y:S01]  /*4f20*/  STS [R92+0x14400], R5 ;  /* 0x014400055c007388 */ /* 0x0009e20000000800 */
[----:B------:R-:W-:Y:S02]  /*4f30*/  ISETP.LE.U32.AND P4, PT, R11, UR30, PT ;  /* 0x0000001e0b007c0c */ /* 0x000fe4000bf83070 */
[----:B------:R-:W-:Y:S02]  /*4f40*/  ISETP.LE.U32.AND P3, PT, R69, UR30, PT ;  /* 0x0000001e45007c0c */ /* 0x000fe4000bf63070 */
[----:B------:R-:W-:Y:S01]  /*4f50*/  F2FP.RELU.BF16.PACK_AB R8, R80, R83 ;  /* 0x000000535008723e */ /* 0x000fe200000018ff */
[----:B------:R-:W-:Y:S01]  /*4f60*/  @!P6 FADD.FTZ R78, -R78, -RZ ;  /* 0x800000ff4e4ee221 */ /* 0x000fe20000010100 */
[----:B------:R-:W-:Y:S02]  /*4f70*/  FSETP.GE.FTZ.AND P2, PT, R87, RZ, PT ;  /* 0x000000ff5700720b */ /* 0x000fe40003f56000 */
[----:B------:R-:W-:Y:S01]  /*4f80*/  FSETP.GE.FTZ.AND P1, PT, R86, RZ, PT ;  /* 0x000000ff5600720b */ /* 0x000fe20003f36000 */
[----:B------:R-:W-:Y:S01]  /*4f90*/  @!P5 FADD.FTZ R77, -R77, -RZ ;  /* 0x800000ff4d4dd221 */ /* 0x000fe20000010100 */
[----:B------:R-:W-:Y:S03]  /*4fa0*/  F2FP.RELU.BF16.PACK_AB R7, R78, R79 ;  /* 0x0000004f4e07723e */ /* 0x000fe600000018ff */
[----:B------:R-:W-:Y:S02]  /*4fb0*/  @!P4 FADD.FTZ R74, -R74, -RZ ;  /* 0x800000ff4a4ac221 */ /* 0x000fe40000010100 */
[----:B------:R-:W-:Y:S01]  /*4fc0*/  @!P3 FADD.FTZ R72, -R72, -RZ ;  /* 0x800000ff4848b221 */ /* 0x000fe20000010100 */
[----:B-1----:R-:W-:Y:S02]  /*4fd0*/  F2FP.RELU.BF16.PACK_AB R6, R75, R76 ;  /* 0x0000004c4b06723e */ /* 0x002fe400000018ff */
[----:B------:R-:W-:Y:S02]  /*4fe0*/  FSETP.GE.FTZ.AND P3, PT, R79, RZ, PT ;  /* 0x000000ff4f00720b */ /* 0x000fe40003f76000 */
[----:B----4-:R-:W-:Y:S01]  /*4ff0*/  F2FP.RELU.BF16.PACK_AB R5, R77, R74 ;  /* 0x0000004a4d05723e */ /* 0x010fe200000018ff */
[----:B--2---:R1:W-:Y:S04]  /*5000*/  STS [R91+0x14000], R4 ;  /* 0x014000045b007388 */ /* 0x0043e80000000800 */
[----:B------:R-:W-:Y:S01]  /*5010*/  STS [R91+0x14400], R8 ;  /* 0x014400085b007388 */ /* 0x000fe20000000800 */
[----:B-1----:R-:W-:Y:S03]  /*5020*/  F2FP.RELU.BF16.PACK_AB R4, R72, R73 ;  /* 0x000000494804723e */ /* 0x002fe600000018ff */
[----:B-----5:R-:W-:Y:S04]  /*5030*/  STS [R90+0x14000], R7 ;  /* 0x014000075a007388 */ /* 0x020fe80000000800 */
[----:B------:R-:W-:Y:S04]  /*5040*/  STS [R90+0x14400], R6 ;  /* 0x014400065a007388 */ /* 0x000fe80000000800 */
[----:B---3--:R-:W-:Y:S04]  /*5050*/  STS [R89+0x14000], R5 ;  /* 0x0140000559007388 */ /* 0x008fe80000000800 */
        /* <DEDUP_REMOVED lines=60> */
[----:B------:R-:W-:Y:S07]  /*5420*/  HMMA.16816.F32.BF16 R16, R68, R242, R16 ;  /* 0x000000f24410723c */ /* 0x000fee0000041810 */
[----:B------:R-:W-:Y:S02]  /*5430*/  IMAD.U32 R68, RZ, RZ, UR11 ;  /* 0x0000000bff447e24 */ /* 0x000fe4000f8e00ff */
[----:B------:R-:W-:Y:S03]  /*5440*/  IMAD.U32 R69, RZ, RZ, UR10 ;  /* 0x0000000aff457e24 */ /* 0x000fe6000f8e00ff */
[C---:B------:R-:W-:Y:S04]  /*5450*/  LEA R70, P0, R93.reuse, R68, 0x2 ;  /* 0x000000445d467211 */ /* 0x040fe800078010ff */
[----:B------:R-:W-:Y:S02]  /*5460*/  LEA.HI.X.SX32 R71, R93, R69, 0x2, P0 ;  /* 0x000000455d477211 */ /* 0x000fe400000f16ff */
[----:B------:R-:W-:Y:S03]  /*5470*/  FSETP.GE.FTZ.AND P0, PT, R84, RZ, PT ;  /* 0x000000ff5400720b */ /* 0x000fe60003f16000 */
[----:B------:R-:W2:Y:S04]  /*5480*/  LDG.E R69, [R70.64] ;  /* 0x0000000446457981 */ /* 0x000ea8000c1e1900 */
[----:B------:R2:W3:Y:S02]  /*5490*/  LDG.E R68, [R70.64+0x20] ;  /* 0x0000200446447981 */ /* 0x0004e4000c1e1900 */
[C---:B--2---:R-:W-:Y:S02]  /*54a0*/  FADD.FTZ R70, -R69.reuse, R4 ;  /* 0x0000000445467221 */ /* 0x044fe40000010100 */
[C---:B------:R-:W-:Y:S02]  /*54b0*/  FADD.FTZ R5, -R69.reuse, R5 ;  /* 0x0000000545057221 */ /* 0x040fe40000010100 */
[C---:B------:R-:W-:Y:S01]  /*54c0*/  FADD.FTZ R4, -R69.reuse, R8 ;  /* 0x0000000845047221 */ /* 0x040fe20000010100 */
[-C--:B------:R-:W-:Y:S01]  /*54d0*/  FSEL R8, R70, R69.reuse, P2 ;  /* 0x0000004546087208 */ /* 0x080fe20001000000 */
[----:B------:R-:W-:Y:S01]  /*54e0*/  FADD.FTZ R9, -R69, R9 ;  /* 0x0000000945097221 */ /* 0x000fe20000010100 */
[-C--:B------:R-:W-:Y:S01]  /*54f0*/  FSEL R5, R5, R69.reuse, P1 ;  /* 0x0000004505057208 */ /* 0x080fe20000800000 */
[----:B------:R-:W-:Y:S01]  /*5500*/  FADD.FTZ R12, -R69, R12 ;  /* 0x0000000c450c7221 */ /* 0x000fe20000010100 */
[----:B------:R-:W-:Y:S01]  /*5510*/  FSEL R4, R4, R69, P0 ;  /* 0x0000004504047208 */ /* 0x000fe20000000000 */
[----:B------:R-:W-:Y:S01]  /*5520*/  FMUL.FTZ R8, R87, R8 ;  /* 0x0000000857087220 */ /* 0x000fe20000410000 */
[----:B------:R-:W-:Y:S01]  /*5530*/  FSETP.GE.FTZ.AND P0, PT, R77, RZ, PT ;  /* 0x000000ff4d00720b */ /* 0x000fe20003f16000 */
[----:B------:R-:W-:Y:S01]  /*5540*/  FMUL.FTZ R86, R86, R5 ;  /* 0x0000000556567220 */ /* 0x000fe20000410000 */
[----:B------:R-:W-:Y:S01]  /*5550*/  FSETP.GE.FTZ.AND P1, PT, R81, RZ, PT ;  /* 0x000000ff5100720b */ /* 0x000fe20003f36000 */
[----:B------:R-:W-:Y:S01]  /*5560*/  FMUL.FTZ R84, R84, R4 ;  /* 0x0000000454547220 */ /* 0x000fe20000410000 */
[----:B------:R-:W-:Y:S01]  /*5570*/  FSETP.GE.FTZ.AND P2, PT, R78, RZ, PT ;  /* 0x000000ff4e00720b */ /* 0x000fe20003f56000 */
[C---:B------:R-:W-:Y:S01]  /*5580*/  FADD.FTZ R5, -R69.reuse, R16 ;  /* 0x0000001045057221 */ /* 0x040fe20000010100 */
[----:B------:R-:W-:Y:S01]  /*5590*/  F2FP.BF16.PACK_AB R4, R86, R8 ;  /* 0x000000085604723e */ /* 0x000fe200000010ff */
[----:B------:R-:W-:Y:S01]  /*55a0*/  FADD.FTZ R13, -R69, R13 ;  /* 0x0000000d450d7221 */ /* 0x000fe20000010100 */
[-C--:B------:R-:W-:Y:S01]  /*55b0*/  FSEL R9, R9, R69.reuse, P1 ;  /* 0x0000004509097208 */ /* 0x080fe20000800000 */
[----:B---3--:R-:W-:Y:S01]  /*55c0*/  FADD.FTZ R6, -R68, R6 ;  /* 0x0000000644067221 */ /* 0x008fe20000010100 */
[----:B------:R-:W-:Y:S01]  /*55d0*/  FSETP.GE.FTZ.AND P1, PT, R74, RZ, PT ;  /* 0x000000ff4a00720b */ /* 0x000fe20003f36000 */
[----:B------:R1:W-:Y:S01]  /*55e0*/  STS [R92+0x12000], R4 ;  /* 0x012000045c007388 */ /* 0x0003e20000000800 */
[-C--:B------:R-:W-:Y:S01]  /*55f0*/  FSEL R13, R13, R69.reuse, P2 ;  /* 0x000000450d0d7208 */ /* 0x080fe20001000000 */
[----:B------:R-:W-:Y:S01]  /*5600*/  FADD.FTZ R11, -R68, R11 ;  /* 0x0000000b440b7221 */ /* 0x000fe20000010100 */
[----:B------:R-:W-:Y:S01]  /*5610*/  FSEL R5, R5, R69, P1 ;  /* 0x0000004505057208 */ /* 0x000fe20000800000 */
[----:B------:R-:W-:Y:S01]  /*5620*/  FMUL.FTZ R9, R81, R9 ;  /* 0x0000000951097220 */ /* 0x000fe20000410000 */
[----:B------:R-:W-:Y:S01]  /*5630*/  FSEL R12, R12, R69, P3 ;  /* 0x000000450c0c7208 */ /* 0x000fe20001800000 */
[----:B------:R-:W-:Y:S01]  /*5640*/  @P0 FADD.FTZ R69, -R69, R17 ;  /* 0x0000001145450221 */ /* 0x000fe20000010100 */
[----:B------:R-:W-:Y:S01]  /*5650*/  FSETP.GE.FTZ.AND P0, PT, R85, RZ, PT ;  /* 0x000000ff5500720b */ /* 0x000fe20003f16000 */
[----:B------:R-:W-:Y:S01]  /*5660*/  FMUL.FTZ R74, R74, R5 ;  /* 0x000000054a4a7220 */ /* 0x000fe20000410000 */
[----:B------:R-:W-:Y:S01]  /*5670*/  FSETP.GE.FTZ.AND P1, PT, R88, RZ, PT ;  /* 0x000000ff5800720b */ /* 0x000fe20003f36000 */
[----:B------:R-:W-:Y:S01]  /*5680*/  FMUL.FTZ R12, R79, R12 ;  /* 0x0000000c4f0c7220 */ /* 0x000fe20000410000 */
[----:B------:R-:W-:Y:S01]  /*5690*/  FSETP.GE.FTZ.AND P2, PT, R75, RZ, PT ;  /* 0x000000ff4b00720b */ /* 0x000fe20003f56000 */
[----:B------:R-:W-:Y:S01]  /*56a0*/  FMUL.FTZ R8, R78, R13 ;  /* 0x0000000d4e087220 */ /* 0x000fe20000410000 */
[----:B------:R-:W-:Y:S01]  /*56b0*/  FSEL R6, R6, R68, P1 ;  /* 0x0000004406067208 */ /* 0x000fe20000800000 */
[----:B------:R-:W-:Y:S01]  /*56c0*/  FMUL.FTZ R69, R77, R69 ;  /* 0x000000454d457220 */ /* 0x000fe20000410000 */
[----:B------:R-:W-:Y:S02]  /*56d0*/  FSETP.GE.FTZ.AND P1, PT, R80, RZ, PT ;  /* 0x000000ff5000720b */ /* 0x000fe40003f36000 */
[----:B------:R-:W-:Y:S01]  /*56e0*/  FSETP.GE.FTZ.AND P3, PT, R76, RZ, PT ;  /* 0x000000ff4c00720b */ /* 0x000fe20003f76000 */
[----:B------:R-:W-:Y:S01]  /*56f0*/  FMUL.FTZ R88, R88, R6 ;  /* 0x0000000658587220 */ /* 0x000fe20000410000 */
[----:B------:R-:W-:Y:S01]  /*5700*/  F2FP.BF16.PACK_AB R9, R9, R84 ;  /* 0x000000540909723e */ /* 0x000fe200000010ff */
[----:B------:R-:W-:Y:S01]  /*5710*/  FADD.FTZ R6, -R68, R15 ;  /* 0x0000000f44067221 */ /* 0x000fe20000010100 */
[----:B------:R-:W-:Y:S01]  /*5720*/  F2FP.BF16.PACK_AB R8, R8, R12 ;  /* 0x0000000c0808723e */ /* 0x000fe200000010ff */
[----:B-1----:R-:W-:Y:S03]  /*5730*/  FADD.FTZ R4, -R68, R7 ;  /* 0x0000000744047221 */ /* 0x002fe60000010100 */
[----:B------:R-:W-:Y:S02]  /*5740*/  FSEL R6, R6, R68, P2 ;  /* 0x0000004406067208 */ /* 0x000fe40001000000 */
[----:B------:R-:W-:Y:S02]  /*5750*/  F2FP.BF16.PACK_AB R7, R69, R74 ;  /* 0x0000004a4507723e */ /* 0x000fe400000010ff */
[-C--:B------:R-:W-:Y:S01]  /*5760*/  FSEL R5, R4, R68.reuse, P0 ;  /* 0x0000004404057208 */ /* 0x080fe20000000000 */
[C---:B------:R-:W-:Y:S01]  /*5770*/  FADD.FTZ R4, -R68.reuse, R10 ;  /* 0x0000000a44047221 */ /* 0x040fe20000010100 */
[----:B------:R-:W-:Y:S01]  /*5780*/  FSETP.GE.FTZ.AND P0, PT, R83, RZ, PT ;  /* 0x000000ff5300720b */ /* 0x000fe20003f16000 */
[----:B------:R-:W-:Y:S02]  /*5790*/  FADD.FTZ R10, -R68, R14 ;  /* 0x0000000e440a7221 */ /* 0x000fe40000010100 */
[----:B------:R-:W-:Y:S01]  /*57a0*/  FMUL.FTZ R85, R85, R5 ;  /* 0x0000000555557220 */ /* 0x000fe20000410000 */
[----:B------:R-:W-:Y:S01]  /*57b0*/  FSEL R4, R4, R68, P0 ;  /* 0x0000004404047208 */ /* 0x000fe20000000000 */
[----:B------:R-:W-:Y:S01]  /*57c0*/  FADD.FTZ R5, -R68, R18 ;  /* 0x0000001244057221 */ /* 0x000fe20000010100 */
[----:B------:R-:W-:Y:S01]  /*57d0*/  FSETP.GE.FTZ.AND P0, PT, R72, RZ, PT ;  /* 0x000000ff4800720b */ /* 0x000fe20003f16000 */
[----:B------:R-:W-:Y:S01]  /*57e0*/  FMUL.FTZ R75, R75, R6 ;  /* 0x000000064b4b7220 */ /* 0x000fe20000410000 */
[----:B------:R-:W-:Y:S01]  /*57f0*/  FSEL R10, R10, R68, P3 ;  /* 0x000000440a0a7208 */ /* 0x000fe20001800000 */
[----:B------:R-:W-:Y:S01]  /*5800*/  FMUL.FTZ R83, R83, R4 ;  /* 0x0000000453537220 */ /* 0x000fe20000410000 */
[----:B------:R-:W-:Y:S02]  /*5810*/  FSEL R4, R11, R68, P1 ;  /* 0x000000440b047208 */ /* 0x000fe40000800000 */
[----:B------:R-:W-:Y:S01]  /*5820*/  FSETP.GE.FTZ.AND P1, PT, R73, RZ, PT ;  /* 0x000000ff4900720b */ /* 0x000fe20003f36000 */
[----:B------:R-:W-:Y:S02]  /*5830*/  FMUL.FTZ R10, R76, R10 ;  /* 0x0000000a4c0a7220 */ /* 0x000fe40000410000 */
[----:B------:R-:W-:Y:S01]  /*5840*/  FMUL.FTZ R80, R80, R4 ;  /* 0x0000000450507220 */ /* 0x000fe20000410000 */
[----:B------:R-:W-:Y:S02]  /*5850*/  F2FP.BF16.PACK_AB R4, R85, R88 ;  /* 0x000000585504723e */ /* 0x000fe400000010ff */
[----:B------:R-:W-:Y:S01]  /*5860*/  FSEL R5, R5, R68, P1 ;  /* 0x0000004405057208 */ /* 0x000fe20000800000 */
[----:B------:R-:W-:Y:S01]  /*5870*/  @P0 FADD.FTZ R68, -R68, R19 ;  /* 0x0000001344440221 */ /* 0x000fe20000010100 */
[----:B------:R-:W-:Y:S01]  /*5880*/  F2FP.BF16.PACK_AB R6, R80, R83 ;  /* 0x000000535006723e */ /* 0x000fe200000010ff */
[----:B------:R1:W-:Y:S01]  /*5890*/  STS [R92+0x12400], R4 ;  /* 0x012400045c007388 */ /* 0x0003e20000000800 */
[----:B------:R-:W-:Y:S01]  /*58a0*/  PLOP3.LUT P0, PT, PT, PT, UP4, 0x80, 0x0 ;  /* 0x000000000000781c */ /* 0x000fe20003f0f048 */
[----:B------:R-:W-:Y:S01]  /*58b0*/  FMUL.FTZ R73, R73, R5 ;  /* 0x0000000549497220 */ /* 0x000fe20000410000 */
[----:B------:R-:W-:Y:S01]  /*58c0*/  F2FP.BF16.PACK_AB R5, R75, R10 ;  /* 0x0000000a4b05723e */ /* 0x000fe200000010ff */
[----:B------:R-:W-:Y:S01]  /*58d0*/  STS [R91+0x12000], R9 ;  /* 0x012000095b007388 */ /* 0x000fe20000000800 */
[----:B------:R-:W-:Y:S03]  /*58e0*/  FMUL.FTZ R68, R72, R68 ;  /* 0x0000004448447220 */ /* 0x000fe60000410000 */
[----:B------:R-:W-:Y:S04]  /*58f0*/  STS [R91+0x12400], R6 ;  /* 0x012400065b007388 */ /* 0x000fe80000000800 */
[----:B------:R-:W-:Y:S04]  /*5900*/  STS [R90+0x12000], R8 ;  /* 0x012000085a007388 */ /* 0x000fe80000000800 */
[----:B------:R-:W-:Y:S04]  /*5910*/  STS [R90+0x12400], R5 ;  /* 0x012400055a007388 */ /* 0x000fe80000000800 */
[----:B------:R-:W-:Y:S01]  /*5920*/  STS [R89+0x12000], R7 ;  /* 0x0120000759007388 */ /* 0x000fe20000000800 */
[----:B-1----:R-:W-:Y:S05]  /*5930*/  F2FP.BF16.PACK_AB R4, R68, R73 ;  /* 0x000000494404723e */ /* 0x002fea00000010ff */
[----:B------:R1:W-:Y:S04]  /*5940*/  STS [R89+0x12400], R4 ;  /* 0x0124000459007388 */ /* 0x0003e80000000800 */
[----:B------:R-:W-:Y:S01]  /*5950*/  BAR.SYNC.DEFER_BLOCKING 0x0 ;  /* 0x0000000000007b1d */ /* 0x000fe20000010000 */
[----:B-1----:R-:W-:Y:S07]  /*5960*/  IMAD.MOV.U32 R89, RZ, RZ, c[0x0][0x22c] ;  /* 0x00008b00ff597624 */ /* 0x002fee00078e00ff */
[----:B------:R-:W-:Y:S01]  /*5970*/  LDSM.16.MT88.4 R4, [R3+0x14000] ;  /* 0x014000000304783b */ /* 0x000fe20000004200 */
[----:B------:R-:W-:Y:S04]  /*5980*/  IMAD R89, R89, c[0x0][0x1c0], RZ ;  /* 0x0000700059597a24 */ /* 0x000fe800078e02ff */
[----:B------:R-:W-:Y:S03]  /*5990*/  IMAD.U32 R88, R89, -0x40, RZ ;  /* 0xffffffc059587824 */ /* 0x000fe600078e00ff */
[----:B------:R-:W1:Y:S08]  /*59a0*/  LDSM.16.MT88.4 R8, [R0+0x6000] ;  /* 0x006000000008783b */ /* 0x000e700000004200 */
[----:B------:R-:W2:Y:S08]  /*59b0*/  LDSM.16.MT88.4 R12, [R2+0x14000] ;  /* 0x01400000020c783b */ /* 0x000eb00000004200 */
[----:B------:R-:W3:Y:S08]  /*59c0*/  LDSM.16.MT88.4 R16, [R0+0x8000] ;  /* 0x008000000010783b */ /* 0x000ef00000004200 */
[----:B------:R-:W4:Y:S06]  /*59d0*/  LDL.LU.64 R90, [R1+0x30] ;  /* 0x00003000015a7983 */ /* 0x000f2c0000300a00 */
[----:B------:R-:W5:Y:S08]  /*59e0*/  LDSM.16.MT88.4 R68, [R0+0xa000] ;  /* 0x00a000000044783b */ /* 0x000f700000004200 */
        /* <DEDUP_REMOVED lines=14> */
[-C--:B-----5:R-:W-:Y:S08]  /*5ad0*/  HMMA.16816.F32.BF16 R52, R4, R68.reuse, R52 ;  /* 0x000000440434723c */ /* 0x0a0ff00000041834 */
[C---:B------:R-:W-:Y:S08]  /*5ae0*/  HMMA.16816.F32.BF16 R56, R12.reuse, R68, R56 ;  /* 0x000000440c38723c */ /* 0x040ff00000041838 */
[-C--:B------:R-:W-:Y:S01]  /*5af0*/  HMMA.16816.F32.BF16 R60, R12, R70.reuse, R60 ;  /* 0x000000460c3c723c */ /* 0x080fe2000004183c */
[----:B------:R-:W-:Y:S07]  /*5b00*/  LDSM.16.MT88.4 R12, [R0+0x7000] ;  /* 0x00700000000c783b */ /* 0x000fee0000004200 */
[----:B------:R-:W-:Y:S01]  /*5b10*/  HMMA.16816.F32.BF16 R64, R4, R70, R64 ;  /* 0x000000460440723c */ /* 0x000fe20000041840 */
[----:B------:R-:W5:Y:S07]  /*5b20*/  LDSM.16.MT88.4 R4, [R3+0x15000] ;  /* 0x015000000304783b */ /* 0x000f6e0000004200 */
        /* <DEDUP_REMOVED lines=17> */
[-C--:B-----5:R-:W-:Y:S01]  /*5c40*/  HMMA.16816.F32.BF16 R20, R4, R12.reuse, R20 ;  /* 0x0000000c0414723c */ /* 0x0a0fe20000041814 */
        /* <DEDUP_REMOVED lines=14> */
[C---:B----4-:R-:W-:Y:S01]  /*5d30*/  LEA R5, P1, R88.reuse, R90, 0x2 ;  /* 0x0000005a58057211 */ /* 0x050fe200078210ff */
[-C--:B-1----:R-:W-:Y:S05]  /*5d40*/  HMMA.16816.F32.BF16 R20, R12, R16.reuse, R20 ;  /* 0x000000100c14723c */ /* 0x082fea0000041814 */
        /* <DEDUP_REMOVED lines=71> */
.L_x_536:
[----:B-1----:R-:W2:Y:S01]  /*61c0*/  LDL R5, [R1+0x1c] ;  /* 0x00001c0001057983 */ /* 0x002ea20000100800 */
[----:B------:R-:W-:Y:S03]  /*61d0*/  @UP4 UIADD3 UR13, UP1, UR8, -0x100, URZ ;  /* 0xffffff00080d4890 */ /* 0x000fe6000ff3e03f */
[----:B------:R-:W3:Y:S01]  /*61e0*/  LDL R4, [R1+0x28] ;  /* 0x0000280001047983 */ /* 0x000ee20000100800 */
[----:B------:R-:W-:Y:S02]  /*61f0*/  @UP4 UIADD3.X UR12, UR9, -0x1, URZ, UP1, !UPT ;  /* 0xffffffff090c4890 */ /* 0x000fe40008ffe43f */
[----:B------:R-:W-:Y:S01]  /*6200*/  @UP4 UIADD3 UR11, UP1, UR11, -0x100, URZ ;  /* 0xffffff000b0b4890 */ /* 0x000fe2000ff3e03f */
[----:B------:R-:W-:Y:S01]  /*6210*/  STL.64 [R1+0xd8], R38 ;  /* 0x0000d82601007387 */ /* 0x000fe20000100a00 */
[----:B------:R-:W-:Y:S02]  /*6220*/  @UP4 UMOV UR8, UR13 ;  /* 0x0000000d00084c82 */ /* 0x000fe40008000000 */
[----:B------:R-:W-:Y:S01]  /*6230*/  @UP4 UIADD3.X UR10, UR10, -0x1, URZ, UP1, !UPT ;  /* 0xffffffff0a0a4890 */ /* 0x000fe20008ffe43f */
[----:B------:R-:W-:Y:S01]  /*6240*/  LDSM.16.MT88.4 R16, [R0+0xc000] ;  /* 0x00c000000010783b */ /* 0x000fe20000004200 */
[----:B------:R-:W-:Y:S03]  /*6250*/  @UP4 UMOV UR9, UR12 ;  /* 0x0000000c00094c82 */ /* 0x000fe60008000000 */
        /* <DEDUP_REMOVED lines=76> */
[----:B------:R-:W2:Y:S06]  /*6720*/  LDL R245, [R1+0x70] ;  /* 0x0000700001f57983 */ /* 0x000eac0000100800 */
[----:B------:R-:W-:Y:S01]  /*6730*/  IMAD.MOV.U32 R244, RZ, RZ, 0x4 ;  /* 0x00000004fff47424 */ /* 0x000fe200078e00ff */
[-C--:B------:R-:W-:Y:S08]  /*6740*/  HMMA.16816.F32.BF16 R76, R28, R246.reuse, R76 ;  /* 0x000000f61c4c723c */ /* 0x080ff0000004184c */
[C---:B------:R-:W-:Y:S01]  /*6750*/  HMMA.16816.F32.BF16 R80, R248.reuse, R246, R80 ;  /* 0x000000f6f850723c */ /* 0x040fe20000041850 */
[----:B------:R1:W3:Y:S06]  /*6760*/  LDL R246, [R1+0x64] ;  /* 0x0000640001f67983 */ /* 0x0002ec0000100800 */
[----:B------:R-:W-:Y:S01]  /*6770*/  IMAD.MOV.U32 R247, RZ, RZ, c[0x0][0x22c] ;  /* 0x00008b00fff77624 */ /* 0x000fe200078e00ff */
[-C--:B------:R-:W-:Y:S04]  /*6780*/  HMMA.16816.F32.BF16 R84, R248, R24.reuse, R84 ;  /* 0x00000018f854723c */ /* 0x080fe80000041854 */
[----:B------:R-:W-:Y:S04]  /*6790*/  IMAD R247, R247, c[0x0][0x1c0], RZ ;  /* 0x00007000f7f77a24 */ /* 0x000fe800078e02ff */
[C---:B------:R-:W-:Y:S01]  /*67a0*/  HMMA.16816.F32.BF16 R88, R28.reuse, R24, R88 ;  /* 0x000000181c58723c */ /* 0x040fe20000041858 */
[----:B------:R1:W4:Y:S06]  /*67b0*/  LDL R25, [R1+0x60] ;  /* 0x0000600001197983 */ /* 0x00032c0000100800 */
[C---:B------:R-:W-:Y:S01]  /*67c0*/  IMAD.SHL.U32 R24, R247.reuse, 0x8, RZ ;  /* 0x00000008f7187824 */ /* 0x040fe200078e00ff */
        /* <DEDUP_REMOVED lines=9> */
[----:B------:R-:W-:Y:S02]  /*6860*/  IMAD.SHL.U32 R251, R250, 0x20, RZ ;  /* 0x00000020fafb7824 */ /* 0x000fe400078e00ff */
[----:B--2---:R-:W-:Y:S05]  /*6870*/  @P0 IMAD.WIDE R244, R245, R244, UR8 ;  /* 0x00000008f5f40e25 */ /* 0x004fea000f8e02f4 */
[----:B---3--:R2:W3:Y:S04]  /*6880*/  @P0 LDG.E R246, [R244.64+0x20] ;  /* 0x00002004f4f60981 */ /* 0x0084e8000c1e1900 */
[----:B----4-:R2:W4:Y:S04]  /*6890*/  @P0 LDG.E R25, [R244.64] ;  /* 0x00000004f4190981 */ /* 0x010528000c1e1900 */
[----:B------:R1:W-:Y:S01]  /*68a0*/  RED.E.ADD.F32.FTZ.RN.STRONG.GPU [R20.64], R4 ;  /* 0x000000041400798e */ /* 0x0003e2000c10e784 */
[-C--:B--2---:R-:W-:Y:S01]  /*68b0*/  LEA R244, P1, R24, R20.reuse, 0x2 ;  /* 0x0000001418f47211 */ /* 0x084fe200078210ff */
[----:B------:R-:W-:Y:S05]  /*68c0*/  IMAD.SHL.U32 R245, R247, 0x8, RZ ;  /* 0x00000008f7f57824 */ /* 0x000fea00078e00ff */
[-C--:B------:R-:W-:Y:S02]  /*68d0*/  LEA.HI.X.SX32 R245, R245, R21.reuse, 0x2, P1 ;  /* 0x00000015f5f57211 */ /* 0x080fe400008f16ff */
[CC--:B-1----:R-:W-:Y:S03]  /*68e0*/  LEA R4, P1, R249.reuse, R20.reuse, 0x2 ;  /* 0x00000014f9047211 */ /* 0x0c2fe600078210ff */
[----:B------:R1:W-:Y:S02]  /*68f0*/  RED.E.ADD.F32.FTZ.RN.STRONG.GPU [R244.64], R5 ;  /* 0x00000005f400798e */ /* 0x0003e4000c10e784 */
[-C--:B-1----:R-:W-:Y:S02]  /*6900*/  LEA.HI.X.SX32 R5, R249, R21.reuse, 0x2, P1 ;  /* 0x00000015f9057211 */ /* 0x082fe400008f16ff */
[----:B----4-:R1:W-:Y:S04]  /*6910*/  @P0 STL [R1+0x60], R25 ;  /* 0x0000601901000387 */ /* 0x0103e80000100800 */
[----:B-1----:R1:W5:Y:S04]  /*6920*/  LDL.LU.64 R24, [R1+0xa0] ;  /* 0x0000a00001187983 */ /* 0x0023680000300a00 */
[----:B---3--:R2:W-:Y:S04]  /*6930*/  @P0 STL [R1+0x64], R246 ;  /* 0x000064f601000387 */ /* 0x0085e80000100800 */
        /* <DEDUP_REMOVED lines=297> */
.L_x_537:
[----:B------:R-:W-:Y:S01]  /*7bd0*/  ISETP.LT.AND P0, PT, RZ, UR7, PT ;  /* 0x00000007ff007c0c */ /* 0x000fe2000bf01270 */
[----:B------:R-:W-:Y:S11]  /*7be0*/  UIADD3 UR7, UR7, -0x1, URZ ;  /* 0xffffffff07077890 */ /* 0x000ff6000fffe03f */
[----:B------:R-:W-:Y:S01]  /*7bf0*/  @!UPT UIADD3 URZ, URZ, URZ, URZ ;  /* 0x0000003f3f3ff290 */ /* 0x000fe2000fffe03f */
[----:B------:R-:W-:-:S05]  /*7c00*/  @P0 BRA `(.L_x_538) ;  /* 0xffffbfd000000947 */ /* 0x000fca000383ffff */
[----:B------:R-:W2:Y:S04]  /*7c10*/  LDL R85, [R1+0x80] ;  /* 0x0000800001557983 */ /* 0x000ea80000100800 */
[----:B------:R-:W3:Y:S01]  /*7c20*/  LDL R84, [R1+0x84] ;  /* 0x0000840001547983 */ /* 0x000ee20000100800 */
[----:B------:R-:W-:Y:S01]  /*7c30*/  FMUL.FTZ R15, R49, c[0x0][0x2dc] ;  /* 0x0000b700310f7a20 */ /* 0x000fe20000410000 */
[----:B------:R-:W-:Y:S01]  /*7c40*/  UISETP.NE.AND UP0, UPT, UR31, -0x1, UPT ;  /* 0xffffffff1f00788c */ /* 0x000fe2000bf05270 */
[----:B------:R-:W-:Y:S01]  /*7c50*/  FMUL.FTZ R69, R48, c[0x0][0x2dc] ;  /* 0x0000b70030457a20 */ /* 0x000fe20000410000 */
[----:B------:R-:W-:Y:S01]  /*7c60*/  ULDC.64 UR10, c[0x0][0x3a0] ;  /* 0x0000e800000a7ab9 */ /* 0x000fe20000000a00 */
[----:B------:R-:W-:Y:S02]  /*7c70*/  FMUL.FTZ R100, R100, c[0x0][0x2e0] ;  /* 0x0000b80064647a20 */ /* 0x000fe40000410000 */
[----:B------:R-:W-:Y:S01]  /*7c80*/  FMUL.FTZ R49, R101, c[0x0][0x2e0] ;  /* 0x0000b80065317a20 */ /* 0x000fe20000410000 */
[----:B------:R-:W-:Y:S01]  /*7c90*/  F2FP.BF16.PACK_AB R15, R15, R69 ;  /* 0x000000450f0f723e */ /* 0x000fe200000010ff */
[----:B------:R-:W-:Y:S01]  /*7ca0*/  FMUL.FTZ R14, R51, c[0x0][0x2dc] ;  /* 0x0000b700330e7a20 */ /* 0x000fe20000410000 */
[----:B------:R-:W-:Y:S01]  /*7cb0*/  PLOP3.LUT P0, PT, PT, PT, UP0, 0x80, 0x0 ;  /* 0x000000000000781c */ /* 0x000fe20003f0f008 */
[----:B-1----:R-:W-:Y:S01]  /*7cc0*/  FMUL.FTZ R13, R45, c[0x0][0x2dc] ;  /* 0x0000b7002d0d7a20 */ /* 0x002fe20000410000 */
[----:B------:R-:W-:Y:S01]  /*7cd0*/  F2FP.BF16.PACK_AB R49, R49, R100 ;  /* 0x000000643131723e */ /* 0x000fe200000010ff */
[----:B------:R-:W-:Y:S01]  /*7ce0*/  BAR.SYNC.DEFER_BLOCKING 0x0 ;  /* 0x0000000000007b1d */ /* 0x000fe20000010000 */
[----:B------:R-:W-:Y:S01]  /*7cf0*/  FMUL.FTZ R102, R102, c[0x0][0x2e0] ;  /* 0x0000b80066667a20 */ /* 0x000fe20000410000 */
[----:B------:R-:W-:Y:S01]  /*7d00*/  @UP0 UIADD3 UR7, UR29, UR31, URZ ;  /* 0x0000001f1d070290 */ /* 0x000fe2000fffe03f */
[----:B------:R-:W-:-:S02]  /*7d10*/  FMUL.FTZ R48, R103, c[0x0][0x2e0] ;  /* 0x0000b80067307a20 */ /* 0x000fc40000410000 */
[----:B------:R-:W-:Y:S01]  /*7d20*/  FMUL.FTZ R51, R44, c[0x0][0x2dc] ;  /* 0x0000b7002c337a20 */ /* 0x000fe20000410000 */
[----:B------:R-:W-:Y:S01]  /*7d30*/  @UP0 UIMAD.WIDE.U32 UR8, UR7, UR10, URZ ;  /* 0x0000000a070802a5 */ /* 0x000fe2000f8e003f */
[----:B------:R-:W-:Y:S01]  /*7d40*/  FMUL.FTZ R112, R112, c[0x0][0x2e0] ;  /* 0x0000b80070707a20 */ /* 0x000fe20000410000 */
[----:B------:R-:W-:Y:S01]  /*7d50*/  F2FP.BF16.PACK_AB R48, R48, R102 ;  /* 0x000000663030723e */ /* 0x000fe200000010ff */
[----:B------:R-:W-:Y:S01]  /*7d60*/  FMUL.FTZ R45, R113, c[0x0][0x2e0] ;  /* 0x0000b800712d7a20 */ /* 0x000fe20000410000 */
[----:B------:R-:W-:Y:S01]  /*7d70*/  F2FP.BF16.PACK_AB R13, R13, R51 ;  /* 0x000000330d0d723e */ /* 0x000fe200000010ff */
[----:B------:R-:W-:Y:S01]  /*7d80*/  FMUL.FTZ R68, R50, c[0x0][0x2dc] ;  /* 0x0000b70032447a20 */ /* 0x000fe20000410000 */
[----:B------:R-:W-:Y:S01]  /*7d90*/  @UP0 UIMAD UR15, UR7, UR11, UR9 ;  /* 0x0000000b070f02a4 */ /* 0x000fe2000f8e0209 */
[----:B------:R-:W-:Y:S01]  /*7da0*/  FMUL.FTZ R12, R47, c[0x0][0x2dc] ;  /* 0x0000b7002f0c7a20 */ /* 0x000fe20000410000 */
[----:B------:R-:W-:Y:S01]  /*7db0*/  F2FP.BF16.PACK_AB R45, R45, R112 ;  /* 0x000000702d2d723e */ /* 0x000fe200000010ff */
[----:B------:R-:W-:Y:S01]  /*7dc0*/  FMUL.FTZ R114, R114, c[0x0][0x2e0] ;  /* 0x0000b80072727a20 */ /* 0x000fe20000410000 */
[----:B------:R-:W-:Y:S01]  /*7dd0*/  F2FP.BF16.PACK_AB R14, R14, R68 ;  /* 0x000000440e0e723e */ /* 0x000fe200000010ff */
[----:B------:R-:W-:Y:S01]  /*7de0*/  FMUL.FTZ R44, R115, c[0x0][0x2e0] ;  /* 0x0000b800732c7a20 */ /* 0x000fe20000410000 */
[----:B------:R-:W-:Y:S01]  /*7df0*/  @UP0 UMOV UR14, UR8 ;  /* 0x00000008000e0c82 */ /* 0x000fe20008000000 */
[----:B------:R-:W-:-:S02]  /*7e00*/  FMUL.FTZ R50, R46, c[0x0][0x2dc] ;  /* 0x0000b7002e327a20 */ /* 0x000fc40000410000 */
[----:B------:R-:W-:Y:S01]  /*7e10*/  FMUL.FTZ R104, R104, c[0x0][0x2e0] ;  /* 0x0000b80068687a20 */ /* 0x000fe20000410000 */
[----:B------:R-:W-:Y:S01]  /*7e20*/  F2FP.BF16.PACK_AB R44, R44, R114 ;  /* 0x000000722c2c723e */ /* 0x000fe200000010ff */
[----:B------:R-:W-:Y:S01]  /*7e30*/  FMUL.FTZ R47, R105, c[0x0][0x2e0] ;  /* 0x0000b800692f7a20 */ /* 0x000fe20000410000 */
[----:B------:R-:W-:Y:S01]  /*7e40*/  F2FP.BF16.PACK_AB R12, R12, R50 ;  /* 0x000000320c0c723e */ /* 0x000fe200000010ff */
[----:B------:R-:W-:Y:S02]  /*7e50*/  FMUL.FTZ R16, R43, c[0x0][0x2dc] ;  /* 0x0000b7002b107a20 */ /* 0x000fe40000410000 */
[----:B------:R-:W-:Y:S01]  /*7e60*/  FMUL.FTZ R106, R106, c[0x0][0x2e0] ;  /* 0x0000b8006a6a7a20 */ /* 0x000fe20000410000 */
[----:B------:R-:W-:Y:S01]  /*7e70*/  F2FP.BF16.PACK_AB R47, R47, R104 ;  /* 0x000000682f2f723e */ /* 0x000fe200000010ff */
[----:B------:R-:W-:Y:S02]  /*7e80*/  FMUL.FTZ R46, R107, c[0x0][0x2e0] ;  /* 0x0000b8006b2e7a20 */ /* 0x000fe40000410000 */
        /* <DEDUP_REMOVED lines=14> */
[----:B-----5:R-:W-:Y:S02]  /*7f70*/  FMUL.FTZ R19, R37, c[0x0][0x2dc] ;  /* 0x0000b70025137a20 */ /* 0x020fe40000410000 */
        /* <DEDUP_REMOVED lines=15> */
[----:B------:R-:W-:Y:S02]  /*8070*/  FMUL.FTZ R120, R120, c[0x0][0x2e0] ;  /* 0x0000b80078787a20 */ /* 0x000fe40000410000 */
[----:B------:R-:W-:Y:S01]  /*8080*/  FMUL.FTZ R39, R121, c[0x0][0x2e0] ;  /* 0x0000b80079277a20 */ /* 0x000fe20000410000 */
[----:B------:R-:W-:Y:S01]  /*8090*/  F2FP.BF16.PACK_AB R18, R18, R72 ;  /* 0x000000481212723e */ /* 0x000fe200000010ff */
[----:B------:R-:W-:Y:S02]  /*80a0*/  FMUL.FTZ R22, R35, c[0x0][0x2dc] ;  /* 0x0000b70023167a20 */ /* 0x000fe40000410000 */
[----:B------:R-:W-:Y:S01]  /*80b0*/  FMUL.FTZ R122, R122, c[0x0][0x2e0] ;  /* 0x0000b8007a7a7a20 */ /* 0x000fe20000410000 */
[----:B------:R-:W-:Y:S01]  /*80c0*/  F2FP.BF16.PACK_AB R39, R39, R120 ;  /* 0x000000782727723e */ /* 0x000fe200000010ff */
[----:B------:R-:W-:-:S02]  /*80d0*/  FMUL.FTZ R38, R123, c[0x0][0x2e0] ;  /* 0x0000b8007b267a20 */ /* 0x000fc40000410000 */
[----:B------:R-:W-:Y:S02]  /*80e0*/  FMUL.FTZ R80, R23, c[0x0][0x2dc] ;  /* 0x0000b70017507a20 */ /* 0x000fe40000410000 */
        /* <DEDUP_REMOVED lines=32> */
[----:B------:R-:W-:Y:S01]  /*82f0*/  FMUL.FTZ R31, R137, c[0x0][0x2e0] ;  /* 0x0000b800891f7a20 */ /* 0x000fe20000410000 */
[----:B------:R-:W-:Y:S01]  /*8300*/  F2FP.BF16.PACK_AB R20, R20, R74 ;  /* 0x0000004a1414723e */ /* 0x000fe200000010ff */
[----:B------:R-:W-:Y:S02]  /*8310*/  FMUL.FTZ R138, R138, c[0x0][0x2e0] ;  /* 0x0000b8008a8a7a20 */ /* 0x000fe40000410000 */
[----:B------:R-:W-:Y:S01]  /*8320*/  FMUL.FTZ R30, R139, c[0x0][0x2e0] ;  /* 0x0000b8008b1e7a20 */ /* 0x000fe20000410000 */
[----:B------:R-:W-:Y:S01]  /*8330*/  F2FP.BF16.PACK_AB R31, R31, R136 ;  /* 0x000000881f1f723e */ /* 0x000fe200000010ff */
        /* <DEDUP_REMOVED lines=37> */
[----:B------:R-:W-:-:S04]  /*8590*/  F2FP.BF16.PACK_AB R5, R5, R60 ;  /* 0x0000003c0505723e */ /* 0x000fc800000010ff */
[----:B------:R-:W-:Y:S01]  /*85a0*/  F2FP.BF16.PACK_AB R4, R4, R62 ;  /* 0x0000003e0404723e */ /* 0x000fe200000010ff */
        /* <DEDUP_REMOVED lines=62> */
.L_x_539:
        /* <DEDUP_REMOVED lines=19> */
.L_x_540:
        /* <DEDUP_REMOVED lines=55> */
.L_x_542:
[----:B------:R-:W-:Y:S05]  /*8e30*/  BSYNC B0 ;  /* 0x0000000000007941 */ /* 0x000fea0003800000 */
.L_x_541:
        /* <DEDUP_REMOVED lines=19> */
.L_x_544:
[----:B------:R-:W-:Y:S05]  /*8f70*/  BSYNC B0 ;  /* 0x0000000000007941 */ /* 0x000fea0003800000 */
.L_x_543:
        /* <DEDUP_REMOVED lines=29> */
.L_x_546:
[----:B------:R-:W-:Y:S05]  /*9150*/  BSYNC B0 ;  /* 0x0000000000007941 */ /* 0x000fea0003800000 */
.L_x_545:
        /* <DEDUP_REMOVED lines=18> */
.L_x_519:
        /* <DEDUP_REMOVED lines=20> */
.L_x_548:
        /* <DEDUP_REMOVED lines=18> */
.L_x_549:
        /* <DEDUP_REMOVED lines=43> */
.L_x_551:
[----:B-1----:R-:W-:Y:S05]  /*9790*/  BSYNC B0 ;  /* 0x0000000000007941 */ /* 0x002fea0003800000 */
.L_x_550:
        /* <DEDUP_REMOVED lines=19> */
.L_x_553:
[----:B------:R-:W-:Y:S05]  /*98d0*/  BSYNC B0 ;  /* 0x0000000000007941 */ /* 0x000fea0003800000 */
.L_x_552:
        /* <DEDUP_REMOVED lines=29> */
.L_x_555:
[----:B------:R-:W-:Y:S05]  /*9ab0*/  BSYNC B0 ;  /* 0x0000000000007941 */ /* 0x000fea0003800000 */
.L_x_554:
        /* <DEDUP_REMOVED lines=16> */
.L_x_547:
[----:B------:R-:W-:Y:S05]  /*9bc0*/  BSYNC B1 ;  /* 0x0000000000017941 */ /* 0x000fea0003800000 */
.L_x_514:
        /* <DEDUP_REMOVED lines=11> */
.L_x_556:
[----:B------:R-:W-:Y:S05]  /*9c80*/  EXIT ;  /* 0x000000000000794d */ /* 0x000fea0003800000 */
.L_x_558:
        /* <DEDUP_REMOVED lines=15> */
.L_x_1591:


//--------------------- .text._ZN5flash44flash_bwd_dq_dk_dv_loop_seqk_parallel_kernelI23Flash_bwd_kernel_traitsILi192ELi64ELi64ELi8ELi4ELi2ELi2ELb1ELb1EN7cutlass10bfloat16_tE19Flash_kernel_traitsILi192ELi64ELi64ELi8ES3_EELb0ELb0ELb0ELb0ELb0ELb0ELb1EEEvNS_16Flash_bwd_paramsE --------------------------
	.section	.text._ZN5flash44flash_bwd_dq_dk_dv_loop_seqk_parallel_kernelI23Flash_bwd_kernel_traitsILi192ELi64ELi64ELi8ELi4ELi2ELi2ELb1ELb1EN7cutlass10bfloat16_tE19Flash_kernel_traitsILi192ELi64ELi64ELi8ES3_EELb0ELb0ELb0ELb0ELb0ELb0ELb1EEEvNS_16Flash_bwd_paramsE,"ax",@progbits
	.sectioninfo	@"SHI_REGISTERS=255"
	.align	128
        .global         _ZN5flash44flash_bwd_dq_dk_dv_loop_seqk_parallel_kernelI23Flash_bwd_kernel_traitsILi192ELi64ELi64ELi8ELi4ELi2ELi2ELb1ELb1EN7cutlass10bfloat16_tE19Flash_kernel_traitsILi192ELi64ELi64ELi8ES3_EELb0ELb0ELb0ELb0ELb0ELb0ELb1EEEvNS_16Flash_bwd_paramsE
        .type           _ZN5flash44flash_bwd_dq_dk_dv_loop_seqk_parallel_kernelI23Flash_bwd_kernel_traitsILi192ELi64ELi64ELi8ELi4ELi2ELi2ELb1ELb1EN7cutlass10bfloat16_tE19Flash_kernel_traitsILi192ELi64ELi64ELi8ES3_EELb0ELb0ELb0ELb0ELb0ELb0ELb1EEEvNS_16Flash_bwd_paramsE,@function
        .size           _ZN5flash44flash_bwd_dq_dk_dv_loop_seqk_parallel_kernelI23Flash_bwd_kernel_traitsILi192ELi64ELi64ELi8ELi4ELi2ELi2ELb1ELb1EN7cutlass10bfloat16_tE19Flash_kernel_traitsILi192ELi64ELi64ELi8ES3_EELb0ELb0ELb0ELb0ELb0ELb0ELb1EEEvNS_16Flash_bwd_paramsE,(.L_x_1592 - _ZN5flash44flash_bwd_dq_dk_dv_loop_seqk_parallel_kernelI23Flash_bwd_kernel_traitsILi192ELi64ELi64ELi8ELi4ELi2ELi2ELb1ELb1EN7cutlass10bfloat16_tE19Flash_kernel_traitsILi192ELi64ELi64ELi8ES3_EELb0ELb0ELb0ELb0ELb0ELb0ELb1EEEvNS_16Flash_bwd_paramsE)
        .other          _ZN5flash44flash_bwd_dq_dk_dv_loop_seqk_parallel_kernelI23Flash_bwd_kernel_traitsILi192ELi64ELi64ELi8ELi4ELi2ELi2ELb1ELb1EN7cutlass10bfloat16_tE19Flash_kernel_traitsILi192ELi64ELi64ELi8ES3_EELb0ELb0ELb0ELb0ELb0ELb0ELb1EEEvNS_16Flash_bwd_paramsE,@"STO_CUDA_ENTRY STV_DEFAULT"
_ZN5flash44flash_bwd_dq_dk_dv_loop_seqk_parallel_kernelI23Flash_bwd_kernel_traitsILi192ELi64ELi64ELi8ELi4ELi2ELi2ELb1ELb1EN7cutlass10bfloat16_tE19Flash_kernel_traitsILi192ELi64ELi64ELi8ES3_EELb0ELb0ELb0ELb0ELb0ELb0ELb1EEEvNS_16Flash_bwd_paramsE:
.text._ZN5flash44flash_bwd_dq_dk_dv_loop_seqk_parallel_kernelI23Flash_bwd_kernel_traitsILi192ELi64ELi64ELi8ELi4ELi2ELi2ELb1ELb1EN7cutlass10bfloat16_tE19Flash_kernel_traitsILi192ELi64ELi64ELi8ES3_EELb0ELb0ELb0ELb0ELb0ELb0ELb1EEEvNS_16Flash_bwd_paramsE:
        /* <DEDUP_REMOVED lines=208> */
.L_x_603:
        /* <DEDUP_REMOVED lines=53> */
.L_x_559:
        /* <DEDUP_REMOVED lines=58> */
.L_x_561:
        /* <DEDUP_REMOVED lines=18> */
.L_x_562:
        /* <DEDUP_REMOVED lines=71> */
.L_x_563:
[----:B------:R-:W-:Y:S02]  /*1980*/  UMOV UR12, UR49 ;  /* 0x00000031000c7c82 */ /* 0x000fe40008000000 */
.L_x_564:
        /* <DEDUP_REMOVED lines=141> */
.L_x_567:
[----:B------:R-:W-:Y:S05]  /*2260*/  BSYNC B0 ;  /* 0x0000000000007941 */ /* 0x000fea0003800000 */
.L_x_566:
        /* <DEDUP_REMOVED lines=42> */
.L_x_569:
[----:B------:R-:W-:Y:S05]  /*2510*/  BSYNC B0 ;  /* 0x0000000000007941 */ /* 0x000fea0003800000 */
.L_x_568:
        /* <DEDUP_REMOVED lines=29> */
.L_x_571:
[----:B------:R-:W-:Y:S05]  /*26f0*/  BSYNC B0 ;  /* 0x0000000000007941 */ /* 0x000fea0003800000 */
.L_x_570:
        /* <DEDUP_REMOVED lines=40> */
.L_x_573:
[----:B------:R-:W-:Y:S05]  /*2980*/  BSYNC B0 ;  /* 0x0000000000007941 */ /* 0x000fea0003800000 */
.L_x_572:
        /* <DEDUP_REMOVED lines=26> */
.L_x_575:
[----:B------:R-:W-:Y:S05]  /*2b30*/  BSYNC B0 ;  /* 0x0000000000007941 */ /* 0x000fea0003800000 */
.L_x_574:
        /* <DEDUP_REMOVED lines=38> */
.L_x_577:
[----:B------:R-:W-:Y:S05]  /*2da0*/  BSYNC B0 ;  /* 0x0000000000007941 */ /* 0x000fea0003800000 */
.L_x_576:
        /* <DEDUP_REMOVED lines=73> */
.L_x_579:
[----:B------:R-:W-:Y:S05]  /*3240*/  BSYNC B0 ;  /* 0x0000000000007941 */ /* 0x000fea0003800000 */
.L_x_578:
        /* <DEDUP_REMOVED lines=39> */
.L_x_581:
[----:B------:R-:W-:Y:S05]  /*34c0*/  BSYNC B0 ;  /* 0x0000000000007941 */ /* 0x000fea0003800000 */
.L_x_580:
        /* <DEDUP_REMOVED lines=87> */
.L_x_584:
[----:B------:R-:W2:Y:S01]  /*3a40*/  LDL R246, [R1] ;  /* 0x0000000001f67983 */ /* 0x000ea20000100800 */
[----:B------:R-:W-:Y:S01]  /*3a50*/  PLOP3.LUT P0, PT, PT, PT, UP0, 0x80, 0x0 ;  /* 0x000000000000781c */ /* 0x000fe20003f0f008 */
[----:B------:R-:W-:Y:S01]  /*3a60*/  UISETP.GE.AND UP5, UPT, UR7, 0x1, UPT ;  /* 0x000000010700788c */ /* 0x000fe2000bfa6270 */
[----:B------:R-:W-:Y:S01]  /*3a70*/  PLOP3.LUT P5, PT, PT, PT, UP0, 0x80, 0x0 ;  /* 0x000000000000781c */ /* 0x000fe20003faf008 */
[----:B------:R-:W4:Y:S01]  /*3a80*/  LDL R245, [R1+0x4] ;  /* 0x0000040001f57983 */ /* 0x000f220000100800 */
[----:B------:R-:W-:Y:S02]  /*3a90*/  PLOP3.LUT P1, PT, PT, PT, UP0, 0x80, 0x0 ;  /* 0x000000000000781c */ /* 0x000fe40003f2f008 */
[----:B------:R-:W-:Y:S01]  /*3aa0*/  PLOP3.LUT P4, PT, PT, PT, UP0, 0x80, 0x0 ;  /* 0x000000000000781c */ /* 0x000fe20003f8f008 */
[----:B---3--:R-:W3:Y:S01]  /*3ab0*/  LDL R244, [R1+0x10] ;  /* 0x0000100001f47983 */ /* 0x008ee20000100800 */
[----:B------:R-:W-:Y:S02]  /*3ac0*/  PLOP3.LUT P2, PT, PT, PT, UP0, 0x80, 0x0 ;  /* 0x000000000000781c */ /* 0x000fe40003f4f008 */
[----:B------:R-:W-:Y:S01]  /*3ad0*/  PLOP3.LUT P3, PT, PT, PT, UP0, 0x80, 0x0 ;  /* 0x000000000000781c */ /* 0x000fe20003f6f008 */
[----:B-1----:R1:W-:Y:S01]  /*3ae0*/  STL [R1+0xa0], R107 ;  /* 0x0000a06b01007387 */ /* 0x0023e20000100800 */
[----:B------:R-:W-:Y:S03]  /*3af0*/  PLOP3.LUT P6, PT, PT, PT, UP0, 0x80, 0x0 ;  /* 0x000000000000781c */ /* 0x000fe60003fcf008 */
[----:B------:R-:W0:Y:S08]  /*3b00*/  LDGDEPBAR ;  /* 0x00000000000079af */ /* 0x000e300000000000 */
[----:B-1----:R-:W3:Y:S04]  /*3b10*/  LDL R107, [R1+0x8] ;  /* 0x00000800016b7983 */ /* 0x002ee80000100800 */
[----:B------:R1:W-:Y:S04]  /*3b20*/  STL [R1+0x9c], R106 ;  /* 0x00009c6a01007387 */ /* 0x0003e80000100800 */
[----:B-1----:R-:W3:Y:S04]  /*3b30*/  LDL R106, [R1+0xc] ;  /* 0x00000c00016a7983 */ /* 0x002ee80000100800 */
[----:B------:R1:W-:Y:S04]  /*3b40*/  STL [R1+0x98], R105 ;  /* 0x0000986901007387 */ /* 0x0003e80000100800 */
[----:B-1----:R-:W3:Y:S04]  /*3b50*/  LDL R105, [R1+0x18] ;  /* 0x0000180001697983 */ /* 0x002ee80000100800 */
[----:B------:R1:W-:Y:S04]  /*3b60*/  STL [R1+0x94], R104 ;  /* 0x0000946801007387 */ /* 0x0003e80000100800 */
[----:B-1----:R-:W3:Y:S04]  /*3b70*/  LDL R104, [R1+0x14] ;  /* 0x0000140001687983 */ /* 0x002ee80000100800 */
[----:B------:R1:W-:Y:S04]  /*3b80*/  STL [R1+0x90], R103 ;  /* 0x0000906701007387 */ /* 0x0003e80000100800 */
[----:B------:R1:W-:Y:S04]  /*3b90*/  STL [R1+0x8c], R102 ;  /* 0x00008c6601007387 */ /* 0x0003e80000100800 */
[----:B------:R1:W-:Y:S04]  /*3ba0*/  STL [R1+0x88], R101 ;  /* 0x0000886501007387 */ /* 0x0003e80000100800 */
[----:B------:R1:W-:Y:S04]  /*3bb0*/  STL [R1+0x84], R100 ;  /* 0x0000846401007387 */ /* 0x0003e80000100800 */
[----:B-1----:R-:W3:Y:S04]  /*3bc0*/  LDL R103, [R1+0x50] ;  /* 0x0000500001677983 */ /* 0x002ee80000100800 */
[----:B------:R-:W3:Y:S04]  /*3bd0*/  LDL R102, [R1+0x5c] ;  /* 0x00005c0001667983 */ /* 0x000ee80000100800 */
[----:B------:R-:W3:Y:S04]  /*3be0*/  LDL R101, [R1+0x54] ;  /* 0x0000540001657983 */ /* 0x000ee80000100800 */
[----:B------:R-:W3:Y:S01]  /*3bf0*/  LDL R100, [R1+0x58] ;  /* 0x0000580001647983 */ /* 0x000ee20000100800 */
[----:B------:R-:W-:Y:S04]  /*3c00*/  DEPBAR.LE SB0, 0x0 ;  /* 0x000080000000791a */ /* 0x000fe80000000000 */
[----:B------:R-:W-:Y:S08]  /*3c10*/  BAR.SYNC.DEFER_BLOCKING 0x0 ;  /* 0x0000000000007b1d */ /* 0x000ff00000010000 */
[----:B------:R-:W-:Y:S08]  /*3c20*/  LDSM.16.M88.4 R88, [R252+0xc000] ;  /* 0x00c00000fc58783b */ /* 0x000ff00000000200 */
[----:B--2---:R-:W-:Y:S08]  /*3c30*/  LDSM.16.M88.4 R8, [R246+0xc000] ;  /* 0x00c00000f608783b */ /* 0x004ff00000000200 */
[----:B------:R-:W-:Y:S08]  /*3c40*/  LDSM.16.M88.4 R68, [R246+0xc800] ;  /* 0x00c80000f644783b */ /* 0x000ff00000000200 */
[----:B----4-:R-:W-:Y:S08]  /*3c50*/  LDSM.16.M88.4 R76, [R245+0xc000] ;  /* 0x00c00000f54c783b */ /* 0x010ff00000000200 */
[----:B------:R-:W-:Y:S08]  /*3c60*/  LDSM.16.M88.4 R80, [R245+0xc800] ;  /* 0x00c80000f550783b */ /* 0x000ff00000000200 */
[----:B---3--:R-:W-:Y:S08]  /*3c70*/  LDSM.16.M88.4 R96, [R244+0xc000] ;  /* 0x00c00000f460783b */ /* 0x008ff00000000200 */
[----:B------:R-:W1:Y:S08]  /*3c80*/  LDSM.16.M88.4 R16, [R107] ;  /* 0x000000006b10783b */ /* 0x000e700000000200 */
[----:B------:R-:W2:Y:S01]  /*3c90*/  LDSM.16.M88.4 R72, [R106] ;  /* 0x000000006a48783b */ /* 0x000ea20000000200 */
[C---:B-1----:R-:W-:Y:S08]  /*3ca0*/  HMMA.16816.F32.BF16 R4, R16.reuse, R8, RZ ;  /* 0x000000081004723c */ /* 0x042ff000000418ff */
[C---:B------:R-:W-:Y:S01]  /*3cb0*/  HMMA.16816.F32.BF16 R8, R16.reuse, R10, RZ ;  /* 0x0000000a1008723c */ /* 0x040fe200000418ff */
[----:B------:R-:W1:Y:S07]  /*3cc0*/  LDSM.16.M88.4 R84, [R105] ;  /* 0x000000006954783b */ /* 0x000e6e0000000200 */
[C---:B------:R-:W-:Y:S08]  /*3cd0*/  HMMA.16816.F32.BF16 R12, R16.reuse, R68, RZ ;  /* 0x00000044100c723c */ /* 0x040ff000000418ff */
[----:B------:R-:W-:Y:S01]  /*3ce0*/  HMMA.16816.F32.BF16 R16, R16, R70, RZ ;  /* 0x000000461010723c */ /* 0x000fe200000418ff */
[----:B------:R-:W3:Y:S07]  /*3cf0*/  LDSM.16.M88.4 R68, [R252+0xc800] ;  /* 0x00c80000fc44783b */ /* 0x000eee0000000200 */
[C---:B--2---:R-:W-:Y:S08]  /*3d00*/  HMMA.16816.F32.BF16 R4, R72.reuse, R76, R4 ;  /* 0x0000004c4804723c */ /* 0x044ff00000041804 */
[C---:B------:R-:W-:Y:S01]  /*3d10*/  HMMA.16816.F32.BF16 R8, R72.reuse, R78, R8 ;  /* 0x0000004e4808723c */ /* 0x040fe20000041808 */
[----:B------:R-:W-:Y:S07]  /*3d20*/  LDSM.16.M88.4 R76, [R107+0x2000] ;  /* 0x002000006b4c783b */ /* 0x000fee0000000200 */
[C---:B------:R-:W-:Y:S01]  /*3d30*/  HMMA.16816.F32.BF16 R12, R72.reuse, R80, R12 ;  /* 0x00000050480c723c */ /* 0x040fe2000004180c */
[----:B------:R-:W2:Y:S07]  /*3d40*/  LDSM.16.M88.4 R92, [R104] ;  /* 0x00000000685c783b */ /* 0x000eae0000000200 */
[----:B------:R-:W-:Y:S01]  /*3d50*/  HMMA.16816.F32.BF16 R16, R72, R82, R16 ;  /* 0x000000524810723c */ /* 0x000fe20000041810 */
[----:B------:R-:W4:Y:S07]  /*3d60*/  LDSM.16.M88.4 R72, [R244+0xc800] ;  /* 0x00c80000f448783b */ /* 0x000f2e0000000200 */
[C---:B-1----:R-:W-:Y:S01]  /*3d70*/  HMMA.16816.F32.BF16 R4, R84.reuse, R88, R4 ;  /* 0x000000585404723c */ /* 0x042fe20000041804 */
[----:B------:R-:W1:Y:S07]  /*3d80*/  LDSM.16.M88.4 R80, [R246+0xe000] ;  /* 0x00e00000f650783b */ /* 0x000e6e0000000200 */
[C---:B------:R-:W-:Y:S01]  /*3d90*/  HMMA.16816.F32.BF16 R8, R84.reuse, R90, R8 ;  /* 0x0000005a5408723c */ /* 0x040fe20000041808 */
[----:B------:R-:W-:Y:S07]  /*3da0*/  LDSM.16.M88.4 R88, [R245+0xe000] ;  /* 0x00e00000f558783b */ /* 0x000fee0000000200 */
[C---:B---3--:R-:W-:Y:S08]  /*3db0*/  HMMA.16816.F32.BF16 R12, R84.reuse, R68, R12 ;  /* 0x00000044540c723c */ /* 0x048ff0000004180c */
[----:B------:R-:W-:Y:S01]  /*3dc0*/  HMMA.16816.F32.BF16 R16, R84, R70, R16 ;  /* 0x000000465410723c */ /* 0x000fe20000041810 */
[----:B------:R-:W3:Y:S07]  /*3dd0*/  LDSM.16.M88.4 R68, [R246+0xe800] ;  /* 0x00e80000f644783b */ /* 0x000eee0000000200 */
[C---:B--2---:R-:W-:Y:S01]  /*3de0*/  HMMA.16816.F32.BF16 R4, R92.reuse, R96, R4 ;  /* 0x000000605c04723c */ /* 0x044fe20000041804 */
[----:B------:R-:W2:Y:S07]  /*3df0*/  LDSM.16.M88.4 R84, [R106+0x2000] ;  /* 0x002000006a54783b */ /* 0x000eae0000000200 */
[C---:B------:R-:W-:Y:S01]  /*3e00*/  HMMA.16816.F32.BF16 R8, R92.reuse, R98, R8 ;  /* 0x000000625c08723c */ /* 0x040fe20000041808 */
[----:B------:R-:W-:Y:S07]  /*3e10*/  LDSM.16.M88.4 R96, [R252+0xe000] ;  /* 0x00e00000fc60783b */ /* 0x000fee0000000200 */
[C---:B----4-:R-:W-:Y:S08]  /*3e20*/  HMMA.16816.F32.BF16 R12, R92.reuse, R72, R12 ;  /* 0x000000485c0c723c */ /* 0x050ff0000004180c */
        /* <DEDUP_REMOVED lines=39> */
[C---:B------:R-:W-:Y:S08]  /*40a0*/  HMMA.16816.F32.BF16 R8, R92.reuse, R98, R8 ;  /* 0x000000625c08723c */ /* 0x040ff00000041808 */
[C---:B----4-:R-:W-:Y:S01]  /*40b0*/  HMMA.16816.F32.BF16 R12, R92.reuse, R72, R12 ;  /* 0x000000485c0c723c */ /* 0x050fe2000004180c */
[----:B------:R-:W4:Y:S04]  /*40c0*/  LDL R73, [R1+0x60] ;  /* 0x0000600001497983 */ /* 0x000f280000100800 */
[----:B------:R-:W4:Y:S03]  /*40d0*/  LDL R72, [R1+0x64] ;  /* 0x0000640001487983 */ /* 0x000f260000100800 */
[----:B------:R-:W-:Y:S01]  /*40e0*/  HMMA.16816.F32.BF16 R16, R92, R74, R16 ;  /* 0x0000004a5c10723c */ /* 0x000fe20000041810 */
[----:B------:R-:W4:Y:S07]  /*40f0*/  LDL R74, [R1+0x80] ;  /* 0x00008000014a7983 */ /* 0x000f2e0000100800 */
[C---:B-1----:R-:W-:Y:S08]  /*4100*/  HMMA.16816.F32.BF16 R4, R76.reuse, R80, R4 ;  /* 0x000000504c04723c */ /* 0x042ff00000041804 */
[C---:B------:R-:W-:Y:S08]  /*4110*/  HMMA.16816.F32.BF16 R8, R76.reuse, R82, R8 ;  /* 0x000000524c08723c */ /* 0x040ff00000041808 */
[C---:B---3--:R-:W-:Y:S08]  /*4120*/  HMMA.16816.F32.BF16 R12, R76.reuse, R68, R12 ;  /* 0x000000444c0c723c */ /* 0x048ff0000004180c */
[----:B------:R-:W-:Y:S01]  /*4130*/  HMMA.16816.F32.BF16 R16, R76, R70, R16 ;  /* 0x000000464c10723c */ /* 0x000fe20000041810 */
[----:B------:R-:W1:Y:S07]  /*4140*/  LDSM.16.M88.4 R68, [R244+0x10800] ;  /* 0x01080000f444783b */ /* 0x000e6e0000000200 */
[C---:B--2---:R-:W-:Y:S08]  /*4150*/  HMMA.16816.F32.BF16 R4, R84.reuse, R88, R4 ;  /* 0x000000585404723c */ /* 0x044ff00000041804 */
[C---:B------:R-:W-:Y:S11]  /*4160*/  HMMA.16816.F32.BF16 R8, R84.reuse, R90, R8 ;  /* 0x0000005a5408723c */ /* 0x040ff60000041808 */
[----:B------:R-:W-:Y:S05]  /*4170*/  @!UPT UIADD3 URZ, URZ, URZ, URZ ;  /* 0x0000003f3f3ff290 */ /* 0x000fea000fffe03f */
[----:B------:R-:W-:Y:S02]  /*4180*/  FMUL.FTZ R6, R6, c[0x0][0x2ec] ;  /* 0x0000bb0006067a20 */ /* 0x000fe40000410000 */
[----:B------:R-:W-:Y:S02]  /*4190*/  FMUL.FTZ R4, R4, c[0x0][0x2ec] ;  /* 0x0000bb0004047a20 */ /* 0x000fe40000410000 */
[----:B------:R2:W-:Y:S01]  /*41a0*/  MUFU.TANH R91, R6 ;  /* 0x00000006005b7308 */ /* 0x0005e20000002400 */
[----:B------:R-:W-:Y:S02]  /*41b0*/  FMUL.FTZ R5, R5, c[0x0][0x2ec] ;  /* 0x0000bb0005057a20 */ /* 0x000fe40000410000 */
[----:B------:R-:W-:Y:S01]  /*41c0*/  FMUL.FTZ R7, R7, c[0x0][0x2ec] ;  /* 0x0000bb0007077a20 */ /* 0x000fe20000410000 */
[C---:B-1----:R-:W-:Y:S03]  /*41d0*/  HMMA.16816.F32.BF16 R12, R84.reuse, R68, R12 ;  /* 0x00000044540c723c */ /* 0x042fe6000004180c */
[----:B------:R-:W-:Y:S03]  /*41e0*/  FMUL.FTZ R8, R8, c[0x0][0x2ec] ;  /* 0x0000bb0008087a20 */ /* 0x000fe60000410000 */
[----:B------:R-:W-:Y:S01]  /*41f0*/  MUFU.TANH R82, R4 ;  /* 0x0000000400527308 */ /* 0x000fe20000002400 */
[----:B------:R-:W-:Y:S01]  /*4200*/  FMUL.FTZ R9, R9, c[0x0][0x2ec] ;  /* 0x0000bb0009097a20 */ /* 0x000fe20000410000 */
[----:B------:R-:W-:Y:S04]  /*4210*/  HMMA.16816.F32.BF16 R16, R84, R70, R16 ;  /* 0x000000465410723c */ /* 0x000fe80000041810 */
[----:B------:R-:W-:Y:S02]  /*4220*/  FMUL.FTZ R10, R10, c[0x0][0x2ec] ;  /* 0x0000bb000a0a7a20 */ /* 0x000fe40000410000 */
[----:B------:R-:W-:Y:S02]  /*4230*/  FMUL.FTZ R11, R11, c[0x0][0x2ec] ;  /* 0x0000bb000b0b7a20 */ /* 0x000fe40000410000 */
[----:B------:R-:W1:Y:S01]  /*4240*/  MUFU.TANH R81, R5 ;  /* 0x0000000500517308 */ /* 0x000e620000002400 */
[----:B--2---:R-:W-:Y:S07]  /*4250*/  MOV R6, UR19 ;  /* 0x0000001300067c02 */ /* 0x004fee0008000f00 */
[----:B------:R-:W-:Y:S02]  /*4260*/  FMUL.FTZ R12, R12, c[0x0][0x2ec] ;  /* 0x0000bb000c0c7a20 */ /* 0x000fe40000410000 */
[----:B------:R-:W-:Y:S01]  /*4270*/  MUFU.TANH R83, R8 ;  /* 0x0000000800537308 */ /* 0x000fe20000002400 */
[----:B------:R-:W-:Y:S02]  /*4280*/  FMUL.FTZ R13, R13, c[0x0][0x2ec] ;  /* 0x0000bb000d0d7a20 */ /* 0x000fe40000410000 */
[----:B------:R-:W-:Y:S02]  /*4290*/  FMUL.FTZ R14, R14, c[0x0][0x2ec] ;  /* 0x0000bb000e0e7a20 */ /* 0x000fe40000410000 */
[----:B------:R-:W-:Y:S02]  /*42a0*/  FMUL.FTZ R15, R15, c[0x0][0x2ec] ;  /* 0x0000bb000f0f7a20 */ /* 0x000fe40000410000 */
[----:B------:R-:W-:Y:S02]  /*42b0*/  FMUL.FTZ R16, R16, c[0x0][0x2ec] ;  /* 0x0000bb0010107a20 */ /* 0x000fe40000410000 */
[----:B------:R-:W-:Y:S01]  /*42c0*/  FMUL.FTZ R17, R17, c[0x0][0x2ec] ;  /* 0x0000bb0011117a20 */ /* 0x000fe20000410000 */
[----:B------:R1:W2:Y:S01]  /*42d0*/  MUFU.TANH R90, R7 ;  /* 0x00000007005a7308 */ /* 0x0002a20000002400 */
[----:B------:R-:W-:Y:S02]  /*42e0*/  FMUL.FTZ R18, R18, c[0x0][0x2ec] ;  /* 0x0000bb0012127a20 */ /* 0x000fe40000410000 */
[----:B------:R-:W-:Y:S07]  /*42f0*/  FMUL.FTZ R19, R19, c[0x0][0x2ec] ;  /* 0x0000bb0013137a20 */ /* 0x000fee0000410000 */
[----:B------:R3:W2:Y:S10]  /*4300*/  MUFU.TANH R80, R9 ;  /* 0x0000000900507308 */ /* 0x0006b40000002400 */
[----:B------:R-:W2:Y:S01]  /*4310*/  MUFU.TANH R89, R10 ;  /* 0x0000000a00597308 */ /* 0x000ea20000002400 */
[----:B-1----:R-:W-:Y:S09]  /*4320*/  MOV R7, R81 ;  /* 0x0000005100077202 */ /* 0x002ff20000000f00 */
[----:B------:R-:W1:Y:S10]  /*4330*/  MUFU.TANH R88, R11 ;  /* 0x0000000b00587308 */ /* 0x000e740000002400 */
[----:B------:R-:W1:Y:S10]  /*4340*/  MUFU.TANH R78, R12 ;  /* 0x0000000c004e7308 */ /* 0x000e740000002400 */
[----:B------:R-:W1:Y:S10]  /*4350*/  MUFU.TANH R79, R13 ;  /* 0x0000000d004f7308 */ /* 0x000e740000002400 */
[----:B------:R-:W1:Y:S10]  /*4360*/  MUFU.TANH R87, R14 ;  /* 0x0000000e00577308 */ /* 0x000e740000002400 */
[----:B------:R-:W-:Y:S10]  /*4370*/  MUFU.TANH R86, R15 ;  /* 0x0000000f00567308 */ /* 0x000ff40000002400 */
[----:B------:R-:W1:Y:S10]  /*4380*/  MUFU.TANH R77, R16 ;  /* 0x00000010004d7308 */ /* 0x000e740000002400 */
[----:B------:R-:W-:Y:S10]  /*4390*/  MUFU.TANH R76, R17 ;  /* 0x00000011004c7308 */ /* 0x000ff40000002400 */
[----:B------:R-:W-:Y:S10]  /*43a0*/  MUFU.TANH R85, R18 ;  /* 0x0000001200557308 */ /* 0x000ff40000002400 */
[----:B------:R-:W-:Y:S01]  /*43b0*/  MUFU.TANH R84, R19 ;  /* 0x0000001300547308 */ /* 0x000fe20000002400 */
[C---:B----4-:R-:W-:Y:S01]  /*43c0*/  FMUL.FTZ R5, R73.reuse, 1.4426950216293334961 ;  /* 0x3fb8aa3b49057820 */ /* 0x050fe20000410000 */
[----:B------:R-:W-:Y:S02]  /*43d0*/  @P0 LEA R6, R6, R74, 0x6 ;  /* 0x0000004a06060211 */ /* 0x000fe400078e30ff */
[----:B------:R-:W-:Y:S02]  /*43e0*/  PLOP3.LUT P0, PT, PT, PT, UP0, 0x80, 0x0 ;  /* 0x000000000000781c */ /* 0x000fe40003f0f008 */
[C---:B------:R-:W-:Y:S02]  /*43f0*/  @P5 ISETP.GE.AND P5, PT, R6.reuse, UR6, PT ;  /* 0x0000000606005c0c */ /* 0x040fe4000bfa6270 */
[----:B------:R-:W-:Y:S02]  /*4400*/  @P1 IADD3 R4, R6, 0x1, RZ ;  /* 0x0000000106041810 */ /* 0x000fe40007ffe0ff */
[----:B------:R-:W-:Y:S02]  /*4410*/  FSETP.NEU.FTZ.AND P1, PT, R73, -INF , PT ;  /* 0xff8000004900780b */ /* 0x000fe40003f3d000 */
[----:B------:R-:W-:Y:S01]  /*4420*/  @P4 ISETP.GE.AND P4, PT, R4, UR6, PT ;  /* 0x0000000604004c0c */ /* 0x000fe2000bf86270 */
[----:B------:R-:W4:Y:S01]  /*4430*/  LDL R73, [R1+0x74] ;  /* 0x0000740001497983 */ /* 0x000f220000100800 */
[----:B------:R-:W-:Y:S02]  /*4440*/  MOV R4, R82 ;  /* 0x0000005200047202 */ /* 0x000fe40000000f00 */
[----:B------:R-:W-:Y:S02]  /*4450*/  FSEL R5, R5, RZ, P1 ;  /* 0x000000ff05057208 */ /* 0x000fe40000800000 */
[----:B------:R-:W-:Y:S02]  /*4460*/  FSETP.NEU.FTZ.AND P1, PT, R72, -INF , PT ;  /* 0xff8000004800780b */ /* 0x000fe40003f3d000 */
[----:B------:R-:W-:Y:S02]  /*4470*/  @P0 FSEL R4, R82, -INF , !P5 ;  /* 0xff80000052040808 */ /* 0x000fe40006800000 */
[----:B------:R-:W-:Y:S02]  /*4480*/  PLOP3.LUT P0, PT, PT, PT, UP0, 0x80, 0x0 ;  /* 0x000000000000781c */ /* 0x000fe40003f0f008 */
[----:B---3--:R-:W-:Y:S01]  /*4490*/  @P3 IADD3 R9, R6, 0x8, RZ ;  /* 0x0000000806093810 */ /* 0x008fe20007ffe0ff */
[--C-:B------:R-:W-:Y:S01]  /*44a0*/  FFMA.FTZ R8, R4, c[0x0][0x23c], -R5.reuse ;  /* 0x00008f0004087a23 */ /* 0x100fe20000010805 */
[----:B------:R-:W-:Y:S01]  /*44b0*/  @P2 FSEL R7, R81, -INF , !P4 ;  /* 0xff80000051072808 */ /* 0x000fe20006000000 */
[----:B------:R-:W-:Y:S01]  /*44c0*/  FMUL.FTZ R4, R72, 1.4426950216293334961 ;  /* 0x3fb8aa3b48047820 */ /* 0x000fe20000410000 */
[----:B------:R-:W-:Y:S01]  /*44d0*/  @P6 ISETP.GE.AND P6, PT, R9, UR6, PT ;  /* 0x0000000609006c0c */ /* 0x000fe2000bfc6270 */
[----:B------:R3:W-:Y:S01]  /*44e0*/  MUFU.EX2 R99, R8 ;  /* 0x0000000800637308 */ /* 0x0007e20000000800 */
[----:B------:R-:W-:Y:S01]  /*44f0*/  PLOP3.LUT P2, PT, PT, PT, UP0, 0x80, 0x0 ;  /* 0x000000000000781c */ /* 0x000fe20003f4f008 */
[----:B------:R-:W4:Y:S01]  /*4500*/  LDL R72, [R1+0x70] ;  /* 0x0000700001487983 */ /* 0x000f220000100800 */
[----:B------:R-:W-:Y:S02]  /*4510*/  FSEL R4, R4, RZ, P1 ;  /* 0x000000ff04047208 */ /* 0x000fe40000800000 */
[----:B------:R-:W-:Y:S02]  /*4520*/  PLOP3.LUT P1, PT, PT, PT, UP0, 0x80, 0x0 ;  /* 0x000000000000781c */ /* 0x000fe40003f2f008 */
[----:B------:R-:W-:Y:S07]  /*4530*/  PLOP3.LUT P3, PT, PT, PT, UP0, 0x80, 0x0 ;  /* 0x000000000000781c */ /* 0x000fee0003f6f008 */
[----:B------:R-:W-:Y:S02]  /*4540*/  @P2 IADD3 R9, R6, 0x9, RZ ;  /* 0x0000000906092810 */ /* 0x000fe40007ffe0ff */
[----:B------:R-:W-:Y:S04]  /*4550*/  PLOP3.LUT P2, PT, PT, PT, UP0, 0x80, 0x0 ;  /* 0x000000000000781c */ /* 0x000fe80003f4f008 */
[----:B------:R-:W-:Y:S01]  /*4560*/  @P3 ISETP.GE.AND P3, PT, R9, UR6, PT ;  /* 0x0000000609003c0c */ /* 0x000fe2000bf66270 */
[--C-:B---3--:R-:W-:Y:S01]  /*4570*/  FFMA.FTZ R8, R7, c[0x0][0x23c], -R5.reuse ;  /* 0x00008f0007087a23 */ /* 0x108fe20000010805 */
[----:B------:R-:W-:Y:S02]  /*4580*/  MOV R7, R91 ;  /* 0x0000005b00077202 */ /* 0x000fe40000000f00 */
[----:B------:R-:W-:Y:S01]  /*4590*/  @P0 FSEL R7, R91, -INF , !P5 ;  /* 0xff8000005b070808 */ /* 0x000fe20006800000 */
[----:B------:R3:W-:Y:S01]  /*45a0*/  MUFU.EX2 R97, R8 ;  /* 0x0000000800617308 */ /* 0x0007e20000000800 */
[----:B------:R-:W-:Y:S02]  /*45b0*/  PLOP3.LUT P0, PT, PT, PT, UP0, 0x80, 0x0 ;  /* 0x000000000000781c */ /* 0x000fe40003f0f008 */
[----:B------:R-:W-:Y:S01]  /*45c0*/  PLOP3.LUT P5, PT, PT, PT, UP0, 0x80, 0x0 ;  /* 0x000000000000781c */ /* 0x000fe20003faf008 */
[--C-:B---3--:R-:W-:Y:S01]  /*45d0*/  FFMA.FTZ R8, R7, c[0x0][0x23c], -R4.reuse ;  /* 0x00008f0007087a23 */ /* 0x108fe20000010804 */
[----:B--2---:R-:W-:Y:S02]  /*45e0*/  MOV R7, R90 ;  /* 0x0000005a00077202 */ /* 0x004fe40000000f00 */
[----:B------:R-:W-:Y:S03]  /*45f0*/  @P1 FSEL R7, R90, -INF , !P4 ;  /* 0xff8000005a071808 */ /* 0x000fe60006000000 */
[----:B------:R2:W-:Y:S01]  /*4600*/  MUFU.EX2 R251, R8 ;  /* 0x0000000800fb7308 */ /* 0x0005e20000000800 */
[----:B------:R-:W-:Y:S02]  /*4610*/  PLOP3.LUT P1, PT, PT, PT, UP0, 0x80, 0x0 ;  /* 0x000000000000781c */ /* 0x000fe40003f2f008 */
[----:B------:R-:W-:Y:S11]  /*4620*/  PLOP3.LUT P4, PT, PT, PT, UP0, 0x80, 0x0 ;  /* 0x000000000000781c */ /* 0x000ff60003f8f008 */
[----:B------:R-:W-:Y:S02]  /*4630*/  @!UPT UIADD3 URZ, URZ, URZ, URZ ;  /* 0x0000003f3f3ff290 */ /* 0x000fe4000fffe03f */
[C---:B------:R-:W-:Y:S02]  /*4640*/  @P4 IADD3 R9, R6.reuse, 0x10, RZ ;  /* 0x0000001006094810 */ /* 0x040fe40007ffe0ff */
[----:B------:R-:W-:Y:S02]  /*4650*/  PLOP3.LUT P4, PT, PT, PT, UP0, 0x80, 0x0 ;  /* 0x000000000000781c */ /* 0x000fe40003f8f008 */
[----:B------:R-:W-:Y:S02]  /*4660*/  @P5 ISETP.GE.AND P5, PT, R9, UR6, PT ;  /* 0x0000000609005c0c */ /* 0x000fe4000bfa6270 */
[----:B------:R-:W-:Y:S01]  /*4670*/  @P2 IADD3 R9, R6, 0x11, RZ ;  /* 0x0000001106092810 */ /* 0x000fe20007ffe0ff */
[--C-:B--2---:R-:W-:Y:S01]  /*4680*/  FFMA.FTZ R8, R7, c[0x0][0x23c], -R4.reuse ;  /* 0x00008f0007087a23 */ /* 0x104fe20000010804 */
[----:B------:R-:W-:Y:S02]  /*4690*/  MOV R7, R83 ;  /* 0x0000005300077202 */ /* 0x000fe40000000f00 */
[----:B------:R-:W-:Y:S01]  /*46a0*/  @P0 FSEL R7, R83, -INF , !P6 ;  /* 0xff80000053070808 */ /* 0x000fe20007000000 */
[----:B------:R2:W-:Y:S01]  /*46b0*/  MUFU.EX2 R249, R8 ;  /* 0x0000000800f97308 */ /* 0x0005e20000000800 */
[----:B------:R-:W-:Y:S02]  /*46c0*/  PLOP3.LUT P0, PT, PT, PT, UP0, 0x80, 0x0 ;  /* 0x000000000000781c */ /* 0x000fe40003f0f008 */
[----:B------:R-:W-:Y:S01]  /*46d0*/  PLOP3.LUT P2, PT, PT, PT, UP0, 0x80, 0x0 ;  /* 0x000000000000781c */ /* 0x000fe20003f4f008 */
[--C-:B--2---:R-:W-:Y:S01]  /*46e0*/  FFMA.FTZ R8, R7, c[0x0][0x23c], -R5.reuse ;  /* 0x00008f0007087a23 */ /* 0x104fe20000010805 */
[----:B------:R-:W-:Y:S02]  /*46f0*/  MOV R7, R80 ;  /* 0x0000005000077202 */ /* 0x000fe40000000f00 */
[----:B------:R-:W-:Y:S03]  /*4700*/  @P1 FSEL R7, R80, -INF , !P3 ;  /* 0xff80000050071808 */ /* 0x000fe60005800000 */
[----:B------:R2:W-:Y:S01]  /*4710*/  MUFU.EX2 R95, R8 ;  /* 0x00000008005f7308 */ /* 0x0005e20000000800 */
[----:B------:R-:W-:Y:S01]  /*4720*/  PLOP3.LUT P1, PT, PT, PT, UP0, 0x80, 0x0 ;  /* 0x000000000000781c */ /* 0x000fe20003f2f008 */
[--C-:B--2---:R-:W-:Y:S01]  /*4730*/  FFMA.FTZ R8, R7, c[0x0][0x23c], -R5.reuse ;  /* 0x00008f0007087a23 */ /* 0x104fe20000010805 */
[----:B------:R-:W-:Y:S02]  /*4740*/  MOV R7, R89 ;  /* 0x0000005900077202 */ /* 0x000fe40000000f00 */
[----:B------:R-:W-:Y:S05]  /*4750*/  @P0 FSEL R7, R89, -INF , !P6 ;  /* 0xff80000059070808 */ /* 0x000fea0007000000 */
[----:B------:R2:W-:Y:S01]  /*4760*/  MUFU.EX2 R94, R8 ;  /* 0x00000008005e7308 */ /* 0x0005e20000000800 */
[----:B------:R-:W-:Y:S02]  /*4770*/  PLOP3.LUT P0, PT, PT, PT, UP0, 0x80, 0x0 ;  /* 0x000000000000781c */ /* 0x000fe40003f0f008 */
[----:B------:R-:W-:Y:S11]  /*4780*/  PLOP3.LUT P6, PT, PT, PT, UP0, 0x80, 0x0 ;  /* 0x000000000000781c */ /* 0x000ff60003fcf008 */
[----:B------:R-:W-:Y:S02]  /*4790*/  @!UPT UIADD3 URZ, URZ, URZ, URZ ;  /* 0x0000003f3f3ff290 */ /* 0x000fe4000fffe03f */
[----:B------:R-:W-:Y:S01]  /*47a0*/  @P6 ISETP.GE.AND P6, PT, R9, UR6, PT ;  /* 0x0000000609006c0c */ /* 0x000fe2000bfc6270 */
[--C-:B--2---:R-:W-:Y:S01]  /*47b0*/  FFMA.FTZ R8, R7, c[0x0][0x23c], -R4.reuse ;  /* 0x00008f0007087a23 */ /* 0x104fe20000010804 */
[----:B-1----:R-:W-:Y:S02]  /*47c0*/  MOV R7, R88 ;  /* 0x0000005800077202 */ /* 0x002fe40000000f00 */
[----:B------:R-:W-:Y:S01]  /*47d0*/  @P1 FSEL R7, R88, -INF , !P3 ;  /* 0xff80000058071808 */ /* 0x000fe20005800000 */
[----:B------:R1:W-:Y:S01]  /*47e0*/  MUFU.EX2 R248, R8 ;  /* 0x0000000800f87308 */ /* 0x0003e20000000800 */
[----:B------:R-:W-:Y:S02]  /*47f0*/  PLOP3.LUT P1, PT, PT, PT, UP0, 0x80, 0x0 ;  /* 0x000000000000781c */ /* 0x000fe40003f2f008 */
[----:B------:R-:W-:Y:S11]  /*4800*/  PLOP3.LUT P3, PT, PT, PT, UP0, 0x80, 0x0 ;  /* 0x000000000000781c */ /* 0x000ff60003f6f008 */
[----:B------:R-:W-:Y:S02]  /*4810*/  @!UPT UIADD3 URZ, URZ, URZ, URZ ;  /* 0x0000003f3f3ff290 */ /* 0x000fe4000fffe03f */
[C---:B------:R-:W-:Y:S02]  /*4820*/  @P3 IADD3 R9, R6.reuse, 0x18, RZ ;  /* 0x0000001806093810 */ /* 0x040fe40007ffe0ff */
[----:B------:R-:W-:Y:S01]  /*4830*/  @P4 IADD3 R6, R6, 0x19, RZ ;  /* 0x0000001906064810 */ /* 0x000fe20007ffe0ff */
[--C-:B-1----:R-:W-:Y:S01]  /*4840*/  FFMA.FTZ R8, R7, c[0x0][0x23c], -R4.reuse ;  /* 0x00008f0007087a23 */ /* 0x102fe20000010804 */
[----:B------:R-:W-:Y:S02]  /*4850*/  MOV R7, R78 ;  /* 0x0000004e00077202 */ /* 0x000fe40000000f00 */
[----:B------:R-:W-:Y:S01]  /*4860*/  @P0 FSEL R7, R78, -INF , !P5 ;  /* 0xff8000004e070808 */ /* 0x000fe20006800000 */
[----:B------:R1:W2:Y:S01]  /*4870*/  MUFU.EX2 R246, R8 ;  /* 0x0000000800f67308 */ /* 0x0002a20000000800 */
[----:B------:R-:W-:Y:S03]  /*4880*/  PLOP3.LUT P0, PT, PT, PT, UP0, 0x80, 0x0 ;  /* 0x000000000000781c */ /* 0x000fe60003f0f008 */
[--C-:B-1----:R-:W-:Y:S01]  /*4890*/  FFMA.FTZ R8, R7, c[0x0][0x23c], -R5.reuse ;  /* 0x00008f0007087a23 */ /* 0x102fe20000010805 */
[----:B------:R-:W-:Y:S02]  /*48a0*/  MOV R7, R79 ;  /* 0x0000004f00077202 */ /* 0x000fe40000000f00 */
[----:B------:R-:W-:Y:S03]  /*48b0*/  @P2 FSEL R7, R79, -INF , !P6 ;  /* 0xff8000004f072808 */ /* 0x000fe60007000000 */
[----:B------:R1:W-:Y:S01]  /*48c0*/  MUFU.EX2 R98, R8 ;  /* 0x0000000800627308 */ /* 0x0003e20000000800 */
[----:B------:R-:W-:Y:S11]  /*48d0*/  PLOP3.LUT P2, PT, PT, PT, UP0, 0x80, 0x0 ;  /* 0x000000000000781c */ /* 0x000ff60003f4f008 */
[----:B------:R-:W-:Y:S02]  /*48e0*/  @!UPT UIADD3 URZ, URZ, URZ, URZ ;  /* 0x0000003f3f3ff290 */ /* 0x000fe4000fffe03f */
[----:B------:R-:W-:Y:S02]  /*48f0*/  @P2 ISETP.GE.AND P3, PT, R9, UR6, PT ;  /* 0x0000000609002c0c */ /* 0x000fe4000bf66270 */
[----:B------:R-:W-:Y:S01]  /*4900*/  PLOP3.LUT P2, PT, PT, PT, UP0, 0x80, 0x0 ;  /* 0x000000000000781c */ /* 0x000fe20003f4f008 */
[--C-:B-1----:R-:W-:Y:S01]  /*4910*/  FFMA.FTZ R8, R7, c[0x0][0x23c], -R5.reuse ;  /* 0x00008f0007087a23 */ /* 0x102fe20000010805 */
[----:B------:R-:W-:Y:S02]  /*4920*/  MOV R7, R87 ;  /* 0x0000005700077202 */ /* 0x000fe40000000f00 */
[----:B------:R-:W-:Y:S01]  /*4930*/  @P1 FSEL R7, R87, -INF , !P5 ;  /* 0xff80000057071808 */ /* 0x000fe20006800000 */
[----:B------:R1:W3:Y:S01]  /*4940*/  MUFU.EX2 R96, R8 ;  /* 0x0000000800607308 */ /* 0x0002e20000000800 */
[----:B------:R-:W-:Y:S11]  /*4950*/  PLOP3.LUT P1, PT, PT, PT, UP0, 0x80, 0x0 ;  /* 0x000000000000781c */ /* 0x000ff60003f2f008 */
[----:B------:R-:W-:Y:S02]  /*4960*/  @!UPT UIADD3 URZ, URZ, URZ, URZ ;  /* 0x0000003f3f3ff290 */ /* 0x000fe4000fffe03f */
[----:B------:R-:W-:Y:S02]  /*4970*/  @P1 ISETP.GE.AND P1, PT, R6, UR6, PT ;  /* 0x0000000606001c0c */ /* 0x000fe4000bf26270 */
[----:B------:R-:W-:Y:S02]  /*4980*/  MOV R6, R77 ;  /* 0x0000004d00067202 */ /* 0x000fe40000000f00 */
[----:B------:R-:W-:Y:S02]  /*4990*/  @P2 FSEL R6, R77, -INF , !P3 ;  /* 0xff8000004d062808 */ /* 0x000fe40005800000 */
[----:B------:R-:W-:Y:S01]  /*49a0*/  PLOP3.LUT P2, PT, PT, PT, UP0, 0x80, 0x0 ;  /* 0x000000000000781c */ /* 0x000fe20003f4f008 */
[--C-:B-1----:R-:W-:Y:S01]  /*49b0*/  FFMA.FTZ R8, R7, c[0x0][0x23c], -R4.reuse ;  /* 0x00008f0007087a23 */ /* 0x102fe20000010804 */
[----:B------:R-:W-:Y:S02]  /*49c0*/  MOV R7, R86 ;  /* 0x0000005600077202 */ /* 0x000fe40000000f00 */
[----:B------:R-:W-:Y:S01]  /*49d0*/  @P0 FSEL R7, R86, -INF , !P6 ;  /* 0xff80000056070808 */ /* 0x000fe20007000000 */
[----:B------:R2:W-:Y:S01]  /*49e0*/  MUFU.EX2 R250, R8 ;  /* 0x0000000800fa7308 */ /* 0x0005e20000000800 */
[----:B------:R-:W-:Y:S03]  /*49f0*/  PLOP3.LUT P0, PT, PT, PT, UP0, 0x80, 0x0 ;  /* 0x000000000000781c */ /* 0x000fe60003f0f008 */
[--C-:B------:R-:W-:Y:S06]  /*4a00*/  FFMA.FTZ R7, R7, c[0x0][0x23c], -R4.reuse ;  /* 0x00008f0007077a23 */ /* 0x100fec0000010804 */
[----:B------:R1:W1:Y:S01]  /*4a10*/  MUFU.EX2 R247, R7 ;  /* 0x0000000700f77308 */ /* 0x0002620000000800 */
[----:B--2---:R-:W-:Y:S01]  /*4a20*/  F2FP.BF16.PACK_AB R8, R246, R248 ;  /* 0x000000f8f608723e */ /* 0x004fe200000010ff */
[--C-:B-1----:R-:W-:Y:S01]  /*4a30*/  FFMA.FTZ R7, R6, c[0x0][0x23c], -R5.reuse ;  /* 0x00008f0006077a23 */ /* 0x102fe20000010805 */
[----:B------:R-:W-:Y:S02]  /*4a40*/  MOV R6, R76 ;  /* 0x0000004c00067202 */ /* 0x000fe40000000f00 */
[----:B------:R-:W-:Y:S05]  /*4a50*/  @P0 FSEL R6, R76, -INF , !P1 ;  /* 0xff8000004c060808 */ /* 0x000fea0004800000 */
[----:B------:R3:W-:Y:S01]  /*4a60*/  MUFU.EX2 R93, R7 ;  /* 0x00000007005d7308 */ /* 0x0007e20000000800 */
[----:B------:R-:W-:Y:S01]  /*4a70*/  PLOP3.LUT P0, PT, PT, PT, UP0, 0x80, 0x0 ;  /* 0x000000000000781c */ /* 0x000fe20003f0f008 */
[----:B------:R-:W-:Y:S01]  /*4a80*/  FFMA.FTZ R5, R6, c[0x0][0x23c], -R5 ;  /* 0x00008f0006057a23 */ /* 0x000fe20000010805 */
[----:B------:R-:W-:Y:S02]  /*4a90*/  MOV R6, R85 ;  /* 0x0000005500067202 */ /* 0x000fe40000000f00 */
[----:B------:R-:W-:Y:S05]  /*4aa0*/  @P2 FSEL R6, R85, -INF , !P3 ;  /* 0xff80000055062808 */ /* 0x000fea0005800000 */
[----:B------:R1:W2:Y:S01]  /*4ab0*/  MUFU.EX2 R92, R5 ;  /* 0x00000005005c7308 */ /* 0x0002a20000000800 */
[--C-:B------:R-:W-:Y:S09]  /*4ac0*/  FFMA.FTZ R6, R6, c[0x0][0x23c], -R4.reuse ;  /* 0x00008f0006067a23 */ /* 0x100ff20000010804 */
[----:B------:R2:W-:Y:S01]  /*4ad0*/  MUFU.EX2 R245, R6 ;  /* 0x0000000600f57308 */ /* 0x0005e20000000800 */
[----:B---3--:R-:W-:Y:S02]  /*4ae0*/  F2FP.BF16.PACK_AB R7, R96, R98 ;  /* 0x000000626007723e */ /* 0x008fe400000010ff */
[----:B-1----:R-:W-:Y:S02]  /*4af0*/  MOV R5, R84 ;  /* 0x0000005400057202 */ /* 0x002fe40000000f00 */
[----:B------:R-:W-:Y:S02]  /*4b00*/  @P0 FSEL R5, R84, -INF , !P1 ;  /* 0xff80000054050808 */ /* 0x000fe40004800000 */
[----:B----4-:R-:W-:Y:S03]  /*4b10*/  IADD3 R74, P0, R73, UR11, RZ ;  /* 0x0000000b494a7c10 */ /* 0x010fe6000ff1e0ff */
[----:B------:R-:W-:Y:S01]  /*4b20*/  FFMA.FTZ R4, R5, c[0x0][0x23c], -R4 ;  /* 0x00008f0005047a23 */ /* 0x000fe20000010804 */
[----:B------:R-:W-:Y:S02]  /*4b30*/  F2FP.BF16.PACK_AB R5, R249, R251 ;  /* 0x000000fbf905723e */ /* 0x000fe400000010ff */
[----:B--2---:R-:W-:Y:S01]  /*4b40*/  F2FP.BF16.PACK_AB R6, R97, R99 ;  /* 0x000000636106723e */ /* 0x004fe200000010ff */
[----:B------:R1:W3:Y:S01]  /*4b50*/  MUFU.EX2 R244, R4 ;  /* 0x0000000400f47308 */ /* 0x0002e20000000800 */
[----:B------:R-:W-:Y:S02]  /*4b60*/  IADD3.X R75, R72, UR10, RZ, P0, !PT ;  /* 0x0000000a484b7c10 */ /* 0x000fe400087fe4ff */
[----:B------:R-:W-:Y:S01]  /*4b70*/  PLOP3.LUT P0, PT, PT, PT, UP5, 0x80, 0x0 ;  /* 0x000000000000781c */ /* 0x000fe20003f0f058 */
[----:B------:R3:W-:Y:S04]  /*4b80*/  STS [R103+0x14000], R6 ;  /* 0x0140000667007388 */ /* 0x0007e80000000800 */
[----:B------:R4:W-:Y:S04]  /*4b90*/  STS [R103+0x14400], R5 ;  /* 0x0144000567007388 */ /* 0x0009e80000000800 */
[----:B------:R-:W2:Y:S04]  /*4ba0*/  LDG.E R73, [R74.64] ;  /* 0x000000044a497981 */ /* 0x000ea8000c1e1900 */
[----:B------:R-:W2:Y:S01]  /*4bb0*/  LDG.E R72, [R74.64+0x20] ;  /* 0x000020044a487981 */ /* 0x000ea2000c1e1900 */
[----:B-1----:R-:W-:Y:S05]  /*4bc0*/  F2FP.BF16.PACK_AB R4, R94, R95 ;  /* 0x0000005f5e04723e */ /* 0x002fea00000010ff */
[----:B------:R1:W-:Y:S01]  /*4bd0*/  STS [R102+0x14000], R4 ;  /* 0x0140000466007388 */ /* 0x0003e20000000800 */
[----:B---3--:R-:W-:Y:S03]  /*4be0*/  F2FP.BF16.PACK_AB R6, R247, R250 ;  /* 0x000000faf706723e */ /* 0x008fe600000010ff */
[----:B------:R-:W-:Y:S01]  /*4bf0*/  STS [R102+0x14400], R8 ;  /* 0x0144000866007388 */ /* 0x000fe20000000800 */
[----:B----4-:R-:W-:Y:S03]  /*4c00*/  F2FP.BF16.PACK_AB R5, R92, R93 ;  /* 0x0000005d5c05723e */ /* 0x010fe600000010ff */
[----:B------:R-:W-:Y:S04]  /*4c10*/  STS [R101+0x14000], R7 ;  /* 0x0140000765007388 */ /* 0x000fe80000000800 */
[----:B------:R-:W-:Y:S04]  /*4c20*/  STS [R101+0x14400], R6 ;  /* 0x0144000665007388 */ /* 0x000fe80000000800 */
[----:B------:R-:W-:Y:S01]  /*4c30*/  STS [R100+0x14000], R5 ;  /* 0x0140000564007388 */ /* 0x000fe20000000800 */
[----:B-1----:R-:W-:Y:S05]  /*4c40*/  F2FP.BF16.PACK_AB R4, R244, R245 ;  /* 0x000000f5f404723e */ /* 0x002fea00000010ff */
[----:B------:R-:W-:Y:S04]  /*4c50*/  STS [R100+0x14400], R4 ;  /* 0x0144000464007388 */ /* 0x000fe80000000800 */
[----:B------:R-:W1:Y:S08]  /*4c60*/  LDSM.16.M88.4 R16, [R107+0x6000] ;  /* 0x006000006b10783b */ /* 0x000e700000000200 */
        /* <DEDUP_REMOVED lines=39> */
[----:B------:R1:W3:Y:S08]  /*4ee0*/  LDSM.16.M88.4 R68, [R107+0xa000] ;  /* 0x00a000006b44783b */ /* 0x0002f00000000200 */
[----:B-1----:R1:W5:Y:S01]  /*4ef0*/  LDL.LU R107, [R1+0xa0] ;  /* 0x0000a000016b7983 */ /* 0x0023620000300800 */
[C---:B---3--:R-:W-:Y:S08]  /*4f00*/  HMMA.16816.F32.BF16 R4, R68.reuse, R212, R4 ;  /* 0x000000d44404723c */ /* 0x048ff00000041804 */
[C---:B------:R-:W-:Y:S08]  /*4f10*/  HMMA.16816.F32.BF16 R8, R68.reuse, R214, R8 ;  /* 0x000000d64408723c */ /* 0x040ff00000041808 */
[C---:B------:R-:W-:Y:S08]  /*4f20*/  HMMA.16816.F32.BF16 R12, R68.reuse, R216, R12 ;  /* 0x000000d8440c723c */ /* 0x040ff0000004180c */
[----:B------:R-:W-:Y:S01]  /*4f30*/  HMMA.16816.F32.BF16 R16, R68, R218, R16 ;  /* 0x000000da4410723c */ /* 0x000fe20000041810 */
[----:B------:R3:W4:Y:S08]  /*4f40*/  LDSM.16.M88.4 R68, [R106+0xa000] ;  /* 0x00a000006a44783b */ /* 0x0007300000000200 */
[----:B---3--:R1:W5:Y:S01]  /*4f50*/  LDL.LU R106, [R1+0x9c] ;  /* 0x00009c00016a7983 */ /* 0x0083620000300800 */
[C---:B----4-:R-:W-:Y:S08]  /*4f60*/  HMMA.16816.F32.BF16 R4, R68.reuse, R220, R4 ;  /* 0x000000dc4404723c */ /* 0x050ff00000041804 */
        /* <DEDUP_REMOVED lines=14> */
[----:B------:R-:W-:Y:S04]  /*5050*/  HMMA.16816.F32.BF16 R16, R68, R242, R16 ;  /* 0x000000f24410723c */ /* 0x000fe80000041810 */
[C---:B--2---:R-:W-:Y:S02]  /*5060*/  FADD.FTZ R4, -R73.reuse, R4 ;  /* 0x0000000449047221 */ /* 0x044fe40000010100 */
[----:B------:R-:W-:Y:S02]  /*5070*/  FADD.FTZ R5, -R73, R5 ;  /* 0x0000000549057221 */ /* 0x000fe40000010100 */
[----:B------:R-:W-:Y:S01]  /*5080*/  FMUL.FTZ R68, R99, R4 ;  /* 0x0000000463447220 */ /* 0x000fe20000410000 */
[----:B------:R-:W-:Y:S03]  /*5090*/  MOV R99, c[0x0][0x22c] ;  /* 0x00008b0000637a02 */ /* 0x000fe60000000f00 */
[----:B------:R-:W-:Y:S02]  /*50a0*/  FFMA.FTZ R4, -R82, R82, 1 ;  /* 0x3f80000052047423 */ /* 0x000fe40000010152 */
[----:B------:R-:W-:Y:S02]  /*50b0*/  FMUL.FTZ R69, R97, R5 ;  /* 0x0000000561457220 */ /* 0x000fe40000410000 */
[----:B------:R-:W-:Y:S02]  /*50c0*/  FFMA.FTZ R5, -R81, R81, 1 ;  /* 0x3f80000051057423 */ /* 0x000fe40000010151 */
[----:B------:R-:W-:Y:S02]  /*50d0*/  FADD.FTZ R70, -R73, R8 ;  /* 0x0000000849467221 */ /* 0x000fe40000010100 */
[----:B------:R-:W-:Y:S02]  /*50e0*/  FMUL.FTZ R8, R4, c[0x0][0x2ec] ;  /* 0x0000bb0004087a20 */ /* 0x000fe40000410000 */
[----:B------:R-:W-:Y:S02]  /*50f0*/  FMUL.FTZ R4, R5, c[0x0][0x2ec] ;  /* 0x0000bb0005047a20 */ /* 0x000fe40000410000 */
[----:B------:R-:W-:Y:S02]  /*5100*/  FMUL.FTZ R8, R68, R8 ;  /* 0x0000000844087220 */ /* 0x000fe40000410000 */
[----:B------:R-:W-:Y:S02]  /*5110*/  FMUL.FTZ R4, R69, R4 ;  /* 0x0000000445047220 */ /* 0x000fe40000410000 */
[----:B------:R-:W-:Y:S02]  /*5120*/  FADD.FTZ R9, -R73, R9 ;  /* 0x0000000949097221 */ /* 0x000fe40000010100 */
[----:B------:R-:W-:Y:S01]  /*5130*/  FFMA.FTZ R5, -R83, R83, 1 ;  /* 0x3f80000053057423 */ /* 0x000fe20000010153 */
[----:B------:R-:W-:Y:S01]  /*5140*/  F2FP.BF16.PACK_AB R4, R4, R8 ;  /* 0x000000080404723e */ /* 0x000fe200000010ff */
[----:B------:R-:W-:Y:S02]  /*5150*/  FMUL.FTZ R71, R94, R9 ;  /* 0x000000095e477220 */ /* 0x000fe40000410000 */
[----:B------:R-:W-:Y:S02]  /*5160*/  FFMA.FTZ R9, -R80, R80, 1 ;  /* 0x3f80000050097423 */ /* 0x000fe40000010150 */
[----:B------:R2:W-:Y:S01]  /*5170*/  STS [R103+0x12000], R4 ;  /* 0x0120000467007388 */ /* 0x0005e20000000800 */
[C---:B------:R-:W-:Y:S02]  /*5180*/  FADD.FTZ R12, -R73.reuse, R12 ;  /* 0x0000000c490c7221 */ /* 0x040fe40000010100 */
[----:B------:R-:W-:Y:S02]  /*5190*/  FADD.FTZ R16, -R73, R16 ;  /* 0x0000001049107221 */ /* 0x000fe40000010100 */
[----:B------:R-:W-:Y:S02]  /*51a0*/  FMUL.FTZ R70, R95, R70 ;  /* 0x000000465f467220 */ /* 0x000fe40000410000 */
[----:B------:R-:W-:Y:S02]  /*51b0*/  FMUL.FTZ R5, R5, c[0x0][0x2ec] ;  /* 0x0000bb0005057a20 */ /* 0x000fe40000410000 */
[----:B------:R-:W-:Y:S02]  /*51c0*/  FMUL.FTZ R9, R9, c[0x0][0x2ec] ;  /* 0x0000bb0009097a20 */ /* 0x000fe40000410000 */
[----:B------:R-:W-:Y:S02]  /*51d0*/  FMUL.FTZ R68, R93, R16 ;  /* 0x000000105d447220 */ /* 0x000fe40000410000 */
[----:B------:R-:W-:Y:S02]  /*51e0*/  FFMA.FTZ R16, -R76, R76, 1 ;  /* 0x3f8000004c107423 */ /* 0x000fe4000001014c */
[----:B------:R-:W-:Y:S02]  /*51f0*/  FADD.FTZ R69, -R73, R17 ;  /* 0x0000001149457221 */ /* 0x000fe40000010100 */
[----:B------:R-:W-:Y:S02]  /*5200*/  FMUL.FTZ R17, R98, R12 ;  /* 0x0000000c62117220 */ /* 0x000fe40000410000 */
[----:B------:R-:W-:Y:S02]  /*5210*/  FFMA.FTZ R12, -R77, R77, 1 ;  /* 0x3f8000004d0c7423 */ /* 0x000fe4000001014d */
[----:B------:R-:W-:Y:S02]  /*5220*/  FMUL.FTZ R5, R70, R5 ;  /* 0x0000000546057220 */ /* 0x000fe40000410000 */
[----:B------:R-:W-:Y:S02]  /*5230*/  FMUL.FTZ R9, R71, R9 ;  /* 0x0000000947097220 */ /* 0x000fe40000410000 */
[----:B------:R-:W-:Y:S02]  /*5240*/  FMUL.FTZ R69, R92, R69 ;  /* 0x000000455c457220 */ /* 0x000fe40000410000 */
[----:B------:R-:W-:Y:S01]  /*5250*/  FMUL.FTZ R12, R12, c[0x0][0x2ec] ;  /* 0x0000bb000c0c7a20 */ /* 0x000fe20000410000 */
[----:B------:R-:W-:Y:S01]  /*5260*/  F2FP.BF16.PACK_AB R9, R9, R5 ;  /* 0x000000050909723e */ /* 0x000fe200000010ff */
[----:B------:R-:W-:Y:S02]  /*5270*/  FMUL.FTZ R16, R16, c[0x0][0x2ec] ;  /* 0x0000bb0010107a20 */ /* 0x000fe40000410000 */
[----:B------:R-:W-:Y:S02]  /*5280*/  FMUL.FTZ R12, R68, R12 ;  /* 0x0000000c440c7220 */ /* 0x000fe40000410000 */
[----:B------:R-:W-:Y:S02]  /*5290*/  FMUL.FTZ R5, R69, R16 ;  /* 0x0000001045057220 */ /* 0x000fe40000410000 */
[C---:B--2---:R-:W-:Y:S02]  /*52a0*/  FADD.FTZ R4, -R72.reuse, R7 ;  /* 0x0000000748047221 */ /* 0x044fe40000010100 */
[----:B------:R-:W-:Y:S01]  /*52b0*/  FADD.FTZ R13, -R73, R13 ;  /* 0x0000000d490d7221 */ /* 0x000fe20000010100 */
[----:B------:R-:W-:Y:S01]  /*52c0*/  F2FP.BF16.PACK_AB R7, R5, R12 ;  /* 0x0000000c0507723e */ /* 0x000fe200000010ff */
[----:B------:R-:W-:Y:S02]  /*52d0*/  FADD.FTZ R6, -R72, R6 ;  /* 0x0000000648067221 */ /* 0x000fe40000010100 */
[----:B------:R-:W-:Y:S02]  /*52e0*/  FFMA.FTZ R5, -R90, R90, 1 ;  /* 0x3f8000005a057423 */ /* 0x000fe4000001015a */
[----:B------:R-:W-:Y:S02]  /*52f0*/  FMUL.FTZ R12, R249, R4 ;  /* 0x00000004f90c7220 */ /* 0x000fe40000410000 */
[----:B------:R-:W-:Y:S02]  /*5300*/  FFMA.FTZ R4, -R91, R91, 1 ;  /* 0x3f8000005b047423 */ /* 0x000fe4000001015b */
[----:B------:R-:W-:Y:S02]  /*5310*/  FMUL.FTZ R73, R96, R13 ;  /* 0x0000000d60497220 */ /* 0x000fe40000410000 */
[----:B------:R-:W-:Y:S02]  /*5320*/  FFMA.FTZ R13, -R78, R78, 1 ;  /* 0x3f8000004e0d7423 */ /* 0x000fe4000001014e */
[----:B------:R-:W-:Y:S02]  /*5330*/  FFMA.FTZ R8, -R79, R79, 1 ;  /* 0x3f8000004f087423 */ /* 0x000fe4000001014f */
[----:B------:R-:W-:Y:S02]  /*5340*/  FADD.FTZ R16, -R72, R10 ;  /* 0x0000000a48107221 */ /* 0x000fe40000010100 */
[----:B------:R-:W-:Y:S02]  /*5350*/  FMUL.FTZ R6, R251, R6 ;  /* 0x00000006fb067220 */ /* 0x000fe40000410000 */
[----:B------:R-:W-:Y:S02]  /*5360*/  FMUL.FTZ R10, R4, c[0x0][0x2ec] ;  /* 0x0000bb00040a7a20 */ /* 0x000fe40000410000 */
[----:B------:R-:W-:Y:S02]  /*5370*/  FMUL.FTZ R4, R5, c[0x0][0x2ec] ;  /* 0x0000bb0005047a20 */ /* 0x000fe40000410000 */
[----:B------:R-:W-:Y:S02]  /*5380*/  FMUL.FTZ R8, R8, c[0x0][0x2ec] ;  /* 0x0000bb0008087a20 */ /* 0x000fe40000410000 */
[----:B------:R-:W-:Y:S02]  /*5390*/  FMUL.FTZ R13, R13, c[0x0][0x2ec] ;  /* 0x0000bb000d0d7a20 */ /* 0x000fe40000410000 */
[----:B------:R-:W-:Y:S02]  /*53a0*/  FMUL.FTZ R10, R6, R10 ;  /* 0x0000000a060a7220 */ /* 0x000fe40000410000 */
[----:B------:R-:W-:Y:S02]  /*53b0*/  FMUL.FTZ R4, R12, R4 ;  /* 0x000000040c047220 */ /* 0x000fe40000410000 */
[----:B------:R-:W-:Y:S02]  /*53c0*/  FMUL.FTZ R8, R73, R8 ;  /* 0x0000000849087220 */ /* 0x000fe40000410000 */
[----:B------:R-:W-:Y:S01]  /*53d0*/  FMUL.FTZ R13, R17, R13 ;  /* 0x0000000d110d7220 */ /* 0x000fe20000410000 */
[----:B------:R-:W-:Y:S01]  /*53e0*/  F2FP.BF16.PACK_AB R4, R4, R10 ;  /* 0x0000000a0404723e */ /* 0x000fe200000010ff */
[----:B------:R-:W-:Y:S02]  /*53f0*/  FFMA.FTZ R5, -R89, R89, 1 ;  /* 0x3f80000059057423 */ /* 0x000fe40000010159 */
[----:B------:R-:W-:Y:S01]  /*5400*/  FFMA.FTZ R6, -R88, R88, 1 ;  /* 0x3f80000058067423 */ /* 0x000fe20000010158 */
[----:B------:R-:W-:Y:S01]  /*5410*/  F2FP.BF16.PACK_AB R8, R8, R13 ;  /* 0x0000000d0808723e */ /* 0x000fe200000010ff */
[----:B------:R-:W-:Y:S01]  /*5420*/  FADD.FTZ R13, -R72, R11 ;  /* 0x0000000b480d7221 */ /* 0x000fe20000010100 */
[----:B------:R2:W-:Y:S01]  /*5430*/  STS [R103+0x12400], R4 ;  /* 0x0124000467007388 */ /* 0x0005e20000000800 */
[----:B------:R-:W-:Y:S02]  /*5440*/  FMUL.FTZ R11, R248, R16 ;  /* 0x00000010f80b7220 */ /* 0x000fe40000410000 */
[----:B------:R-:W-:Y:S01]  /*5450*/  FMUL.FTZ R13, R246, R13 ;  /* 0x0000000df60d7220 */ /* 0x000fe20000410000 */
[----:B------:R-:W-:Y:S01]  /*5460*/  STS [R102+0x12000], R9 ;  /* 0x0120000966007388 */ /* 0x000fe20000000800 */
[----:B------:R-:W-:Y:S02]  /*5470*/  FMUL.FTZ R5, R5, c[0x0][0x2ec] ;  /* 0x0000bb0005057a20 */ /* 0x000fe40000410000 */
[----:B------:R-:W-:Y:S02]  /*5480*/  FMUL.FTZ R6, R6, c[0x0][0x2ec] ;  /* 0x0000bb0006067a20 */ /* 0x000fe40000410000 */
[C---:B------:R-:W-:Y:S02]  /*5490*/  FADD.FTZ R14, -R72.reuse, R14 ;  /* 0x0000000e480e7221 */ /* 0x040fe40000010100 */
[----:B------:R-:W-:Y:S02]  /*54a0*/  FADD.FTZ R15, -R72, R15 ;  /* 0x0000000f480f7221 */ /* 0x000fe40000010100 */
[----:B------:R-:W-:Y:S02]  /*54b0*/  FFMA.FTZ R10, -R86, R86, 1 ;  /* 0x3f800000560a7423 */ /* 0x000fe40000010156 */
[----:B------:R-:W-:Y:S02]  /*54c0*/  FMUL.FTZ R5, R11, R5 ;  /* 0x000000050b057220 */ /* 0x000fe40000410000 */
[----:B------:R-:W-:Y:S02]  /*54d0*/  FFMA.FTZ R11, -R87, R87, 1 ;  /* 0x3f800000570b7423 */ /* 0x000fe40000010157 */
[----:B------:R-:W-:Y:S02]  /*54e0*/  FMUL.FTZ R6, R13, R6 ;  /* 0x000000060d067220 */ /* 0x000fe40000410000 */
[----:B------:R-:W-:Y:S02]  /*54f0*/  FMUL.FTZ R16, R250, R14 ;  /* 0x0000000efa107220 */ /* 0x000fe40000410000 */
[----:B------:R-:W-:Y:S01]  /*5500*/  FMUL.FTZ R17, R247, R15 ;  /* 0x0000000ff7117220 */ /* 0x000fe20000410000 */
[----:B------:R-:W-:Y:S01]  /*5510*/  F2FP.BF16.PACK_AB R6, R6, R5 ;  /* 0x000000050606723e */ /* 0x000fe200000010ff */
[----:B------:R-:W-:Y:S01]  /*5520*/  FMUL.FTZ R11, R11, c[0x0][0x2ec] ;  /* 0x0000bb000b0b7a20 */ /* 0x000fe20000410000 */
[----:B--2---:R1:W5:Y:S01]  /*5530*/  LDL.LU R103, [R1+0x90] ;  /* 0x0000900001677983 */ /* 0x0043620000300800 */
[----:B------:R-:W-:Y:S02]  /*5540*/  FMUL.FTZ R10, R10, c[0x0][0x2ec] ;  /* 0x0000bb000a0a7a20 */ /* 0x000fe40000410000 */
[C---:B------:R-:W-:Y:S01]  /*5550*/  FADD.FTZ R18, -R72.reuse, R18 ;  /* 0x0000001248127221 */ /* 0x040fe20000010100 */
[----:B------:R2:W-:Y:S01]  /*5560*/  STS [R102+0x12400], R6 ;  /* 0x0124000666007388 */ /* 0x0005e20000000800 */
[----:B------:R-:W-:Y:S02]  /*5570*/  FADD.FTZ R19, -R72, R19 ;  /* 0x0000001348137221 */ /* 0x000fe40000010100 */
[----:B------:R-:W-:Y:S01]  /*5580*/  FFMA.FTZ R13, -R85, R85, 1 ;  /* 0x3f800000550d7423 */ /* 0x000fe20000010155 */
[----:B------:R-:W-:Y:S01]  /*5590*/  STS [R101+0x12000], R8 ;  /* 0x0120000865007388 */ /* 0x000fe20000000800 */
[----:B------:R-:W-:Y:S02]  /*55a0*/  FFMA.FTZ R12, -R84, R84, 1 ;  /* 0x3f800000540c7423 */ /* 0x000fe40000010154 */
[----:B------:R-:W-:Y:S02]  /*55b0*/  FMUL.FTZ R11, R16, R11 ;  /* 0x0000000b100b7220 */ /* 0x000fe40000410000 */
[----:B------:R-:W-:Y:S02]  /*55c0*/  FMUL.FTZ R10, R17, R10 ;  /* 0x0000000a110a7220 */ /* 0x000fe40000410000 */
[----:B------:R-:W-:Y:S02]  /*55d0*/  FMUL.FTZ R14, R245, R18 ;  /* 0x00000012f50e7220 */ /* 0x000fe40000410000 */
[----:B------:R-:W-:Y:S01]  /*55e0*/  FMUL.FTZ R15, R244, R19 ;  /* 0x00000013f40f7220 */ /* 0x000fe20000410000 */
[----:B------:R-:W-:Y:S01]  /*55f0*/  F2FP.BF16.PACK_AB R5, R10, R11 ;  /* 0x0000000b0a05723e */ /* 0x000fe200000010ff */
[----:B------:R-:W-:Y:S02]  /*5600*/  FMUL.FTZ R13, R13, c[0x0][0x2ec] ;  /* 0x0000bb000d0d7a20 */ /* 0x000fe40000410000 */
[----:B------:R-:W-:Y:S02]  /*5610*/  FMUL.FTZ R12, R12, c[0x0][0x2ec] ;  /* 0x0000bb000c0c7a20 */ /* 0x000fe40000410000 */
[----:B------:R-:W-:Y:S01]  /*5620*/  FMUL.FTZ R13, R14, R13 ;  /* 0x0000000d0e0d7220 */ /* 0x000fe20000410000 */
[----:B------:R-:W-:Y:S01]  /*5630*/  STS [R101+0x12400], R5 ;  /* 0x0124000565007388 */ /* 0x000fe20000000800 */
[----:B------:R-:W-:Y:S02]  /*5640*/  FMUL.FTZ R12, R15, R12 ;  /* 0x0000000c0f0c7220 */ /* 0x000fe40000410000 */
[----:B------:R-:W-:Y:S01]  /*5650*/  IMAD R99, R99, c[0x0][0x1c0], RZ ;  /* 0x0000700063637a24 */ /* 0x000fe200078e02ff */
[----:B------:R-:W-:Y:S02]  /*5660*/  STS [R100+0x12000], R7 ;  /* 0x0120000764007388 */ /* 0x000fe40000000800 */
[----:B------:R-:W-:Y:S02]  /*5670*/  F2FP.BF16.PACK_AB R4, R12, R13 ;  /* 0x0000000d0c04723e */ /* 0x000fe400000010ff */
[----:B--2---:R1:W5:Y:S01]  /*5680*/  LDL.LU R102, [R1+0x8c] ;  /* 0x00008c0001667983 */ /* 0x0043620000300800 */
[----:B------:R-:W-:Y:S03]  /*5690*/  LEA R92, -R99, RZ, 0x6 ;  /* 0x000000ff635c7211 */ /* 0x000fe600078e31ff */
[----:B------:R-:W-:Y:S04]  /*56a0*/  STS [R100+0x12400], R4 ;  /* 0x0124000464007388 */ /* 0x000fe80000000800 */
[----:B------:R-:W-:Y:S08]  /*56b0*/  BAR.SYNC.DEFER_BLOCKING 0x0 ;  /* 0x0000000000007b1d */ /* 0x000ff00000010000 */
[----:B------:R-:W-:Y:S08]  /*56c0*/  LDSM.16.MT88.4 R4, [R3+0x14000] ;  /* 0x014000000304783b */ /* 0x000ff00000004200 */
[----:B------:R-:W2:Y:S08]  /*56d0*/  LDSM.16.MT88.4 R8, [R0+0x6000] ;  /* 0x006000000008783b */ /* 0x000eb00000004200 */
[----:B------:R-:W3:Y:S08]  /*56e0*/  LDSM.16.MT88.4 R12, [R2+0x14000] ;  /* 0x01400000020c783b */ /* 0x000ef00000004200 */
[----:B------:R-:W4:Y:S08]  /*56f0*/  LDSM.16.MT88.4 R16, [R0+0x8000] ;  /* 0x008000000010783b */ /* 0x000f300000004200 */
[----:B------:R-:W1:Y:S08]  /*5700*/  LDSM.16.MT88.4 R68, [R0+0xa000] ;  /* 0x00a000000044783b */ /* 0x000e700000004200 */
[----:B------:R-:W-:Y:S01]  /*5710*/  LDSM.16.MT88.4 R72, [R3+0x14800] ;  /* 0x014800000348783b */ /* 0x000fe20000004200 */
[-C--:B--2---:R-:W-:Y:S07]  /*5720*/  HMMA.16816.F32.BF16 R20, R4, R8.reuse, R20 ;  /* 0x000000080414723c */ /* 0x084fee0000041814 */
[----:B------:R-:W2:Y:S01]  /*5730*/  LDSM.16.MT88.4 R76, [R0+0x6800] ;  /* 0x00680000004c783b */ /* 0x000ea20000004200 */
[C---:B---3--:R-:W-:Y:S07]  /*5740*/  HMMA.16816.F32.BF16 R24, R12.reuse, R8, R24 ;  /* 0x000000080c18723c */ /* 0x048fee0000041818 */
[----:B------:R-:W3:Y:S01]  /*5750*/  LDSM.16.MT88.4 R80, [R2+0x14800] ;  /* 0x014800000250783b */ /* 0x000ee20000004200 */
[-C--:B------:R-:W-:Y:S07]  /*5760*/  HMMA.16816.F32.BF16 R28, R12, R10.reuse, R28 ;  /* 0x0000000a0c1c723c */ /* 0x080fee000004181c */
[----:B------:R-:W1:Y:S01]  /*5770*/  LDSM.16.MT88.4 R84, [R0+0x8800] ;  /* 0x008800000054783b */ /* 0x000e620000004200 */
[C---:B------:R-:W-:Y:S07]  /*5780*/  HMMA.16816.F32.BF16 R32, R4.reuse, R10, R32 ;  /* 0x0000000a0420723c */ /* 0x040fee0000041820 */
[----:B------:R-:W2:Y:S01]  /*5790*/  LDSM.16.MT88.4 R8, [R0+0xa800] ;  /* 0x00a800000008783b */ /* 0x000ea20000004200 */
[-C--:B----4-:R-:W-:Y:S07]  /*57a0*/  HMMA.16816.F32.BF16 R36, R4, R16.reuse, R36 ;  /* 0x000000100424723c */ /* 0x090fee0000041824 */
[----:B------:R-:W-:Y:S01]  /*57b0*/  LDSM.16.MT88.4 R88, [R2+0x15800] ;  /* 0x015800000258783b */ /* 0x000fe20000004200 */
[C---:B------:R-:W-:Y:S07]  /*57c0*/  HMMA.16816.F32.BF16 R40, R12.reuse, R16, R40 ;  /* 0x000000100c28723c */ /* 0x040fee0000041828 */
[----:B------:R4:W5:Y:S04]  /*57d0*/  LDL.LU R101, [R1+0x88] ;  /* 0x0000880001657983 */ /* 0x0009680000300800 */
[----:B------:R4:W5:Y:S01]  /*57e0*/  LDL.LU R100, [R1+0x84] ;  /* 0x0000840001647983 */ /* 0x0009620000300800 */
[-C--:B------:R-:W-:Y:S03]  /*57f0*/  HMMA.16816.F32.BF16 R44, R12, R18.reuse, R44 ;  /* 0x000000120c2c723c */ /* 0x080fe6000004182c */
[----:B------:R-:W4:Y:S05]  /*5800*/  LDL.LU.64 R94, [R1+0x30] ;  /* 0x00003000015e7983 */ /* 0x000f2a0000300a00 */
[C---:B------:R-:W-:Y:S01]  /*5810*/  HMMA.16816.F32.BF16 R48, R4.reuse, R18, R48 ;  /* 0x000000120430723c */ /* 0x040fe20000041830 */
[----:B------:R-:W-:Y:S07]  /*5820*/  LDSM.16.MT88.4 R16, [R2+0x15000] ;  /* 0x015000000210783b */ /* 0x000fee0000004200 */
[-C--:B-1----:R-:W-:Y:S08]  /*5830*/  HMMA.16816.F32.BF16 R52, R4, R68.reuse, R52 ;  /* 0x000000440434723c */ /* 0x082ff00000041834 */
[C---:B------:R-:W-:Y:S08]  /*5840*/  HMMA.16816.F32.BF16 R56, R12.reuse, R68, R56 ;  /* 0x000000440c38723c */ /* 0x040ff00000041838 */
[-C--:B------:R-:W-:Y:S01]  /*5850*/  HMMA.16816.F32.BF16 R60, R12, R70.reuse, R60 ;  /* 0x000000460c3c723c */ /* 0x080fe2000004183c */
[----:B------:R-:W-:Y:S07]  /*5860*/  LDSM.16.MT88.4 R12, [R0+0x7000] ;  /* 0x00700000000c783b */ /* 0x000fee0000004200 */
[----:B------:R-:W-:Y:S01]  /*5870*/  HMMA.16816.F32.BF16 R64, R4, R70, R64 ;  /* 0x000000460440723c */ /* 0x000fe20000041840 */
[----:B------:R-:W1:Y:S07]  /*5880*/  LDSM.16.MT88.4 R4, [R3+0x15000] ;  /* 0x015000000304783b */ /* 0x000e6e0000004200 */
[-C--:B--2---:R-:W-:Y:S01]  /*5890*/  HMMA.16816.F32.BF16 R20, R72, R76.reuse, R20 ;  /* 0x0000004c4814723c */ /* 0x084fe20000041814 */
[----:B------:R-:W2:Y:S07]  /*58a0*/  LDSM.16.MT88.4 R68, [R0+0x9000] ;  /* 0x009000000044783b */ /* 0x000eae0000004200 */
        /* <DEDUP_REMOVED lines=12> */
[----:B------:R-:W2:Y:S07]  /*5970*/  LDSM.16.MT88.4 R80, [R3+0x15800] ;  /* 0x015800000350783b */ /* 0x000eae0000004200 */
[----:B------:R-:W-:Y:S01]  /*5980*/  HMMA.16816.F32.BF16 R64, R72, R10, R64 ;  /* 0x0000000a4840723c */ /* 0x000fe20000041840 */
[----:B------:R-:W3:Y:S07]  /*5990*/  LDSM.16.MT88.4 R8, [R0+0x9800] ;  /* 0x009800000008783b */ /* 0x000eee0000004200 */
[-C--:B-1----:R-:W-:Y:S01]  /*59a0*/  HMMA.16816.F32.BF16 R20, R4, R12.reuse, R20 ;  /* 0x0000000c0414723c */ /* 0x082fe20000041814 */
[----:B------:R-:W1:Y:S07]  /*59b0*/  LDSM.16.MT88.4 R72, [R0+0xb800] ;  /* 0x00b800000048783b */ /* 0x000e6e0000004200 */
[C---:B------:R-:W-:Y:S01]  /*59c0*/  HMMA.16816.F32.BF16 R24, R16.reuse, R12, R24 ;  /* 0x0000000c1018723c */ /* 0x040fe20000041818 */
[----:B------:R-:W-:Y:S07]  /*59d0*/  BAR.SYNC.DEFER_BLOCKING 0x0 ;  /* 0x0000000000007b1d */ /* 0x000fee0000010000 */
[-C--:B------:R-:W-:Y:S08]  /*59e0*/  HMMA.16816.F32.BF16 R28, R16, R14.reuse, R28 ;  /* 0x0000000e101c723c */ /* 0x080ff0000004181c */
[C---:B------:R-:W-:Y:S08]  /*59f0*/  HMMA.16816.F32.BF16 R32, R4.reuse, R14, R32 ;  /* 0x0000000e0420723c */ /* 0x040ff00000041820 */
[-C--:B--2---:R-:W-:Y:S08]  /*5a00*/  HMMA.16816.F32.BF16 R36, R4, R68.reuse, R36 ;  /* 0x000000440424723c */ /* 0x084ff00000041824 */
[C---:B------:R-:W-:Y:S08]  /*5a10*/  HMMA.16816.F32.BF16 R40, R16.reuse, R68, R40 ;  /* 0x000000441028723c */ /* 0x040ff00000041828 */
[-C--:B------:R-:W-:Y:S08]  /*5a20*/  HMMA.16816.F32.BF16 R44, R16, R70.reuse, R44 ;  /* 0x00000046102c723c */ /* 0x080ff0000004182c */
[C---:B------:R-:W-:Y:S08]  /*5a30*/  HMMA.16816.F32.BF16 R48, R4.reuse, R70, R48 ;  /* 0x000000460430723c */ /* 0x040ff00000041830 */
[-C--:B---3--:R-:W-:Y:S08]  /*5a40*/  HMMA.16816.F32.BF16 R52, R4, R76.reuse, R52 ;  /* 0x0000004c0434723c */ /* 0x088ff00000041834 */
[C---:B------:R-:W-:Y:S08]  /*5a50*/  HMMA.16816.F32.BF16 R56, R16.reuse, R76, R56 ;  /* 0x0000004c1038723c */ /* 0x040ff00000041838 */
[-C--:B------:R-:W-:Y:S08]  /*5a60*/  HMMA.16816.F32.BF16 R60, R16, R78.reuse, R60 ;  /* 0x0000004e103c723c */ /* 0x080ff0000004183c */
[----:B------:R-:W-:Y:S08]  /*5a70*/  HMMA.16816.F32.BF16 R64, R4, R78, R64 ;  /* 0x0000004e0440723c */ /* 0x000ff00000041840 */
[-C--:B------:R-:W-:Y:S08]  /*5a80*/  HMMA.16816.F32.BF16 R20, R80, R84.reuse, R20 ;  /* 0x000000545014723c */ /* 0x080ff00000041814 */
[C---:B------:R-:W-:Y:S08]  /*5a90*/  HMMA.16816.F32.BF16 R24, R88.reuse, R84, R24 ;  /* 0x000000545818723c */ /* 0x040ff00000041818 */
[-C--:B------:R-:W-:Y:S08]  /*5aa0*/  HMMA.16816.F32.BF16 R28, R88, R86.reuse, R28 ;  /* 0x00000056581c723c */ /* 0x080ff0000004181c */
[C---:B------:R-:W-:Y:S08]  /*5ab0*/  HMMA.16816.F32.BF16 R32, R80.reuse, R86, R32 ;  /* 0x000000565020723c */ /* 0x040ff00000041820 */
[-C--:B------:R-:W-:Y:S08]  /*5ac0*/  HMMA.16816.F32.BF16 R36, R80, R8.reuse, R36 ;  /* 0x000000085024723c */ /* 0x080ff00000041824 */
[C---:B------:R-:W-:Y:S08]  /*5ad0*/  HMMA.16816.F32.BF16 R40, R88.reuse, R8, R40 ;  /* 0x000000085828723c */ /* 0x040ff00000041828 */
[-C--:B------:R-:W-:Y:S08]  /*5ae0*/  HMMA.16816.F32.BF16 R44, R88, R10.reuse, R44 ;  /* 0x0000000a582c723c */ /* 0x080ff0000004182c */
[C---:B------:R-:W-:Y:S04]  /*5af0*/  HMMA.16816.F32.BF16 R48, R80.reuse, R10, R48 ;  /* 0x0000000a5030723c */ /* 0x040fe80000041830 */
[C---:B----4-:R-:W-:Y:S04]  /*5b00*/  LEA R5, P1, R92.reuse, R94, 0x2 ;  /* 0x0000005e5c057211 */ /* 0x050fe800078210ff */
[-C--:B-1----:R-:W-:Y:S04]  /*5b10*/  HMMA.16816.F32.BF16 R52, R80, R72.reuse, R52 ;  /* 0x000000485034723c */ /* 0x082fe80000041834 */
[----:B------:R-:W-:Y:S04]  /*5b20*/  LEA.HI.X.SX32 R4, R92, R95, 0x2, P1 ;  /* 0x0000005f5c047211 */ /* 0x000fe800008f16ff */
[C---:B------:R-:W-:Y:S04]  /*5b30*/  HMMA.16816.F32.BF16 R56, R88.reuse, R72, R56 ;  /* 0x000000485838723c */ /* 0x040fe80000041838 */
[-C--:B------:R-:W-:Y:S04]  /*5b40*/  LOP3.LUT R5, R5, R4.reuse, RZ, 0x3c, !PT ;  /* 0x0000000405057212 */ /* 0x080fe800078e3cff */
[-C--:B------:R-:W-:Y:S04]  /*5b50*/  HMMA.16816.F32.BF16 R60, R88, R74.reuse, R60 ;  /* 0x0000004a583c723c */ /* 0x080fe8000004183c */
[C---:B------:R-:W-:Y:S04]  /*5b60*/  LOP3.LUT R4, R5.reuse, R4, RZ, 0x3c, !PT ;  /* 0x0000000405047212 */ /* 0x040fe800078e3cff */
[----:B------:R-:W-:Y:S04]  /*5b70*/  HMMA.16816.F32.BF16 R64, R80, R74, R64 ;  /* 0x0000004a5040723c */ /* 0x000fe80000041840 */
[----:B------:R-:W-:Y:S05]  /*5b80*/  LOP3.LUT R5, R5, R4, RZ, 0x3c, !PT ;  /* 0x0000000405057212 */ /* 0x000fea00078e3cff */
[----:B------:R1:W-:Y:S01]  /*5b90*/  STL.64 [R1+0x30], R4 ;  /* 0x0000300401007387 */ /* 0x0003e20000100a00 */
[----:B------:R-:W-:-:S05]  /*5ba0*/  @!P0 BRA `(.L_x_582) ;  /* 0x0000036000008947 */ /* 0x000fca0003800000 */
[----:B------:R-:W2:Y:S01]  /*5bb0*/  LDL.64 R96, [R1+0x48] ;  /* 0x0000480001607983 */ /* 0x000ea20000100a00 */
[----:B------:R-:W-:Y:S02]  /*5bc0*/  IMAD.MOV.U32 R13, RZ, RZ, c[0x0][0x370] ;  /* 0x0000dc00ff0d7624 */ /* 0x000fe400078e00ff */
[----:B------:R-:W-:Y:S01]  /*5bd0*/  IMAD.MOV.U32 R14, RZ, RZ, c[0x0][0x374] ;  /* 0x0000dd00ff0e7624 */ /* 0x000fe200078e00ff */
[----:B------:R-:W3:Y:S01]  /*5be0*/  LDL R98, [R1+0x68] ;  /* 0x0000680001627983 */ /* 0x000ee20000100800 */
[C---:B-1----:R-:W-:Y:S03]  /*5bf0*/  IMAD.U32 R5, R13.reuse, -0x40, RZ ;  /* 0xffffffc00d057824 */ /* 0x042fe600078e00ff */
[----:B------:R-:W4:Y:S02]  /*5c00*/  LDL R93, [R1+0x6c] ;  /* 0x00006c00015d7983 */ /* 0x000f240000100800 */
[----:B------:R-:W-:Y:S02]  /*5c10*/  SHF.R.S32.HI R7, RZ, 0x1f, R5 ;  /* 0x0000001fff077819 */ /* 0x000fe40000011405 */
[----:B------:R-:W4:Y:S01]  /*5c20*/  LDL.LU.64 R94, [R1+0x38] ;  /* 0x00003800015e7983 */ /* 0x000f220000300a00 */
[C---:B------:R-:W-:Y:S03]  /*5c30*/  LEA R6, P5, R13.reuse, R5, 0x5 ;  /* 0x000000050d067211 */ /* 0x040fe600078a28ff */
[----:B------:R-:W4:Y:S01]  /*5c40*/  LDL R92, [R1+0x2c] ;  /* 0x00002c00015c7983 */ /* 0x000f220000100800 */
[--C-:B------:R-:W-:Y:S02]  /*5c50*/  LEA.HI.X R7, R13, R7, R14.reuse, 0x5, P5 ;  /* 0x000000070d077211 */ /* 0x100fe400028f2c0e */
[----:B--2---:R-:W-:Y:S02]  /*5c60*/  ISETP.GE.AND P4, PT, R96, c[0x0][0x220], PT ;  /* 0x0000880060007a0c */ /* 0x004fe40003f86270 */
[----:B---3--:R-:W-:Y:S02]  /*5c70*/  ISETP.GE.AND P3, PT, R98, c[0x0][0x220], PT ;  /* 0x0000880062007a0c */ /* 0x008fe40003f66270 */
[----:B----4-:R-:W-:Y:S02]  /*5c80*/  ISETP.GE.AND P2, PT, R93, c[0x0][0x220], PT ;  /* 0x000088005d007a0c */ /* 0x010fe40003f46270 */
[C---:B------:R-:W-:Y:S07]  /*5c90*/  LEA R4, P1, R5.reuse, R94, 0x1 ;  /* 0x0000005e05047211 */ /* 0x040fee00078208ff */
        /* <DEDUP_REMOVED lines=39> */
.L_x_582:
        /* <DEDUP_REMOVED lines=307> */
[----:B------:R2:W5:Y:S02]  /*7240*/  LDL.LU.64 R20, [R1+0x88] ;  /* 0x0000880001147983 */ /* 0x0005640000300a00 */
[-C--:B-1---5:R-:W-:Y:S08]  /*7250*/  HMMA.16816.F32.BF16 R100, R4, R8.reuse, R100 ;  /* 0x000000080464723c */ /* 0x0a2ff00000041864 */
        /* <DEDUP_REMOVED lines=109> */
.L_x_583:
[----:B------:R-:W-:Y:S01]  /*7930*/  ISETP.LT.AND P0, PT, RZ, UR7, PT ;  /* 0x00000007ff007c0c */ /* 0x000fe2000bf01270 */
[----:B------:R-:W-:Y:S11]  /*7940*/  UIADD3 UR7, UR7, -0x1, URZ ;  /* 0xffffffff07077890 */ /* 0x000ff6000fffe03f */
[----:B------:R-:W-:Y:S01]  /*7950*/  @!UPT UIADD3 URZ, URZ, URZ, URZ ;  /* 0x0000003f3f3ff290 */ /* 0x000fe2000fffe03f */
[----:B------:R-:W-:-:S05]  /*7960*/  @P0 BRA `(.L_x_584) ;  /* 0xffffc0d000000947 */ /* 0x000fca000383ffff */
[----:B------:R-:W2:Y:S04]  /*7970*/  LDL R73, [R1+0x78] ;  /* 0x0000780001497983 */ /* 0x000ea80000100800 */
[----:B------:R-:W3:Y:S01]  /*7980*/  LDL R72, [R1+0x7c] ;  /* 0x00007c0001487983 */ /* 0x000ee20000100800 */
        /* <DEDUP_REMOVED lines=165> */
.L_x_585:
        /* <DEDUP_REMOVED lines=18> */
.L_x_586:
        /* <DEDUP_REMOVED lines=55> */
.L_x_588:
[----:B------:R-:W-:Y:S05]  /*8870*/  BSYNC B0 ;  /* 0x0000000000007941 */ /* 0x000fea0003800000 */
.L_x_587:
        /* <DEDUP_REMOVED lines=19> */
.L_x_590:
[----:B------:R-:W-:Y:S05]  /*89b0*/  BSYNC B0 ;  /* 0x0000000000007941 */ /* 0x000fea0003800000 */
.L_x_589:
        /* <DEDUP_REMOVED lines=29> */
.L_x_592:
[----:B------:R-:W-:Y:S05]  /*8b90*/  BSYNC B0 ;  /* 0x0000000000007941 */ /* 0x000fea0003800000 */
.L_x_591:
        /* <DEDUP_REMOVED lines=18> */
.L_x_565:
        /* <DEDUP_REMOVED lines=20> */
.L_x_594:
        /* <DEDUP_REMOVED lines=18> */
.L_x_595:
        /* <DEDUP_REMOVED lines=43> */
.L_x_597:
[----:B-1----:R-:W-:Y:S05]  /*91d0*/  BSYNC B0 ;  /* 0x0000000000007941 */ /* 0x002fea0003800000 */
.L_x_596:
        /* <DEDUP_REMOVED lines=19> */
.L_x_599:
[----:B------:R-:W-:Y:S05]  /*9310*/  BSYNC B0 ;  /* 0x0000000000007941 */ /* 0x000fea0003800000 */
.L_x_598:
        /* <DEDUP_REMOVED lines=29> */
.L_x_601:
[----:B------:R-:W-:Y:S05]  /*94f0*/  BSYNC B0 ;  /* 0x0000000000007941 */ /* 0x000fea0003800000 */
.L_x_600:
        /* <DEDUP_REMOVED lines=16> */
.L_x_593:
[----:B------:R-:W-:Y:S05]  /*9600*/  BSYNC B1 ;  /* 0x0000000000017941 */ /* 0x000fea0003800000 */
.L_x_560:
        /* <DEDUP_REMOVED lines=11> */
.L_x_602:
[----:B------:R-:W-:Y:S05]  /*96c0*/  EXIT ;  /* 0x000000000000794d */ /* 0x000fea0003800000 */
.L_x_604:
        /* <DEDUP_REMOVED lines=11> */
.L_x_1592:


//--------------------- .text._ZN5flash44flash_bwd_dq_dk_dv_loop_seqk_parallel_kernelI23Flash_bwd_kernel_traitsILi192ELi64ELi64ELi8ELi4ELi2ELi2ELb1ELb1EN7cutlass10bfloat16_tE19Flash_kernel_traitsILi192ELi64ELi64ELi8ES3_EELb1ELb0ELb1ELb0ELb0ELb0ELb0EEEvNS_16Flash_bwd_paramsE --------------------------
	.section	.text._ZN5flash44flash_bwd_dq_dk_dv_loop_seqk_parallel_kernelI23Flash_bwd_kernel_traitsILi192ELi64ELi64ELi8ELi4ELi2ELi2ELb1ELb1EN7cutlass10bfloat16_tE19Flash_kernel_traitsILi192ELi64ELi64ELi8ES3_EELb1ELb0ELb1ELb0ELb0ELb0ELb0EEEvNS_16Flash_bwd_paramsE,"ax",@progbits
	.sectioninfo	@"SHI_REGISTERS=255"
	.align	128
        .global         _ZN5flash44flash_bwd_dq_dk_dv_loop_seqk_parallel_kernelI23Flash_bwd_kernel_traitsILi192ELi64ELi64ELi8ELi4ELi2ELi2ELb1ELb1EN7cutlass10bfloat16_tE19Flash_kernel_traitsILi192ELi64ELi64ELi8ES3_EELb1ELb0ELb1ELb0ELb0ELb0ELb0EEEvNS_16Flash_bwd_paramsE
        .type           _ZN5flash44flash_bwd_dq_dk_dv_loop_seqk_parallel_kernelI23Flash_bwd_kernel_traitsILi192ELi64ELi64ELi8ELi4ELi2ELi2ELb1ELb1EN7cutlass10bfloat16_tE19Flash_kernel_traitsILi192ELi64ELi64ELi8ES3_EELb1ELb0ELb1ELb0ELb0ELb0ELb0EEEvNS_16Flash_bwd_paramsE,@function
        .size           _ZN5flash44flash_bwd_dq_dk_dv_loop_seqk_parallel_kernelI23Flash_bwd_kernel_traitsILi192ELi64ELi64ELi8ELi4ELi2ELi2ELb1ELb1EN7cutlass10bfloat16_tE19Flash_kernel_traitsILi192ELi64ELi64ELi8ES3_EELb1ELb0ELb1ELb0ELb0ELb0ELb0EEEvNS_16Flash_bwd_paramsE,(.L_x_1593 - _ZN5flash44flash_bwd_dq_dk_dv_loop_seqk_parallel_kernelI23Flash_bwd_kernel_traitsILi192ELi64ELi64ELi8ELi4ELi2ELi2ELb1ELb1EN7cutlass10bfloat16_tE19Flash_kernel_traitsILi192ELi64ELi64ELi8ES3_EELb1ELb0ELb1ELb0ELb0ELb0ELb0EEEvNS_16Flash_bwd_paramsE)
        .other          _ZN5flash44flash_bwd_dq_dk_dv_loop_seqk_parallel_kernelI23Flash_bwd_kernel_traitsILi192ELi64ELi64ELi8ELi4ELi2ELi2ELb1ELb1EN7cutlass10bfloat16_tE19Flash_kernel_traitsILi192ELi64ELi64ELi8ES3_EELb1ELb0ELb1ELb0ELb0ELb0ELb0EEEvNS_16Flash_bwd_paramsE,@"STO_CUDA_ENTRY STV_DEFAULT"
_ZN5flash44flash_bwd_dq_dk_dv_loop_seqk_parallel_kernelI23Flash_bwd_kernel_traitsILi192ELi64ELi64ELi8ELi4ELi2ELi2ELb1ELb1EN7cutlass10bfloat16_tE19Flash_kernel_traitsILi192ELi64ELi64ELi8ES3_EELb1ELb0ELb1ELb0ELb0ELb0ELb0EEEvNS_16Flash_bwd_paramsE:
.text._ZN5flash44flash_bwd_dq_dk_dv_loop_seqk_parallel_kernelI23Flash_bwd_kernel_traitsILi192ELi64ELi64ELi8ELi4ELi2ELi2ELb1ELb1EN7cutlass10bfloat16_tE19Flash_kernel_traitsILi192ELi64ELi64ELi8ES3_EELb1ELb0ELb1ELb0ELb0ELb0ELb0EEEvNS_16Flash_bwd_paramsE:
        /* <DEDUP_REMOVED lines=15> */
[----:B------:R-:W-:Y:S02]  /*00f0*/  UMOV UR9, 0x80 ;  /* 0x0000008000097882 */ /* 0x000fe40000000000 */
[----:B------:R-:W-:Y:S01]  /*0100*/  ULDC UR7, c[0x0][0x210] ;  /* 0x0000840000077ab9 */ /* 0x000fe20000000800 */
[----:B------:R-:W3:Y:S01]  /*0110*/  S2UR UR40, SR_CTAID.Y ;  /* 0x00000000002879c3 */ /* 0x000ee20000002600 */
[----:B------:R-:W-:-:S02]  /*0120*/  ULDC UR61, c[0x0][0x234] ;  /* 0x00008d00003d7ab9 */ /* 0x000fc40000000800 */
[----:B------:R-:W-:Y:S02]  /*0130*/  UISETP.NE.AND UP5, UPT, UR10, URZ, UPT ;  /* 0x0000003f0a00728c */ /* 0x000fe4000bfa5270 */
[----:B------:R-:W-:Y:S02]  /*0140*/  UIMAD UR61, UR9, UR7, UR61 ;  /* 0x00000007093d72a4 */ /* 0x000fe4000f8e023d */
[----:B------:R-:W-:Y:S02]  /*0150*/  ULDC UR16, c[0x0][0x224] ;  /* 0x0000890000107ab9 */ /* 0x000fe40000000800 */
[----:B------:R-:W-:Y:S02]  /*0160*/  ULDC UR51, c[0x0][0x22c] ;  /* 0x00008b0000337ab9 */ /* 0x000fe40000000800 */
[----:B------:R-:W-:Y:S02]  /*0170*/  ULDC UR42, c[0x0][0x1c0] ;  /* 0x00007000002a7ab9 */ /* 0x000fe40000000800 */
[----:B------:R-:W-:Y:S01]  /*0180*/  ULDC UR13, c[0x0][0x1c0] ;  /* 0x00007000000d7ab9 */ /* 0x000fe20000000800 */
[----:B-1----:R-:W-:Y:S01]  /*0190*/  SHF.R.S32.HI R5, RZ, 0x1f, R6 ;  /* 0x0000001fff057819 */ /* 0x002fe20000011406 */
[----:B--2---:R-:W-:-:S02]  /*01a0*/  ULOP3.LUT UR8, UR41, UR6, URZ, 0x3c, !UPT ;  /* 0x0000000629087292 */ /* 0x004fc4000f8e3c3f */
[----:B------:R-:W-:Y:S01]  /*01b0*/  USHF.R.S32.HI UR6, URZ, 0x1f, UR41 ;  /* 0x0000001f3f067899 */ /* 0x000fe20008011429 */
[CC--:B------:R-:W-:Y:S01]  /*01c0*/  LEA.HI R3, R5.reuse, R6.reuse, RZ, 0x5 ;  /* 0x0000000605037211 */ /* 0x0c0fe200078f28ff */
[----:B------:R-:W-:Y:S01]  /*01d0*/  USHF.R.S32.HI UR9, URZ, 0x1f, UR41 ;  /* 0x0000001f3f097899 */ /* 0x000fe20008011429 */
[-C--:B------:R-:W-:Y:S01]  /*01e0*/  LEA.HI R10, R5, R6.reuse, RZ, 0x3 ;  /* 0x00000006050a7211 */ /* 0x080fe200078f18ff */
[----:B------:R-:W-:Y:S01]  /*01f0*/  ULDC UR14, c[0x0][0x1c0] ;  /* 0x00007000000e7ab9 */ /* 0x000fe20000000800 */
[----:B------:R-:W-:Y:S01]  /*0200*/  LOP3.LUT R4, R3, 0xffffffe0, RZ, 0xc0, !PT ;  /* 0xffffffe003047812 */ /* 0x000fe200078ec0ff */
[----:B---3--:R-:W-:Y:S01]  /*0210*/  USHF.R.S32.HI UR10, URZ, 0x1f, UR40 ;  /* 0x0000001f3f0a7899 */ /* 0x008fe20008011428 */
[--C-:B------:R-:W-:Y:S01]  /*0220*/  SHF.R.S32.HI R0, RZ, 0x5, R3.reuse ;  /* 0x00000005ff007819 */ /* 0x100fe20000011403 */
[----:B------:R-:W-:Y:S01]  /*0230*/  UIMAD.WIDE UR42, UR51, UR42, URZ ;  /* 0x0000002a332a72a5 */ /* 0x000fe2000f8e023f */
[----:B------:R-:W-:Y:S01]  /*0240*/  SHF.R.S32.HI R12, RZ, 0x1f, R3 ;  /* 0x0000001fff0c7819 */ /* 0x000fe20000011403 */
[----:B------:R-:W-:Y:S01]  /*0250*/  IMAD.IADD R9, R6, 0x1, -R4 ;  /* 0x0000000106097824 */ /* 0x000fe200078e0a04 */
[CC--:B------:R-:W-:Y:S01]  /*0260*/  LEA.HI R2, R5.reuse, R6.reuse, RZ, 0x4 ;  /* 0x0000000605027211 */ /* 0x0c0fe200078f20ff */
[----:B------:R-:W-:Y:S01]  /*0270*/  UIMAD UR52, UR41, UR51, URZ ;  /* 0x00000033293472a4 */ /* 0x000fe2000f8e023f */
[CC--:B------:R-:W-:Y:S01]  /*0280*/  LEA.HI R14, R5.reuse, R6.reuse, RZ, 0x7 ;  /* 0x00000006050e7211 */ /* 0x0c0fe200078f38ff */
[----:B------:R-:W-:Y:S01]  /*0290*/  UIMAD UR51, UR51, UR13, URZ ;  /* 0x0000000d333372a4 */ /* 0x000fe2000f8e023f */
[CC--:B------:R-:W-:Y:S01]  /*02a0*/  LEA.HI R15, R5.reuse, R6.reuse, RZ, 0x6 ;  /* 0x00000006050f7211 */ /* 0x0c0fe200078f30ff */
[----:B------:R-:W-:Y:S01]  /*02b0*/  ULDC UR15, c[0x0][0x1c0] ;  /* 0x00007000000f7ab9 */ /* 0x000fe20000000800 */
[----:B------:R-:W-:Y:S01]  /*02c0*/  LEA.HI R5, R5, R6, RZ, 0x2 ;  /* 0x0000000605057211 */ /* 0x000fe200078f10ff */
[----:B------:R-:W-:Y:S01]  /*02d0*/  ULDC UR12, c[0x0][0x1c0] ;  /* 0x00007000000c7ab9 */ /* 0x000fe20000000800 */
[-C--:B------:R-:W-:Y:S01]  /*02e0*/  LEA.HI R4, R12, R0.reuse, RZ, 0x2 ;  /* 0x000000000c047211 */ /* 0x080fe200078f10ff */
[----:B------:R-:W-:Y:S01]  /*02f0*/  UIMAD.WIDE.U32 UR48, UR40, UR16, URZ ;  /* 0x00000010283072a5 */ /* 0x000fe2000f8e003f */
[----:B------:R-:W-:Y:S01]  /*0300*/  LEA.HI R3, R3, R0, RZ, 0x1 ;  /* 0x0000000003037211 */ /* 0x000fe200078f08ff */
[----:B------:R-:W-:Y:S01]  /*0310*/  UIMAD UR7, UR40, UR12, UR41 ;  /* 0x0000000c280772a4 */ /* 0x000fe2000f8e0229 */
[----:B------:R-:W-:Y:S01]  /*0320*/  LOP3.LUT R7, R10, 0xfffffff8, RZ, 0xc0, !PT ;  /* 0xfffffff80a077812 */ /* 0x000fe200078ec0ff */
[----:B------:R-:W-:Y:S01]  /*0330*/  USHF.L.U32 UR50, UR51, 0x6, URZ ;  /* 0x0000000633327899 */ /* 0x000fe2000800063f */
[----:B------:R-:W-:Y:S01]  /*0340*/  LOP3.LUT R8, R2, 0xfffffff0, RZ, 0xc0, !PT ;  /* 0xfffffff002087812 */ /* 0x000fe200078ec0ff */
[----:B------:R-:W-:Y:S01]  /*0350*/  ULDC UR55, c[0x0][0x214] ;  /* 0x0000850000377ab9 */ /* 0x000fe20000000800 */
        /* <DEDUP_REMOVED lines=13> */
[----:B------:R-:W-:Y:S01]  /*0430*/  STL [R1+0x84], R18 ;  /* 0x0000841201007387 */ /* 0x000fe20000100800 */
[----:B------:R-:W-:Y:S01]  /*0440*/  LEA.HI R2, R2, R6, RZ, 0x1 ;  /* 0x0000000602027211 */ /* 0x000fe200078f08ff */
[----:B------:R-:W-:Y:S01]  /*0450*/  ULDC.U8 UR11, c[0x0][0x3d0] ;  /* 0x0000f400000b7ab9 */ /* 0x000fe20000000000 */
[----:B------:R-:W-:Y:S01]  /*0460*/  LEA.HI R0, R0, R3, RZ, 0x3 ;  /* 0x0000000300007211 */ /* 0x000fe200078f18ff */
[----:B------:R-:W-:Y:S01]  /*0470*/  STL [R1+0x48], R20 ;  /* 0x0000481401007387 */ /* 0x000fe20000100800 */
[----:B------:R-:W-:Y:S01]  /*0480*/  LOP3.LUT R2, R2, 0xfffffffe, RZ, 0xc0, !PT ;  /* 0xfffffffe02027812 */ /* 0x000fe200078ec0ff */
[----:B------:R-:W-:Y:S01]  /*0490*/  ULDC UR56, c[0x0][0x224] ;  /* 0x0000890000387ab9 */ /* 0x000fe20000000800 */
[----:B------:R-:W-:Y:S01]  /*04a0*/  LOP3.LUT R0, R0, 0xfffffff8, RZ, 0xc0, !PT ;  /* 0xfffffff800007812 */ /* 0x000fe200078ec0ff */
[----:B------:R-:W-:Y:S01]  /*04b0*/  @UP5 UIMAD UR60, UR40, UR55, URZ ;  /* 0x00000037283c52a4 */ /* 0x000fe2000f8e023f */
[----:B------:R-:W-:Y:S01]  /*04c0*/  LOP3.LUT P4, RZ, R7, 0x4, RZ, 0xc0, !PT ;  /* 0x0000000407ff7812 */ /* 0x000fe2000788c0ff */
[----:B------:R-:W-:Y:S01]  /*04d0*/  IMAD.IADD R11, R6, 0x1, -R2 ;  /* 0x00000001060b7824 */ /* 0x000fe200078e0a02 */
[----:B------:R-:W-:Y:S01]  /*04e0*/  SHF.R.S32.HI R2, RZ, 0x1f, R9 ;  /* 0x0000001fff027819 */ /* 0x000fe20000011409 */
[----:B------:R-:W-:Y:S01]  /*04f0*/  IMAD.IADD R6, R3, 0x1, -R0 ;  /* 0x0000000103067824 */ /* 0x000fe200078e0a00 */
[----:B------:R-:W-:Y:S01]  /*0500*/  SHF.R.S32.HI R3, RZ, 0x1f, R8 ;  /* 0x0000001fff037819 */ /* 0x000fe20000011408 */
[----:B------:R-:W-:Y:S01]  /*0510*/  IMAD.SHL.U32 R0, R17, 0x40, RZ ;  /* 0x0000004011007824 */ /* 0x000fe200078e00ff */
[----:B------:R-:W-:Y:S01]  /*0520*/  LEA.HI R17, R2, R9, RZ, 0x2 ;  /* 0x0000000902117211 */ /* 0x000fe200078f10ff */
[----:B------:R-:W-:Y:S01]  /*0530*/  ULDC.64 UR4, c[0x0][0x118] ;  /* 0x0000460000047ab9 */ /* 0x000fe20000000a00 */
[----:B------:R-:W-:Y:S01]  /*0540*/  LEA.HI R12, R3, R8, RZ, 0x3 ;  /* 0x00000008030c7211 */ /* 0x000fe200078f18ff */
[----:B------:R-:W-:Y:S01]  /*0550*/  IMAD.U32 R3, RZ, RZ, UR6 ;  /* 0x00000006ff037e24 */ /* 0x000fe2000f8e00ff */
[----:B------:R-:W-:Y:S01]  /*0560*/  LOP3.LUT R0, R0, 0x1c0, RZ, 0xc0, !PT ;  /* 0x000001c000007812 */ /* 0x000fe200078ec0ff */
[----:B------:R-:W-:Y:S01]  /*0570*/  IMAD.SHL.U32 R3, R11, 0x200, RZ ;  /* 0x000002000b037824 */ /* 0x000fe200078e00ff */
[----:B------:R-:W-:Y:S01]  /*0580*/  LOP3.LUT R4, R6, 0x1, RZ, 0xc0, !PT ;  /* 0x0000000106047812 */ /* 0x000fe200078ec0ff */
[----:B------:R-:W-:Y:S01]  /*0590*/  USHF.L.U32 UR6, UR40, 0x7, URZ ;  /* 0x0000000728067899 */ /* 0x000fe2000800063f */
[----:B------:R-:W-:Y:S01]  /*05a0*/  LOP3.LUT R2, R0, 0x38, R20, 0xf8, !PT ;  /* 0x0000003800027812 */ /* 0x000fe200078ef814 */
[----:B------:R-:W-:Y:S01]  /*05b0*/  ULDC UR44, c[0x0][0x2e8] ;  /* 0x0000ba00002c7ab9 */ /* 0x000fe20000000800 */
[----:B------:R-:W-:Y:S01]  /*05c0*/  SHF.R.U32.HI R0, RZ, 0x3, R0 ;  /* 0x00000003ff007819 */ /* 0x000fe20000011600 */
[----:B------:R-:W-:Y:S01]  /*05d0*/  UISETP.NE.AND UP6, UPT, UR11, URZ, UPT ;  /* 0x0000003f0b00728c */ /* 0x000fe2000bfc5270 */
[C---:B------:R-:W-:Y:S01]  /*05e0*/  LOP3.LUT P3, RZ, R7.reuse, 0x2, RZ, 0xc0, !PT ;  /* 0x0000000207ff7812 */ /* 0x040fe2000786c0ff */
[----:B------:R-:W-:Y:S01]  /*05f0*/  UIMAD.WIDE.U32 UR46, UR42, UR48, URZ ;  /* 0x000000302a2e72a5 */ /* 0x000fe2000f8e003f */
[----:B------:R-:W-:Y:S01]  /*0600*/  LOP3.LUT R9, R2, R0, RZ, 0x3c, !PT ;  /* 0x0000000002097212 */ /* 0x000fe200078e3cff */
[----:B------:R-:W-:Y:S01]  /*0610*/  IMAD.SHL.U32 R0, R7, 0x40, RZ ;  /* 0x0000004007007824 */ /* 0x000fe200078e00ff */
[----:B------:R-:W-:Y:S01]  /*0620*/  LOP3.LUT R2, R12, 0xfffffff8, RZ, 0xc0, !PT ;  /* 0xfffffff80c027812 */ /* 0x000fe200078ec0ff */
[----:B------:R-:W-:Y:S01]  /*0630*/  UIMAD UR57, UR43, UR48, URZ ;  /* 0x000000302b3972a4 */ /* 0x000fe2000f8e023f */
[----:B------:R-:W-:Y:S01]  /*0640*/  SHF.R.S32.HI R7, RZ, 0x7, R14 ;  /* 0x00000007ff077819 */ /* 0x000fe2000001140e */
[----:B------:R-:W-:Y:S01]  /*0650*/  USHF.R.S32.HI UR59, URZ, 0x1f, UR52 ;  /* 0x0000001f3f3b7899 */ /* 0x000fe20008011434 */
[----:B------:R-:W-:Y:S01]  /*0660*/  LOP3.LUT R0, R0, 0x1c0, RZ, 0xc0, !PT ;  /* 0x000001c000007812 */ /* 0x000fe200078ec0ff */
[----:B------:R-:W-:Y:S01]  /*0670*/  IMAD.IADD R8, R8, 0x1, -R2 ;  /* 0x0000000108087824 */ /* 0x000fe200078e0a02 */
[----:B------:R-:W-:Y:S01]  /*0680*/  ISETP.NE.U32.AND P0, PT, R4, 0x1, PT ;  /* 0x000000010400780c */ /* 0x000fe20003f05070 */
[----:B------:R-:W-:Y:S01]  /*0690*/  IMAD.U32 R2, RZ, RZ, UR8 ;  /* 0x00000008ff027e24 */ /* 0x000fe2000f8e00ff */
[----:B------:R-:W-:Y:S01]  /*06a0*/  LOP3.LUT R252, R0, 0x8, R10, 0xf8, !PT ;  /* 0x0000000800fc7812 */ /* 0x000fe200078ef80a */
[----:B------:R-:W-:Y:S01]  /*06b0*/  USHF.R.S32.HI UR8, URZ, 0x1f, UR16 ;  /* 0x0000001f3f087899 */ /* 0x000fe20008011410 */
[----:B------:R-:W-:Y:S01]  /*06c0*/  R2P PR, R6, 0x6 ;  /* 0x0000000606007804 */ /* 0x000fe20000000000 */
[----:B------:R-:W-:Y:S01]  /*06d0*/  UIMAD UR56, UR7, UR56, URZ ;  /* 0x00000038073872a4 */ /* 0x000fe2000f8e023f */
[----:B------:R1:W-:Y:S01]  /*06e0*/  STL [R1+0x8c], R2 ;  /* 0x00008c0201007387 */ /* 0x0003e20000100800 */
[C---:B------:R-:W-:Y:S01]  /*06f0*/  LOP3.LUT P6, RZ, R8.reuse, 0x4, RZ, 0xc0, !PT ;  /* 0x0000000408ff7812 */ /* 0x040fe200078cc0ff */
[----:B------:R-:W-:Y:S01]  /*0700*/  UIMAD UR58, UR8, UR40, URZ ;  /* 0x00000028083a72a4 */ /* 0x000fe2000f8e023f */
[----:B------:R-:W-:Y:S01]  /*0710*/  LOP3.LUT P5, RZ, R8, 0x2, RZ, 0xc0, !PT ;  /* 0x0000000208ff7812 */ /* 0x000fe200078ac0ff */
[----:B------:R-:W-:-:S02]  /*0720*/  @!UP5 UIMAD UR8, UR40, UR15, UR41 ;  /* 0x0000000f2808d2a4 */ /* 0x000fc4000f8e0229 */
[----:B------:R-:W-:Y:S02]  /*0730*/  USHF.R.S32.HI UR54, URZ, 0x1f, UR50 ;  /* 0x0000001f3f367899 */ /* 0x000fe40008011432 */
[----:B------:R-:W-:Y:S02]  /*0740*/  @!UP5 UIMAD UR55, UR8, UR55, URZ ;  /* 0x000000370837d2a4 */ /* 0x000fe4000f8e023f */
[----:B------:R-:W-:Y:S01]  /*0750*/  ULDC.U8 UR36, c[0x0][0x2d8] ;  /* 0x0000b60000247ab9 */ /* 0x000fe20000000000 */
[----:B-1----:R-:W-:-:S05]  /*0760*/  IMAD.SHL.U32 R2, R13, 0x10, RZ ;  /* 0x000000100d027824 */ /* 0x002fca00078e00ff */
[----:B------:R-:W-:Y:S01]  /*0770*/  LOP3.LUT R5, R0, 0x10, R2, 0xf8, !PT ;  /* 0x0000001000057812 */ /* 0x000fe200078ef802 */
[----:B------:R-:W-:Y:S01]  /*0780*/  IMAD R2, R7, 0x800, R3 ;  /* 0x0000080007027824 */ /* 0x000fe200078e0203 */
[----:B------:R-:W-:Y:S02]  /*0790*/  SHF.R.U32.HI R0, RZ, 0x3, R0 ;  /* 0x00000003ff007819 */ /* 0x000fe40000011600 */
[----:B------:R-:W-:Y:S01]  /*07a0*/  LOP3.LUT R4, R5, 0x8, R10, 0xf8, !PT ;  /* 0x0000000805047812 */ /* 0x000fe200078ef80a */
[----:B------:R-:W-:Y:S01]  /*07b0*/  IMAD.SHL.U32 R5, R11, 0x20, RZ ;  /* 0x000000200b057824 */ /* 0x000fe200078e00ff */
[----:B------:R-:W-:Y:S01]  /*07c0*/  LOP3.LUT R252, R252, R0, RZ, 0x3c, !PT ;  /* 0x00000000fcfc7212 */ /* 0x000fe200078e3cff */
[----:B------:R-:W-:Y:S01]  /*07d0*/  IMAD.SHL.U32 R10, R7, 0x20, RZ ;  /* 0x00000020070a7824 */ /* 0x000fe200078e00ff */
[----:B------:R-:W-:Y:S01]  /*07e0*/  LOP3.LUT R3, R3, R4, R0, 0xf6, !PT ;  /* 0x0000000403037212 */ /* 0x000fe200078ef600 */
[----:B------:R-:W-:Y:S01]  /*07f0*/  IMAD.SHL.U32 R4, R6, 0x40, RZ ;  /* 0x0000004006047824 */ /* 0x000fe200078e00ff */
[----:B------:R-:W-:Y:S01]  /*0800*/  SHF.R.S32.HI R0, RZ, 0x6, R15 ;  /* 0x00000006ff007819 */ /* 0x000fe2000001140f */
[----:B------:R-:W-:Y:S01]  /*0810*/  IMAD.IADD R252, R2, 0x1, R252 ;  /* 0x0000000102fc7824 */ /* 0x000fe200078e02fc */
[----:B------:R1:W-:Y:S01]  /*0820*/  STL [R1+0x88], R10 ;  /* 0x0000880a01007387 */ /* 0x0003e20000100800 */
[----:B------:R-:W-:Y:S01]  /*0830*/  IMAD.U32 R2, RZ, RZ, UR6 ;  /* 0x00000006ff027e24 */ /* 0x000fe2000f8e00ff */
[----:B------:R-:W-:Y:S01]  /*0840*/  UIMAD UR6, UR40, UR14, UR41 ;  /* 0x0000000e280672a4 */ /* 0x000fe2000f8e0229 */
[----:B------:R-:W-:-:S02]  /*0850*/  IMAD R15, R0, 0x200, R9 ;  /* 0x00000200000f7824 */ /* 0x000fc400078e0209 */
[----:B------:R-:W-:Y:S01]  /*0860*/  IMAD.SHL.U32 R2, R0, 0x8, RZ ;  /* 0x0000000800027824 */ /* 0x000fe200078e00ff */
[----:B------:R-:W-:Y:S01]  /*0870*/  LOP3.LUT R0, R4, 0x1c0, RZ, 0xc0, !PT ;  /* 0x000001c004007812 */ /* 0x000fe200078ec0ff */
[----:B------:R-:W-:Y:S01]  /*0880*/  IMAD.SHL.U32 R6, R8, 0x40, RZ ;  /* 0x0000004008067824 */ /* 0x000fe200078e00ff */
[----:B------:R-:W-:Y:S02]  /*0890*/  USHF.L.U32 UR45, UR6, 0x5, URZ ;  /* 0x00000005062d7899 */ /* 0x000fe4000800063f */
[----:B------:R-:W-:Y:S02]  /*08a0*/  LOP3.LUT R2, R2, 0x18, RZ, 0xc0, !PT ;  /* 0x0000001802027812 */ /* 0x000fe400078ec0ff */
[----:B------:R-:W-:Y:S01]  /*08b0*/  SHF.R.U32.HI R4, RZ, 0x3, R0 ;  /* 0x00000003ff047819 */ /* 0x000fe20000011600 */
[----:B------:R-:W-:Y:S01]  /*08c0*/  USHF.R.S32.HI UR53, URZ, 0x1f, UR45 ;  /* 0x0000001f3f357899 */ /* 0x000fe2000801142d */
[----:B------:R-:W-:Y:S02]  /*08d0*/  LOP3.LUT R9, R2, 0x20, R5, 0xf8, !PT ;  /* 0x0000002002097812 */ /* 0x000fe400078ef805 */
[----:B------:R-:W-:-:S02]  /*08e0*/  LOP3.LUT R7, R4, R0, R2, 0x1e, !PT ;  /* 0x0000000004077212 */ /* 0x000fc400078e1e02 */
[----:B------:R-:W-:Y:S01]  /*08f0*/  LOP3.LUT R2, R0, 0x20, R10, 0xf8, !PT ;  /* 0x0000002000027812 */ /* 0x000fe200078ef80a */
[----:B------:R-:W-:Y:S01]  /*0900*/  IMAD.SHL.U32 R0, R16, 0x2, RZ ;  /* 0x0000000210007824 */ /* 0x000fe200078e00ff */
[----:B------:R-:W-:Y:S02]  /*0910*/  IADD3 R16, R20, 0x40, RZ ;  /* 0x0000004014107810 */ /* 0x000fe40007ffe0ff */
[----:B------:R-:W-:Y:S01]  /*0920*/  LOP3.LUT R4, R2, R4, RZ, 0x3c, !PT ;  /* 0x0000000402047212 */ /* 0x000fe200078e3cff */
[--C-:B------:R-:W-:Y:S02]  /*0930*/  IMAD R5, R18, 0x400, R0.reuse ;  /* 0x0000040012057824 */ /* 0x100fe400078e0200 */
[----:B------:R-:W-:Y:S01]  /*0940*/  IMAD.U32 R2, RZ, RZ, UR10 ;  /* 0x0000000aff027e24 */ /* 0x000fe2000f8e00ff */
[----:B------:R-:W-:Y:S01]  /*0950*/  STL [R1+0x6c], R16 ;  /* 0x00006c1001007387 */ /* 0x000fe20000100800 */
[----:B------:R-:W-:Y:S02]  /*0960*/  IMAD.U32 R2, RZ, RZ, UR9 ;  /* 0x00000009ff027e24 */ /* 0x000fe4000f8e00ff */
[----:B------:R-:W-:Y:S01]  /*0970*/  IMAD R2, R13, 0x400, R0 ;  /* 0x000004000d027824 */ /* 0x000fe200078e0200 */
[----:B------:R-:W-:Y:S01]  /*0980*/  LOP3.LUT R0, R6, 0x1c0, RZ, 0xc0, !PT ;  /* 0x000001c006007812 */ /* 0x000fe200078ec0ff */
[----:B------:R-:W-:-:S02]  /*0990*/  IMAD.IADD R14, R5, 0x1, R4 ;  /* 0x00000001050e7824 */ /* 0x000fc400078e0204 */
[----:B------:R-:W-:Y:S02]  /*09a0*/  IMAD.SHL.U32 R4, R11, 0x8, RZ ;  /* 0x000000080b047824 */ /* 0x000fe400078e00ff */
[----:B-1----:R-:W-:Y:S01]  /*09b0*/  IMAD.IADD R10, R2, 0x1, R7 ;  /* 0x00000001020a7824 */ /* 0x002fe200078e0207 */
[----:B------:R-:W-:Y:S01]  /*09c0*/  SHF.R.U32.HI R2, RZ, 0x3, R0 ;  /* 0x00000003ff027819 */ /* 0x000fe20000011600 */
[----:B------:R-:W-:Y:S01]  /*09d0*/  IMAD.SHL.U32 R7, R12, 0x40, RZ ;  /* 0x000000400c077824 */ /* 0x000fe200078e00ff */
[----:B------:R-:W-:Y:S01]  /*09e0*/  LOP3.LUT R4, R0, 0x8, R4, 0xf8, !PT ;  /* 0x0000000800047812 */ /* 0x000fe200078ef804 */
[----:B------:R-:W-:Y:S01]  /*09f0*/  IMAD.MOV.U32 R5, RZ, RZ, 0x20 ;  /* 0x00000020ff057424 */ /* 0x000fe200078e00ff */
[----:B------:R-:W-:Y:S01]  /*0a00*/  LOP3.LUT R0, R2, R9, R0, 0x1e, !PT ;  /* 0x0000000902007212 */ /* 0x000fe200078e1e00 */
[----:B------:R-:W-:Y:S01]  /*0a10*/  IMAD.MOV.U32 R11, RZ, RZ, 0x40 ;  /* 0x00000040ff0b7424 */ /* 0x000fe200078e00ff */
[----:B------:R-:W-:Y:S01]  /*0a20*/  LOP3.LUT R7, R7, 0xfffffe00, RZ, 0xc0, !PT ;  /* 0xfffffe0007077812 */ /* 0x000fe200078ec0ff */
[----:B------:R-:W-:Y:S01]  /*0a30*/  IMAD.MOV.U32 R9, RZ, RZ, -0x10 ;  /* 0xfffffff0ff097424 */ /* 0x000fe200078e00ff */
[----:B------:R-:W-:-:S02]  /*0a40*/  LOP3.LUT R2, R4, R2, RZ, 0x3c, !PT ;  /* 0x0000000204027212 */ /* 0x000fc400078e3cff */
        /* <DEDUP_REMOVED lines=12> */
[----:B------:R2:W-:Y:S01]  /*0b10*/  STL [R1+0x50], R12 ;  /* 0x0000500c01007387 */ /* 0x0005e20000100800 */
[----:B------:R-:W-:Y:S01]  /*0b20*/  IMAD.IADD R8, R2, 0x1, R8 ;  /* 0x0000000102087824 */ /* 0x000fe200078e0208 */
[----:B------:R-:W-:-:S02]  /*0b30*/  SEL R2, R11, 0xffffffc0, !P4 ;  /* 0xffffffc00b027807 */ /* 0x000fc40006000000 */
[----:B------:R3:W-:Y:S01]  /*0b40*/  STL [R1+0x2c], R4 ;  /* 0x00002c0401007387 */ /* 0x0007e20000100800 */
[----:B------:R-:W-:Y:S02]  /*0b50*/  SEL R5, R5, 0xffffffe0, !P5 ;  /* 0xffffffe005057807 */ /* 0x000fe40006800000 */
[----:B------:R-:W-:Y:S01]  /*0b60*/  LEA R8, R8, 0x12000, 0x1 ;  /* 0x0001200008087811 */ /* 0x000fe200078e08ff */
[----:B------:R-:W-:Y:S01]  /*0b70*/  STL [R1], R0 ;  /* 0x0000000001007387 */ /* 0x000fe20000100800 */
[----:B-1----:R-:W-:-:S04]  /*0b80*/  LEA R13, R10, 0xc000, 0x1 ;  /* 0x0000c0000a0d7811 */ /* 0x002fc800078e08ff */
[C---:B--2---:R-:W-:Y:S02]  /*0b90*/  IADD3 R12, R13.reuse, 0x40, RZ ;  /* 0x000000400d0c7810 */ /* 0x044fe40007ffe0ff */
[----:B------:R-:W-:Y:S01]  /*0ba0*/  @P2 IADD3 R12, R13, -0x40, RZ ;  /* 0xffffffc00d0c2810 */ /* 0x000fe20007ffe0ff */
[C---:B---3--:R-:W-:Y:S02]  /*0bb0*/  IMAD.SHL.U32 R4, R252.reuse, 0x2, RZ ;  /* 0x00000002fc047824 */ /* 0x048fe400078e00ff */
[----:B------:R-:W-:-:S03]  /*0bc0*/  IMAD R252, R252, 0x2, R2 ;  /* 0x00000002fcfc7824 */ /* 0x000fc600078e0202 */
[----:B------:R1:W-:Y:S02]  /*0bd0*/  STL [R1+0x4], R4 ;  /* 0x0000040401007387 */ /* 0x0003e40000100800 */
[----:B-1----:R-:W-:Y:S01]  /*0be0*/  SEL R4, R11, 0xffffffc0, !P6 ;  /* 0xffffffc00b047807 */ /* 0x002fe20007000000 */
[----:B------:R-:W-:Y:S02]  /*0bf0*/  IMAD.IADD R11, R2, 0x1, R0 ;  /* 0x00000001020b7824 */ /* 0x000fe400078e0200 */
[----:B------:R-:W-:Y:S02]  /*0c00*/  IMAD.SHL.U32 R0, R14, 0x2, RZ ;  /* 0x000000020e007824 */ /* 0x000fe400078e00ff */
[C---:B------:R-:W-:Y:S01]  /*0c10*/  IMAD R2, R3.reuse, 0x2, R2 ;  /* 0x0000000203027824 */ /* 0x040fe200078e0202 */
[----:B------:R1:W-:Y:S01]  /*0c20*/  STL [R1+0x10], R11 ;  /* 0x0000100b01007387 */ /* 0x0003e20000100800 */
[C---:B------:R-:W-:Y:S02]  /*0c30*/  IMAD.IADD R10, R0.reuse, 0x1, R9 ;  /* 0x00000001000a7824 */ /* 0x040fe400078e0209 */
[----:B------:R-:W-:Y:S01]  /*0c40*/  IMAD.SHL.U32 R3, R3, 0x2, RZ ;  /* 0x0000000203037824 */ /* 0x000fe200078e00ff */
[----:B------:R2:W-:Y:S04]  /*0c50*/  STL [R1+0x54], R0 ;  /* 0x0000540001007387 */ /* 0x0005e80000100800 */
[----:B------:R-:W-:Y:S04]  /*0c60*/  STL [R1+0x74], R13 ;  /* 0x0000740d01007387 */ /* 0x000fe80000100800 */
[----:B------:R3:W-:Y:S01]  /*0c70*/  STL [R1+0x60], R10 ;  /* 0x0000600a01007387 */ /* 0x0007e20000100800 */
[----:B-1----:R-:W-:-:S02]  /*0c80*/  IADD3 R11, R0, 0x20, RZ ;  /* 0x00000020000b7810 */ /* 0x002fc40007ffe0ff */
[----:B------:R-:W-:Y:S01]  /*0c90*/  @P1 IADD3 R11, R0, -0x20, RZ ;  /* 0xffffffe0000b1810 */ /* 0x000fe20007ffe0ff */
[----:B--2---:R-:W-:Y:S02]  /*0ca0*/  IMAD.SHL.U32 R0, R7, 0x2, RZ ;  /* 0x0000000207007824 */ /* 0x004fe400078e00ff */
[----:B---3--:R-:W-:Y:S02]  /*0cb0*/  IMAD.SHL.U32 R10, R6, 0x2, RZ ;  /* 0x00000002060a7824 */ /* 0x008fe400078e00ff */
        /* <DEDUP_REMOVED lines=18> */
.L_x_651:
        /* <DEDUP_REMOVED lines=12> */
[----:B-123--:R-:W-:Y:S01]  /*0ea0*/  IMAD.U32 R4, RZ, RZ, UR6 ;  /* 0x00000006ff047e24 */ /* 0x00efe2000f8e00ff */
[----:B------:R-:W-:Y:S01]  /*0eb0*/  ULDC.U8 UR14, c[0x0][0x312] ;  /* 0x0000c480000e7ab9 */ /* 0x000fe20000000000 */
[----:B------:R-:W-:Y:S01]  /*0ec0*/  PLOP3.LUT P0, PT, PT, PT, UP3, 0x80, 0x0 ;  /* 0x000000000000781c */ /* 0x000fe20003f0f038 */
[----:B------:R-:W-:Y:S01]  /*0ed0*/  ULDC.64 UR8, c[0x0][0x248] ;  /* 0x0000920000087ab9 */ /* 0x000fe20000000a00 */
[----:B------:R-:W-:Y:S01]  /*0ee0*/  IMAD.U32 R5, RZ, RZ, UR7 ;  /* 0x00000007ff057e24 */ /* 0x000fe2000f8e00ff */
[----:B------:R-:W-:Y:S02]  /*0ef0*/  UISETP.NE.AND UP4, UPT, UR14, URZ, UPT ;  /* 0x0000003f0e00728c */ /* 0x000fe4000bf85270 */
[----:B------:R-:W-:-:S02]  /*0f00*/  @UP3 UIADD3 UR6, UP0, UR13, UR10, URZ ;  /* 0x0000000a0d063290 */ /* 0x000fc4000ff1e03f */
        /* <DEDUP_REMOVED lines=34> */
.L_x_605:
        /* <DEDUP_REMOVED lines=21> */
[----:B------:R-:W-:Y:S02]  /*1280*/  UIADD3 UR9, UR14, 0x3f, URZ ;  /* 0x0000003f0e097890 */ /* 0x000fe4000fffe03f */
[----:B------:R-:W-:Y:S02]  /*1290*/  ULDC.64 UR10, c[0x0][0x178] ;  /* 0x00005e00000a7ab9 */ /* 0x000fe40000000a00 */
[----:B------:R-:W-:Y:S02]  /*12a0*/  UIMAD UR12, UR32, UR10, URZ ;  /* 0x0000000a200c72a4 */ /* 0x000fe4000f8e023f */
[----:B------:R-:W-:Y:S02]  /*12b0*/  USHF.R.S32.HI UR13, URZ, 0x1f, UR9 ;  /* 0x0000001f3f0d7899 */ /* 0x000fe40008011409 */
[----:B------:R-:W-:Y:S02]  /*12c0*/  UIMAD UR16, UR40, UR11, UR12 ;  /* 0x0000000b281072a4 */ /* 0x000fe4000f8e020c */
[----:B------:R-:W-:-:S02]  /*12d0*/  ULEA.HI UR17, UR13, UR9, URZ, 0x6 ;  /* 0x000000090d117291 */ /* 0x000fc4000f8f303f */
[----:B------:R-:W-:Y:S02]  /*12e0*/  UIMAD.WIDE.U32 UR6, UR40, UR10, URZ ;  /* 0x0000000a280672a5 */ /* 0x000fe4000f8e003f */
[----:B------:R-:W-:Y:S02]  /*12f0*/  ULDC.64 UR12, c[0x0][0x190] ;  /* 0x00006400000c7ab9 */ /* 0x000fe40000000a00 */
[----:B------:R-:W-:Y:S02]  /*1300*/  UISETP.NE.AND UP3, UPT, UR15, -0x1, UPT ;  /* 0xffffffff0f00788c */ /* 0x000fe4000bf65270 */
[----:B------:R-:W-:Y:S02]  /*1310*/  UIMAD.WIDE.U32 UR10, UR15, UR12, URZ ;  /* 0x0000000c0f0a72a5 */ /* 0x000fe4000f8e003f */
[----:B------:R-:W-:Y:S02]  /*1320*/  ULDC UR18, c[0x0][0x2e4] ;  /* 0x0000b90000127ab9 */ /* 0x000fe40000000800 */
[----:B------:R-:W-:-:S02]  /*1330*/  USEL UR31, UR6, UR10, !UP3 ;  /* 0x0000000a061f7287 */ /* 0x000fc4000d800000 */
[----:B------:R-:W-:Y:S02]  /*1340*/  UIADD3 UR6, UR14, 0x40, UR38 ;  /* 0x000000400e067890 */ /* 0x000fe4000fffe026 */
[----:B------:R-:W-:Y:S02]  /*1350*/  UIADD3 UR30, UR7, UR16, URZ ;  /* 0x00000010071e7290 */ /* 0x000fe4000fffe03f */
[----:B------:R-:W-:Y:S02]  /*1360*/  UIADD3 UR6, UR6, UR18, -UR8 ;  /* 0x0000001206067290 */ /* 0x000fe4000fffe808 */
[----:B-1----:R-:W-:Y:S02]  /*1370*/  UISETP.NE.AND UP0, UPT, UR39, -0x1, UPT ;  /* 0xffffffff2700788c */ /* 0x002fe4000bf05270 */
[----:B------:R-:W-:Y:S02]  /*1380*/  UIADD3 UR6, UR6, 0x3f, URZ ;  /* 0x0000003f06067890 */ /* 0x000fe4000fffe03f */
[----:B------:R-:W-:-:S02]  /*1390*/  UIMAD UR9, UR15, UR13, URZ ;  /* 0x0000000d0f0972a4 */ /* 0x000fc4000f8e023f */
[----:B------:R-:W-:Y:S01]  /*13a0*/  USHF.R.S32.HI UR7, URZ, 0x1f, UR6 ;  /* 0x0000001f3f077899 */ /* 0x000fe20008011406 */
[----:B------:R-:W-:Y:S01]  /*13b0*/  PLOP3.LUT P0, PT, PT, PT, UP0, 0x80, 0x0 ;  /* 0x000000000000781c */ /* 0x000fe20003f0f008 */
[----:B------:R-:W-:Y:S02]  /*13c0*/  @UP3 UIADD3 UR30, UR11, UR9, URZ ;  /* 0x000000090b1e3290 */ /* 0x000fe4000fffe03f */
[----:B------:R-:W-:Y:S02]  /*13d0*/  ULEA.HI UR6, UR7, UR6, URZ, 0x6 ;  /* 0x0000000607067291 */ /* 0x000fe4000f8f303f */
[----:B------:R-:W-:Y:S02]  /*13e0*/  USHF.R.S32.HI UR7, URZ, 0x6, UR17 ;  /* 0x000000063f077899 */ /* 0x000fe40008011411 */
[----:B------:R-:W-:Y:S02]  /*13f0*/  USHF.R.S32.HI UR6, URZ, 0x6, UR6 ;  /* 0x000000063f067899 */ /* 0x000fe40008011406 */
[----:B------:R-:W-:-:S02]  /*1400*/  @UP0 UIADD3 UR9, UR37, UR39, URZ ;  /* 0x0000002725090290 */ /* 0x000fc4000fffe03f */
[----:B------:R-:W-:Y:S02]  /*1410*/  UISETP.LT.AND UP2, UPT, UR7, UR6, UPT ;  /* 0x000000060700728c */ /* 0x000fe4000bf41270 */
[----:B------:R-:W-:Y:S02]  /*1420*/  ULDC.64 UR10, c[0x0][0x198] ;  /* 0x00006600000a7ab9 */ /* 0x000fe40000000a00 */
[----:B------:R-:W-:Y:S02]  /*1430*/  USEL UR28, UR7, UR6, UP2 ;  /* 0x00000006071c7287 */ /* 0x000fe40009000000 */
[----:B------:R-:W-:Y:S02]  /*1440*/  @UP0 UIMAD.WIDE.U32 UR6, UR9, UR10, URZ ;  /* 0x0000000a090602a5 */ /* 0x000fe4000f8e003f */
[----:B------:R-:W-:Y:S02]  /*1450*/  ULEA UR16, UR28, 0xffffffc0, 0x6 ;  /* 0xffffffc01c107891 */ /* 0x000fe4000f8e303f */
[----:B------:R-:W-:-:S02]  /*1460*/  @UP0 UIMAD UR24, UR9, UR11, UR7 ;  /* 0x0000000b091802a4 */ /* 0x000fc4000f8e0207 */
[----:B------:R-:W-:Y:S02]  /*1470*/  USHF.R.S32.HI UR26, URZ, 0x1f, UR16 ;  /* 0x0000001f3f1a7899 */ /* 0x000fe40008011410 */
[----:B------:R-:W-:Y:S01]  /*1480*/  @UP0 UMOV UR23, UR6 ;  /* 0x0000000600170c82 */ /* 0x000fe20008000000 */
[----:B------:R-:W-:Y:S05]  /*1490*/  @P0 BRA `(.L_x_607) ;  /* 0x000000c000000947 */ /* 0x000fea0003800000 */
[----:B------:R-:W-:Y:S02]  /*14a0*/  USHF.R.S32.HI UR9, URZ, 0x1f, UR37 ;  /* 0x0000001f3f097899 */ /* 0x000fe40008011425 */
[----:B------:R-:W-:Y:S02]  /*14b0*/  ULDC.64 UR6, c[0x0][0x198] ;  /* 0x0000660000067ab9 */ /* 0x000fe40000000a00 */
[----:B------:R-:W-:Y:S02]  /*14c0*/  UIMAD UR9, UR9, UR6, URZ ;  /* 0x00000006090972a4 */ /* 0x000fe4000f8e023f */
[----:B------:R-:W-:Y:S02]  /*14d0*/  ULDC.64 UR10, c[0x0][0x180] ;  /* 0x00006000000a7ab9 */ /* 0x000fe40000000a00 */
[----:B------:R-:W-:-:S02]  /*14e0*/  UIMAD UR9, UR37, UR7, UR9 ;  /* 0x00000007250972a4 */ /* 0x000fc4000f8e0209 */
[----:B------:R-:W-:-:S04]  /*14f0*/  UIMAD UR7, UR32, UR10, URZ ;  /* 0x0000000a200772a4 */ /* 0x000fc8000f8e023f */
[----:B------:R-:W-:Y:S02]  /*1500*/  UIMAD UR11, UR40, UR11, UR7 ;  /* 0x0000000b280b72a4 */ /* 0x000fe4000f8e0207 */
[----:B------:R-:W-:-:S04]  /*1510*/  UIMAD.WIDE.U32 UR6, UR37, UR6, URZ ;  /* 0x00000006250672a5 */ /* 0x000fc8000f8e003f */
[----:B------:R-:W-:-:S04]  /*1520*/  UIADD3 UR7, UR7, UR9, URZ ;  /* 0x0000000907077290 */ /* 0x000fc8000fffe03f */
[----:B------:R-:W-:-:S04]  /*1530*/  UIMAD.WIDE.U32 UR6, UR40, UR10, UR6 ;  /* 0x0000000a280672a5 */ /* 0x000fc8000f8e0006 */
[----:B------:R-:W-:-:S03]  /*1540*/  UIADD3 UR24, UR7, UR11, URZ ;  /* 0x0000000b07187290 */ /* 0x000fc6000fffe03f */
[----:B------:R-:W-:Y:S02]  /*1550*/  UMOV UR23, UR6 ;  /* 0x0000000600177c82 */ /* 0x000fe40008000000 */
.L_x_607:
        /* <DEDUP_REMOVED lines=11> */
[----:B------:R-:W-:-:S04]  /*1610*/  UIMAD UR7, UR32, UR10, URZ ;  /* 0x0000000a200772a4 */ /* 0x000fc8000f8e023f */
[----:B------:R-:W-:Y:S02]  /*1620*/  UIMAD UR11, UR40, UR11, UR7 ;  /* 0x0000000b280b72a4 */ /* 0x000fe4000f8e0207 */
[----:B------:R-:W-:-:S04]  /*1630*/  UIMAD.WIDE.U32 UR6, UR37, UR6, URZ ;  /* 0x00000006250672a5 */ /* 0x000fc8000f8e003f */
[----:B------:R-:W-:-:S04]  /*1640*/  UIADD3 UR7, UR7, UR9, URZ ;  /* 0x0000000907077290 */ /* 0x000fc8000fffe03f */
[----:B------:R-:W-:-:S04]  /*1650*/  UIMAD.WIDE.U32 UR6, UR40, UR10, UR6 ;  /* 0x0000000a280672a5 */ /* 0x000fc8000f8e0006 */
[----:B------:R-:W-:-:S03]  /*1660*/  UIADD3 UR29, UR7, UR11, URZ ;  /* 0x0000000b071d7290 */ /* 0x000fc6000fffe03f */
[----:B------:R-:W-:Y:S02]  /*1670*/  UMOV UR27, UR6 ;  /* 0x00000006001b7c82 */ /* 0x000fe40008000000 */
.L_x_608:
[----:B------:R-:W3:Y:S01]  /*1680*/  LDL R4, [R1+0x8c] ;  /* 0x00008c0001047983 */ /* 0x000ee20000100800 */
[----:B------:R-:W-:Y:S01]  /*1690*/  ULDC.64 UR10, c[0x0][0x370] ;  /* 0x0000dc00000a7ab9 */ /* 0x000fe20000000a00 */
[----:B------:R-:W-:Y:S01]  /*16a0*/  IABS R8, c[0x0][0x1c8] ;  /* 0x0000720000087a13 */ /* 0x000fe20000000000 */
[----:B------:R-:W-:Y:S01]  /*16b0*/  @UP3 UIMAD.WIDE.U32 UR6, UR15, UR10, URZ ;  /* 0x0000000a0f0632a5 */ /* 0x000fe2000f8e003f */
[----:B--2---:R-:W-:Y:S01]  /*16c0*/  IABS R7, UR41 ;  /* 0x0000002900077c13 */ /* 0x004fe20008000000 */
[----:B------:R-:W-:Y:S01]  /*16d0*/  ULDC UR12, c[0x0][0x224] ;  /* 0x00008900000c7ab9 */ /* 0x000fe20000000800 */
[----:B------:R-:W1:Y:S01]  /*16e0*/  S2UR UR17, SR_CTAID.X ;  /* 0x00000000001179c3 */ /* 0x000e620000002500 */
[----:B------:R-:W-:Y:S01]  /*16f0*/  @UP3 UIMAD UR25, UR15, UR11, UR7 ;  /* 0x0000000b0f1932a4 */ /* 0x000fe2000f8e0207 */
[----:B------:R-:W-:Y:S01]  /*1700*/  ISETP.NE.AND P2, PT, RZ, c[0x0][0x1c8], PT ;  /* 0x00007200ff007a0c */ /* 0x000fe20003f45270 */
[----:B------:R-:W-:Y:S02]  /*1710*/  USHF.L.U32 UR18, UR40, 0x7, URZ ;  /* 0x0000000728127899 */ /* 0x000fe4000800063f */
[----:B------:R-:W-:-:S02]  /*1720*/  @UP3 UMOV UR22, UR6 ;  /* 0x0000000600163c82 */ /* 0x000fc40008000000 */
[----:B------:R-:W-:Y:S02]  /*1730*/  ULDC.64 UR6, c[0x0][0x368] ;  /* 0x0000da0000067ab9 */ /* 0x000fe40000000a00 */
[----:B------:R-:W-:Y:S02]  /*1740*/  @!UP3 UIMAD UR9, UR32, UR6, URZ ;  /* 0x000000062009b2a4 */ /* 0x000fe4000f8e023f */
[----:B------:R-:W-:Y:S02]  /*1750*/  ULDC.64 UR10, c[0x0][0x3d8] ;  /* 0x0000f600000a7ab9 */ /* 0x000fe40000000a00 */
[----:B------:R-:W-:Y:S02]  /*1760*/  @!UP3 UIMAD UR9, UR40, UR7, UR9 ;  /* 0x000000072809b2a4 */ /* 0x000fe4000f8e0209 */
[----:B------:R-:W-:-:S04]  /*1770*/  @!UP3 UIMAD.WIDE.U32 UR6, UR40, UR6, URZ ;  /* 0x000000062806b2a5 */ /* 0x000fc8000f8e003f */
[----:B------:R-:W-:Y:S02]  /*1780*/  @!UP3 UIADD3 UR25, UR7, UR9, URZ ;  /* 0x000000090719b290 */ /* 0x000fe4000fffe03f */
[----:B------:R-:W-:Y:S02]  /*1790*/  UIMAD UR9, UR43, UR15, URZ ;  /* 0x0000000f2b0972a4 */ /* 0x000fe4000f8e023f */
[----:B------:R-:W-:Y:S02]  /*17a0*/  @!UP3 UMOV UR22, UR6 ;  /* 0x000000060016bc82 */ /* 0x000fe40008000000 */
[----:B------:R-:W-:-:S04]  /*17b0*/  UIMAD UR6, UR32, UR12, UR58 ;  /* 0x0000000c200672a4 */ /* 0x000fc8000f8e023a */
[----:B------:R-:W-:-:S04]  /*17c0*/  UIADD3 UR6, UR49, UR6, URZ ;  /* 0x0000000631067290 */ /* 0x000fc8000fffe03f */
[----:B------:R-:W-:-:S04]  /*17d0*/  UIMAD UR6, UR42, UR6, UR57 ;  /* 0x000000062a0672a4 */ /* 0x000fc8000f8e0239 */
[----:B------:R-:W-:Y:S02]  /*17e0*/  UIADD3 UR13, UR47, UR6, URZ ;  /* 0x000000062f0d7290 */ /* 0x000fe4000fffe03f */
[----:B------:R-:W-:-:S04]  /*17f0*/  UIMAD.WIDE.U32 UR6, UR42, UR15, URZ ;  /* 0x0000000f2a0672a5 */ /* 0x000fc8000f8e003f */
[----:B------:R-:W-:Y:S02]  /*1800*/  @UP3 UIADD3 UR13, UR7, UR9, URZ ;  /* 0x00000009070d3290 */ /* 0x000fe4000fffe03f */
[----:B------:R-:W-:Y:S02]  /*1810*/  USEL UR19, UR46, UR6, !UP3 ;  /* 0x000000062e137287 */ /* 0x000fe4000d800000 */
[----:B-1----:R-:W-:-:S03]  /*1820*/  UIMAD.WIDE.U32 UR6, UR17, UR10, URZ ;  /* 0x0000000a110672a5 */ /* 0x002fc6000f8e003f */
[----:B------:R-:W-:Y:S02]  /*1830*/  ULDC UR10, c[0x0][0x234] ;  /* 0x00008d00000a7ab9 */ /* 0x000fe40000000800 */
[----:B------:R-:W-:Y:S02]  /*1840*/  UIMAD UR11, UR17, UR11, UR7 ;  /* 0x0000000b110b72a4 */ /* 0x000fe4000f8e0207 */
[----:B------:R-:W-:Y:S02]  /*1850*/  USEL UR17, UR6, URZ, UP6 ;  /* 0x0000003f06117287 */ /* 0x000fe4000b000000 */
[----:B------:R-:W-:Y:S02]  /*1860*/  USHF.L.U64.HI UR6, UR40, 0x7, UR32 ;  /* 0x0000000728067899 */ /* 0x000fe40008010220 */
[----:B------:R-:W-:Y:S02]  /*1870*/  USEL UR11, UR11, URZ, UP6 ;  /* 0x0000003f0b0b7287 */ /* 0x000fe4000b000000 */
[----:B------:R-:W-:-:S02]  /*1880*/  USEL UR7, UR6, URZ, UP1 ;  /* 0x0000003f06077287 */ /* 0x000fc40008800000 */
[----:B------:R-:W-:Y:S02]  /*1890*/  USEL UR6, UR18, URZ, UP1 ;  /* 0x0000003f12067287 */ /* 0x000fe40008800000 */
[----:B------:R-:W-:Y:S02]  /*18a0*/  USHF.R.S32.HI UR18, URZ, 0x1f, UR38 ;  /* 0x0000001f3f127899 */ /* 0x000fe40008011426 */
[----:B------:R-:W-:-:S04]  /*18b0*/  UIADD3 UR6, UP1, UR16, UR6, URZ ;  /* 0x0000000610067290 */ /* 0x000fc8000ff3e03f */
[----:B------:R-:W-:Y:S02]  /*18c0*/  UIADD3.X UR9, UR26, UR7, URZ, UP1, !UPT ;  /* 0x000000071a097290 */ /* 0x000fe40008ffe43f */
[----:B------:R-:W-:-:S04]  /*18d0*/  UIMAD UR7, UR43, UR6, URZ ;  /* 0x000000062b0772a4 */ /* 0x000fc8000f8e023f */
[----:B------:R-:W-:Y:S02]  /*18e0*/  UIMAD UR9, UR42, UR9, UR7 ;  /* 0x000000092a0972a4 */ /* 0x000fe4000f8e0207 */
[----:B------:R-:W-:Y:S01]  /*18f0*/  @UP5 USEL UR7, UR60, UR15, !UP3 ;  /* 0x0000000f3c075287 */ /* 0x000fe2000d800000 */
[----:B---3--:R1:W2:Y:S02]  /*1900*/  R2UR UR12, R4 ;  /* 0x00000000040c73c2 */ /* 0x0082a400000e0000 */
[----:B-1----:R-:W1:Y:S08]  /*1910*/  I2F.RP R4, R8 ;  /* 0x0000000800047306 */ /* 0x002e700000209400 */
[----:B-1----:R-:W1:Y:S02]  /*1920*/  MUFU.RCP R4, R4 ;  /* 0x0000000400047308 */ /* 0x002e640000001000 */
[----:B-1----:R-:W-:-:S06]  /*1930*/  IADD3 R4, R4, 0xffffffe, RZ ;  /* 0x0ffffffe04047810 */ /* 0x002fcc0007ffe0ff */
[----:B------:R-:W1:Y:S02]  /*1940*/  F2I.FTZ.U32.TRUNC.NTZ R5, R4 ;  /* 0x0000000400057305 */ /* 0x000e64000021f000 */
[----:B-1----:R-:W-:-:S04]  /*1950*/  IMAD.MOV R4, RZ, RZ, -R5 ;  /* 0x000000ffff047224 */ /* 0x002fc800078e0a05 */
[----:B------:R-:W-:Y:S02]  /*1960*/  IMAD R6, R4, R8, RZ ;  /* 0x0000000804067224 */ /* 0x000fe400078e02ff */
[----:B------:R-:W-:-:S04]  /*1970*/  IMAD.MOV.U32 R4, RZ, RZ, RZ ;  /* 0x000000ffff047224 */ /* 0x000fc800078e00ff */
[----:B------:R-:W-:-:S04]  /*1980*/  IMAD.HI.U32 R4, R5, R6, R4 ;  /* 0x0000000605047227 */ /* 0x000fc800078e0004 */
[----:B------:R-:W-:-:S04]  /*1990*/  IMAD.MOV.U32 R5, RZ, RZ, R7 ;  /* 0x000000ffff057224 */ /* 0x000fc800078e0007 */
[----:B------:R-:W-:-:S04]  /*19a0*/  IMAD.HI.U32 R4, R4, R5, RZ ;  /* 0x0000000504047227 */ /* 0x000fc800078e00ff */
[----:B------:R-:W-:-:S04]  /*19b0*/  IMAD.MOV R6, RZ, RZ, -R4 ;  /* 0x000000ffff067224 */ /* 0x000fc800078e0a04 */
[----:B------:R-:W-:-:S05]  /*19c0*/  IMAD R5, R8, R6, R5 ;  /* 0x0000000608057224 */ /* 0x000fca00078e0205 */
[----:B------:R-:W-:-:S13]  /*19d0*/  ISETP.GT.U32.AND P1, PT, R8, R5, PT ;  /* 0x000000050800720c */ /* 0x000fda0003f24070 */
[----:B------:R-:W-:Y:S01]  /*19e0*/  @!P1 IMAD.IADD R5, R5, 0x1, -R8 ;  /* 0x0000000105059824 */ /* 0x000fe200078e0a08 */
[----:B------:R-:W-:Y:S02]  /*19f0*/  @!P1 IADD3 R4, R4, 0x1, RZ ;  /* 0x0000000104049810 */ /* 0x000fe40007ffe0ff */
[----:B--2---:R-:W-:Y:S01]  /*1a00*/  ISETP.LE.AND P1, PT, RZ, UR12, PT ;  /* 0x0000000cff007c0c */ /* 0x004fe2000bf23270 */
[----:B------:R-:W-:Y:S01]  /*1a10*/  @UP5 UIMAD UR12, UR41, UR10, UR7 ;  /* 0x0000000a290c52a4 */ /* 0x000fe2000f8e0207 */
[----:B------:R-:W-:Y:S01]  /*1a20*/  ISETP.GE.U32.AND P3, PT, R5, R8, PT ;  /* 0x000000080500720c */ /* 0x000fe20003f66070 */
[----:B------:R-:W-:-:S04]  /*1a30*/  UIMAD.WIDE.U32 UR6, UR42, UR6, URZ ;  /* 0x000000062a0672a5 */ /* 0x000fc8000f8e003f */
[----:B------:R-:W-:Y:S02]  /*1a40*/  UIADD3 UR10, UR7, UR9, URZ ;  /* 0x00000009070a7290 */ /* 0x000fe4000fffe03f */
[----:B------:R-:W-:-:S06]  /*1a50*/  @!UP5 UMOV UR12, UR55 ;  /* 0x00000037000cdc82 */ /* 0x000fcc0008000000 */
        /* <DEDUP_REMOVED lines=12> */
.L_x_609:
[----:B------:R-:W-:Y:S02]  /*1b20*/  UMOV UR9, UR56 ;  /* 0x0000003800097c82 */ /* 0x000fe40008000000 */
.L_x_610:
[----:B------:R-:W2:Y:S04]  /*1b30*/  LDL.64 R4, [R1+0x48] ;  /* 0x0000480001047983 */ /* 0x000ea80000100a00 */
[----:B------:R1:W2:Y:S01]  /*1b40*/  LDL.64 R28, [R1+0x48] ;  /* 0x00004800011c7983 */ /* 0x0002a20000100a00 */
[----:B------:R-:W-:Y:S01]  /*1b50*/  UIADD3 UR6, UP4, UP3, UR6, UR50, UR52 ;  /* 0x0000003206067290 */ /* 0x000fe2000fb9e034 */
[----:B------:R-:W-:Y:S01]  /*1b60*/  IMAD.U32 R10, RZ, RZ, UR16 ;  /* 0x00000010ff0a7e24 */ /* 0x000fe2000f8e00ff */
[----:B------:R-:W-:Y:S01]  /*1b70*/  USHF.R.S32.HI UR15, URZ, 0x1f, UR41 ;  /* 0x0000001f3f0f7899 */ /* 0x000fe20008011429 */
[----:B------:R-:W3:Y:S01]  /*1b80*/  S2R R27, SR_TID.X ;  /* 0x00000000001b7919 */ /* 0x000ee20000002100 */
[----:B------:R-:W-:Y:S01]  /*1b90*/  UIADD3 UR21, UP2, UP1, UR17, UR6, UR19 ;  /* 0x0000000611157290 */ /* 0x000fe2000f95e013 */
[----:B------:R-:W-:Y:S01]  /*1ba0*/  BSSY B1, `(.L_x_606) ;  /* 0x0000823000017945 */ /* 0x000fe20003800000 */
[----:B------:R-:W-:Y:S01]  /*1bb0*/  UIADD3.X UR6, UR10, UR54, UR59, UP4, UP3 ;  /* 0x000000360a067290 */ /* 0x000fe2000a7e643b */
[----:B------:R-:W4:Y:S01]  /*1bc0*/  S2R R30, SR_TID.X ;  /* 0x00000000001e7919 */ /* 0x000f220000002100 */
[----:B------:R-:W-:-:S02]  /*1bd0*/  UMOV UR33, 0x4 ;  /* 0x0000000400217882 */ /* 0x000fc40000000000 */
[----:B------:R-:W-:Y:S01]  /*1be0*/  UIADD3.X UR20, UR11, UR6, UR13, UP2, UP1 ;  /* 0x000000060b147290 */ /* 0x000fe200097e240d */
[----:B------:R-:W5:Y:S01]  /*1bf0*/  S2R R24, SR_TID.X ;  /* 0x0000000000187919 */ /* 0x000f620000002100 */
[----:B------:R-:W-:Y:S02]  /*1c00*/  UIADD3 UR11, UR16, UR12, URZ ;  /* 0x0000000c100b7290 */ /* 0x000fe4000fffe03f */
[----:B------:R-:W-:Y:S02]  /*1c10*/  ULDC.64 UR6, c[0x0][0x1a8] ;  /* 0x00006a0000067ab9 */ /* 0x000fe40000000a00 */
[----:B------:R-:W-:Y:S02]  /*1c20*/  UIMAD UR6, UR15, UR6, URZ ;  /* 0x000000060f0672a4 */ /* 0x000fe4000f8e023f */
[----:B------:R-:W-:Y:S02]  /*1c30*/  ULDC UR17, c[0x0][0x2e8] ;  /* 0x0000ba0000117ab9 */ /* 0x000fe40000000800 */
[----:B------:R-:W-:-:S03]  /*1c40*/  UIMAD UR19, UR41, UR7, UR6 ;  /* 0x00000007291372a4 */ /* 0x000fc6000f8e0206 */
[----:B------:R-:W-:Y:S02]  /*1c50*/  ULDC.64 UR6, c[0x0][0x378] ;  /* 0x0000de0000067ab9 */ /* 0x000fe40000000a00 */
[----:B------:R-:W-:Y:S01]  /*1c60*/  UIMAD UR6, UR15, UR6, URZ ;  /* 0x000000060f0672a4 */ /* 0x000fe2000f8e023f */
[----:B---3--:R-:W-:-:S03]  /*1c70*/  SHF.R.S32.HI R27, RZ, 0x1f, R27 ;  /* 0x0000001fff1b7819 */ /* 0x008fc6000001141b */
[----:B------:R-:W-:Y:S01]  /*1c80*/  UIMAD UR13, UR41, UR7, UR6 ;  /* 0x00000007290d72a4 */ /* 0x000fe2000f8e0206 */
[----:B----4-:R-:W-:Y:S02]  /*1c90*/  LEA.HI R27, R27, R30, RZ, 0x3 ;  /* 0x0000001e1b1b7211 */ /* 0x010fe400078f18ff */
[----:B------:R-:W-:Y:S02]  /*1ca0*/  ULDC.64 UR6, c[0x0][0x370] ;  /* 0x0000dc0000067ab9 */ /* 0x000fe40000000a00 */
[----:B------:R-:W-:Y:S01]  /*1cb0*/  UIMAD UR6, UR26, UR6, URZ ;  /* 0x000000061a0672a4 */ /* 0x000fe2000f8e023f */
[----:B------:R-:W-:Y:S02]  /*1cc0*/  SHF.R.S32.HI R27, RZ, 0x3, R27 ;  /* 0x00000003ff1b7819 */ /* 0x000fe4000001141b */
[----:B-----5:R-:W-:Y:S01]  /*1cd0*/  SHF.R.S32.HI R25, RZ, 0x1f, R24 ;  /* 0x0000001fff197819 */ /* 0x020fe20000011418 */
[----:B------:R-:W-:Y:S01]  /*1ce0*/  UIMAD UR10, UR16, UR7, UR6 ;  /* 0x00000007100a72a4 */ /* 0x000fe2000f8e0206 */
[----:B------:R-:W-:Y:S01]  /*1cf0*/  SHF.R.S32.HI R23, RZ, 0x1f, R27 ;  /* 0x0000001fff177819 */ /* 0x000fe2000001141b */
[----:B------:R-:W-:Y:S01]  /*1d00*/  UIADD3 UR6, UR16, UR9, URZ ;  /* 0x0000000910067290 */ /* 0x000fe2000fffe03f */
[----:B------:R-:W-:Y:S01]  /*1d10*/  IADD3 R6, P1, R27, UR16, RZ ;  /* 0x000000101b067c10 */ /* 0x000fe2000ff3e0ff */
[----:B------:R-:W-:-:S03]  /*1d20*/  UIADD3 UR9, UR28, -0x1, URZ ;  /* 0xffffffff1c097890 */ /* 0x000fc6000fffe03f */
[----:B------:R-:W-:-:S05]  /*1d30*/  IADD3.X R7, R23, UR26, RZ, P1, !PT ;  /* 0x0000001a17077c10 */ /* 0x000fca0008ffe4ff */
[----:B------:R-:W-:Y:S02]  /*1d40*/  IMAD R7, R7, c[0x0][0x190], RZ ;  /* 0x0000640007077a24 */ /* 0x000fe400078e02ff */
[----:B--2---:R-:W-:-:S05]  /*1d50*/  IMAD.MOV.U32 R28, RZ, RZ, R4 ;  /* 0x000000ffff1c7224 */ /* 0x004fca00078e0004 */
[----:B------:R-:W-:-:S05]  /*1d60*/  SHF.R.S32.HI R29, RZ, 0x1f, R28 ;  /* 0x0000001fff1d7819 */ /* 0x000fca000001141c */
[C---:B------:R-:W-:Y:S01]  /*1d70*/  IMAD.WIDE.U32 R4, R6.reuse, c[0x0][0x190], R28 ;  /* 0x0000640006047a25 */ /* 0x040fe200078e001c */
[----:B------:R1:W-:Y:S03]  /*1d80*/  STL [R1+0x4c], R29 ;  /* 0x00004c1d01007387 */ /* 0x0003e60000100800 */
[----:B------:R-:W-:Y:S01]  /*1d90*/  IMAD R6, R6, c[0x0][0x194], R7 ;  /* 0x0000650006067a24 */ /* 0x000fe200078e0207 */
[----:B------:R-:W-:-:S04]  /*1da0*/  IADD3 R8, P1, R4, UR31, RZ ;  /* 0x0000001f04087c10 */ /* 0x000fc8000ff3e0ff */
[----:B------:R-:W-:Y:S01]  /*1db0*/  IADD3.X R9, R5, UR30, R6, P1, !PT ;  /* 0x0000001e05097c10 */ /* 0x000fe20008ffe406 */
[----:B------:R-:W-:Y:S01]  /*1dc0*/  ULDC.64 UR30, c[0x0][0x3c8] ;  /* 0x0000f200001e7ab9 */ /* 0x000fe20000000a00 */
[----:B------:R-:W-:Y:S01]  /*1dd0*/  LEA.HI R6, R25, R24, RZ, 0x5 ;  /* 0x0000001819067211 */ /* 0x000fe200078f28ff */
[----:B------:R-:W-:Y:S01]  /*1de0*/  UIMAD.WIDE UR6, UR6, UR33, UR30 ;  /* 0x00000021060672a5 */ /* 0x000fe2000f8e021e */
[----:B------:R-:W-:Y:S02]  /*1df0*/  IADD3 R4, P1, R28, UR22, RZ ;  /* 0x000000161c047c10 */ /* 0x000fe4000ff3e0ff */
[----:B------:R-:W-:Y:S01]  /*1e00*/  LOP3.LUT R7, R6, 0xffffffe0, RZ, 0xc0, !PT ;  /* 0xffffffe006077812 */ /* 0x000fe200078ec0ff */
[----:B------:R-:W-:Y:S01]  /*1e10*/  ULDC.64 UR30, c[0x0][0x200] ;  /* 0x00008000001e7ab9 */ /* 0x000fe20000000a00 */
[----:B------:R-:W-:Y:S02]  /*1e20*/  SHF.R.S32.HI R6, RZ, 0x5, R6 ;  /* 0x00000005ff067819 */ /* 0x000fe40000011406 */
[----:B------:R-:W-:Y:S01]  /*1e30*/  IADD3.X R5, R29, UR25, RZ, P1, !PT ;  /* 0x000000191d057c10 */ /* 0x000fe20008ffe4ff */
[----:B------:R-:W-:Y:S01]  /*1e40*/  IMAD.IADD R21, R24, 0x1, -R7 ;  /* 0x0000000118157824 */ /* 0x000fe200078e0a07 */
[----:B------:R-:W-:-:S02]  /*1e50*/  UMOV UR16, UR6 ;  /* 0x0000000600107c82 */ /* 0x000fc40008000000 */
[----:B------:R-:W-:Y:S01]  /*1e60*/  UIADD3 UR6, -UR8, UR14, UR38 ;  /* 0x0000000e08067290 */ /* 0x000fe2000fffe126 */
[----:B------:R-:W-:Y:S01]  /*1e70*/  IMAD R6, R6, UR51, R21 ;  /* 0x0000003306067c24 */ /* 0x000fe2000f8e0215 */
[----:B------:R-:W-:Y:S01]  /*1e80*/  UMOV UR15, UR7 ;  /* 0x00000007000f7c82 */ /* 0x000fe20008000000 */
[----:B------:R-:W-:Y:S01]  /*1e90*/  IMAD.WIDE.U32 R4, R10, c[0x0][0x370], R4 ;  /* 0x0000dc000a047a25 */ /* 0x000fe200078e0004 */
[----:B------:R-:W-:Y:S02]  /*1ea0*/  UIADD3 UR6, UR6, -UR17, URZ ;  /* 0x8000001106067290 */ /* 0x000fe4000fffe03f */
[C---:B------:R-:W-:Y:S02]  /*1eb0*/  IADD3 R11, P1, R6.reuse, UR21, RZ ;  /* 0x00000015060b7c10 */ /* 0x040fe4000ff3e0ff */
[----:B------:R-:W-:Y:S01]  /*1ec0*/  IADD3 R5, R5, UR10, RZ ;  /* 0x0000000a05057c10 */ /* 0x000fe2000fffe0ff */
[----:B------:R-:W-:Y:S01]  /*1ed0*/  USHF.R.S32.HI UR17, URZ, 0x1f, UR6 ;  /* 0x0000001f3f117899 */ /* 0x000fe20008011406 */
[----:B------:R-:W-:Y:S01]  /*1ee0*/  LEA.HI.X.SX32 R10, R6, UR20, 0x1, P1 ;  /* 0x00000014060a7c11 */ /* 0x000fe200088f0eff */
[----:B------:R-:W-:Y:S01]  /*1ef0*/  IMAD.U32 R6, RZ, RZ, UR41 ;  /* 0x00000029ff067e24 */ /* 0x000fe2000f8e00ff */
[----:B------:R-:W-:Y:S01]  /*1f00*/  LEA R12, P1, R11, c[0x0][0x350], 0x2 ;  /* 0x0000d4000b0c7a11 */ /* 0x000fe200078210ff */
[----:B------:R-:W-:-:S02]  /*1f10*/  ULEA.HI UR17, UR17, UR6, URZ, 0x6 ;  /* 0x0000000611117291 */ /* 0x000fc4000f8f303f */
[----:B------:R-:W-:Y:S01]  /*1f20*/  IMAD.WIDE.U32 R4, R6, c[0x0][0x378], R4 ;  /* 0x0000de0006047a25 */ /* 0x000fe200078e0004 */
[----:B------:R-:W-:Y:S01]  /*1f30*/  LEA.HI.X R13, R11, c[0x0][0x354], R10, 0x2, P1 ;  /* 0x0000d5000b0d7a11 */ /* 0x000fe200008f140a */
[----:B------:R-:W-:Y:S02]  /*1f40*/  USHF.R.S32.HI UR17, URZ, 0x6, UR17 ;  /* 0x000000063f117899 */ /* 0x000fe40008011411 */
[----:B------:R-:W-:Y:S01]  /*1f50*/  IMAD.MOV.U32 R6, RZ, RZ, R4 ;  /* 0x000000ffff067224 */ /* 0x000fe200078e0004 */
[----:B------:R-:W-:Y:S01]  /*1f60*/  IADD3 R7, R5, UR13, RZ ;  /* 0x0000000d05077c10 */ /* 0x000fe2000fffe0ff */
[----:B------:R-:W-:Y:S01]  /*1f70*/  IMAD.U32 R5, RZ, RZ, UR41 ;  /* 0x00000029ff057e24 */ /* 0x000fe2000f8e00ff */
[----:B------:R-:W-:Y:S01]  /*1f80*/  UISETP.LT.AND UP1, UPT, URZ, UR17, UPT ;  /* 0x000000113f00728c */ /* 0x000fe2000bf21270 */
[----:B------:R1:W-:Y:S01]  /*1f90*/  STL.64 [R1+0x30], R12 ;  /* 0x0000300c01007387 */ /* 0x0003e20000100a00 */
[----:B------:R-:W-:Y:S01]  /*1fa0*/  UIMAD.WIDE UR6, UR11, UR33, UR30 ;  /* 0x000000210b0672a5 */ /* 0x000fe2000f8e021e */
[----:B------:R-:W-:Y:S01]  /*1fb0*/  IMAD.WIDE.U32 R8, R5, c[0x0][0x1a8], R8 ;  /* 0x00006a0005087a25 */ /* 0x000fe200078e0008 */
[----:B------:R-:W-:-:S03]  /*1fc0*/  USEL UR17, URZ, UR17, !UP1 ;  /* 0x000000113f117287 */ /* 0x000fc6000c800000 */
[----:B------:R-:W-:Y:S01]  /*1fd0*/  IMAD R5, R23, c[0x0][0x370], RZ ;  /* 0x0000dc0017057a24 */ /* 0x000fe200078e02ff */
[----:B------:R-:W-:Y:S01]  /*1fe0*/  IADD3 R20, R9, UR19, RZ ;  /* 0x0000001309147c10 */ /* 0x000fe2000fffe0ff */
[C---:B------:R-:W-:Y:S01]  /*1ff0*/  IMAD.WIDE.U32 R6, R27.reuse, c[0x0][0x370], R6 ;  /* 0x0000dc001b067a25 */ /* 0x040fe200078e0006 */
[----:B------:R-:W-:Y:S01]  /*2000*/  LEA R30, P3, R8, c[0x0][0x160], 0x1 ;  /* 0x00005800081e7a11 */ /* 0x000fe200078608ff */
[----:B------:R-:W-:Y:S02]  /*2010*/  UISETP.GT.AND UP1, UPT, UR28, UR17, UPT ;  /* 0x000000111c00728c */ /* 0x000fe4000bf24270 */
        /* <DEDUP_REMOVED lines=8> */
[----:B------:R-:W-:Y:S05]  /*20a0*/  @P1 BRA `(.L_x_611) ;  /* 0x000008e000001947 */ /* 0x000fea0003800000 */
        /* <DEDUP_REMOVED lines=18> */
.L_x_612:
        /* <DEDUP_REMOVED lines=16> */
[----:B------:R-:W-:-:S03]  /*22d0*/  UIADD3 UR11, UR7, UR9, URZ ;  /* 0x00000009070b7290 */ /* 0x000fc6000fffe03f */
[----:B------:R-:W-:Y:S02]  /*22e0*/  UMOV UR9, UR6 ;  /* 0x0000000600097c82 */ /* 0x000fe40008000000 */
.L_x_613:
[----:B-1----:R1:W5:Y:S01]  /*22f0*/  LDL R13, [R1+0x6c] ;  /* 0x00006c00010d7983 */ /* 0x0023620000100800 */
[----:B------:R-:W-:-:S03]  /*2300*/  ULDC.64 UR6, c[0x0][0x3a0] ;  /* 0x0000e80000067ab9 */ /* 0x000fc60000000a00 */
[----:B------:R1:W5:Y:S01]  /*2310*/  LDL R12, [R1+0x70] ;  /* 0x00007000010c7983 */ /* 0x0003620000100800 */
[----:B------:R-:W-:Y:S01]  /*2320*/  IMAD.U32 R4, RZ, RZ, UR38 ;  /* 0x00000026ff047e24 */ /* 0x000fe2000f8e00ff */
[----:B------:R-:W-:Y:S01]  /*2330*/  UIMAD UR6, UR18, UR6, URZ ;  /* 0x00000006120672a4 */ /* 0x000fe2000f8e023f */
[----:B------:R-:W-:Y:S01]  /*2340*/  BSSY B0, `(.L_x_614) ;  /* 0x000001e000007945 */ /* 0x000fe20003800000 */
[----:B------:R-:W-:Y:S01]  /*2350*/  UIMAD UR8, UR35, -0x40, UR8 ;  /* 0xffffffc0230878a4 */ /* 0x000fe2000f8e0208 */
[----:B------:R-:W-:Y:S01]  /*2360*/  IMAD.WIDE.U32 R4, R4, c[0x0][0x3a0], R28 ;  /* 0x0000e80004047a25 */ /* 0x000fe200078e001c */
[----:B------:R-:W-:Y:S02]  /*2370*/  UIMAD UR6, UR38, UR7, UR6 ;  /* 0x00000007260672a4 */ /* 0x000fe4000f8e0206 */
[----:B------:R-:W-:Y:S02]  /*2380*/  USHF.R.S32.HI UR10, URZ, 0x1f, UR41 ;  /* 0x0000001f3f0a7899 */ /* 0x000fe40008011429 */
[----:B------:R-:W-:-:S02]  /*2390*/  IADD3 R6, P0, R4, UR14, RZ ;  /* 0x0000000e04067c10 */ /* 0x000fc4000ff1e0ff */
[----:B------:R-:W-:Y:S01]  /*23a0*/  MOV R4, UR6 ;  /* 0x0000000600047c02 */ /* 0x000fe20008000f00 */
[----:B------:R-:W-:Y:S01]  /*23b0*/  ULDC.64 UR6, c[0x0][0x3b8] ;  /* 0x0000ee0000067ab9 */ /* 0x000fe20000000a00 */
[----:B------:R-:W-:Y:S01]  /*23c0*/  ISETP.GE.AND P4, PT, R27, UR8, PT ;  /* 0x000000081b007c0c */ /* 0x000fe2000bf86270 */
[----:B------:R-:W-:Y:S01]  /*23d0*/  UIMAD UR6, UR10, UR6, URZ ;  /* 0x000000060a0672a4 */ /* 0x000fe2000f8e023f */
[----:B------:R-:W-:Y:S01]  /*23e0*/  IADD3.X R7, R5, UR15, R4, P0, !PT ;  /* 0x0000000f05077c10 */ /* 0x000fe200087fe404 */
[----:B------:R-:W-:Y:S02]  /*23f0*/  IMAD.U32 R4, RZ, RZ, UR41 ;  /* 0x00000029ff047e24 */ /* 0x000fe4000f8e00ff */
[----:B------:R-:W-:Y:S02]  /*2400*/  UIMAD UR6, UR41, UR7, UR6 ;  /* 0x00000007290672a4 */ /* 0x000fe4000f8e0206 */
        /* <DEDUP_REMOVED lines=17> */
.L_x_615:
[----:B-1----:R-:W-:Y:S05]  /*2520*/  BSYNC B0 ;  /* 0x0000000000007941 */ /* 0x002fea0003800000 */
.L_x_614:
        /* <DEDUP_REMOVED lines=19> */
.L_x_617:
[----:B------:R-:W-:Y:S05]  /*2660*/  BSYNC B0 ;  /* 0x0000000000007941 */ /* 0x000fea0003800000 */
.L_x_616:
[----:B------:R-:W-:Y:S01]  /*2670*/  ULDC.64 UR6, c[0x0][0x3a8] ;  /* 0x0000ea0000067ab9 */ /* 0x000fe20000000a00 */
[----:B-1----:R-:W-:Y:S01]  /*2680*/  IMAD.U32 R4, RZ, RZ, UR38 ;  /* 0x00000026ff047e24 */ /* 0x002fe2000f8e00ff */
[----:B------:R-:W-:Y:S01]  /*2690*/  UIMAD UR6, UR18, UR6, URZ ;  /* 0x00000006120672a4 */ /* 0x000fe2000f8e023f */
[----:B------:R-:W-:Y:S01]  /*26a0*/  BSSY B0, `(.L_x_618) ;  /* 0x000001c000007945 */ /* 0x000fe20003800000 */
[----:B------:R-:W-:Y:S01]  /*26b0*/  USHF.R.S32.HI UR8, URZ, 0x1f, UR41 ;  /* 0x0000001f3f087899 */ /* 0x000fe20008011429 */
        /* <DEDUP_REMOVED lines=26> */
.L_x_619:
[----:B------:R-:W-:Y:S05]  /*2860*/  BSYNC B0 ;  /* 0x0000000000007941 */ /* 0x000fea0003800000 */
.L_x_618:
        /* <DEDUP_REMOVED lines=18> */
.L_x_611:
[----:B------:R-:W2:Y:S01]  /*2990*/  LDL R26, [R1+0x2c] ;  /* 0x00002c00011a7983 */ /* 0x000ea20000100800 */
[----:B------:R-:W-:Y:S01]  /*29a0*/  ULDC.64 UR10, c[0x0][0x1a0] ;  /* 0x00006800000a7ab9 */ /* 0x000fe20000000a00 */
[----:B------:R-:W-:Y:S01]  /*29b0*/  MOV R4, UR38 ;  /* 0x0000002600047c02 */ /* 0x000fe20008000f00 */
[----:B------:R-:W-:Y:S01]  /*29c0*/  UIMAD UR10, UR18, UR10, URZ ;  /* 0x0000000a120a72a4 */ /* 0x000fe2000f8e023f */
[----:B------:R-:W-:Y:S03]  /*29d0*/  BSSY B0, `(.L_x_621) ;  /* 0x0000033000007945 */ /* 0x000fe60003800000 */
[----:B------:R-:W-:Y:S01]  /*29e0*/  UIMAD UR10, UR38, UR11, UR10 ;  /* 0x0000000b260a72a4 */ /* 0x000fe2000f8e020a */
[----:B------:R-:W-:-:S05]  /*29f0*/  IMAD.WIDE.U32 R4, R4, c[0x0][0x1a0], R28 ;  /* 0x0000680004047a25 */ /* 0x000fca00078e001c */
[----:B------:R-:W-:Y:S02]  /*2a00*/  IADD3 R10, P0, R4, UR27, RZ ;  /* 0x0000001b040a7c10 */ /* 0x000fe4000ff1e0ff */
[----:B------:R-:W-:Y:S01]  /*2a10*/  MOV R4, UR10 ;  /* 0x0000000a00047c02 */ /* 0x000fe20008000f00 */
[----:B------:R-:W-:-:S03]  /*2a20*/  UIMAD UR10, UR35, -0x40, UR8 ;  /* 0xffffffc0230a78a4 */ /* 0x000fc6000f8e0208 */
[----:B------:R-:W-:Y:S01]  /*2a30*/  IADD3.X R11, R5, UR29, R4, P0, !PT ;  /* 0x0000001d050b7c10 */ /* 0x000fe200087fe404 */
[----:B------:R-:W-:Y:S01]  /*2a40*/  IMAD R4, R22, c[0x0][0x1b8], RZ ;  /* 0x00006e0016047a24 */ /* 0x000fe200078e02ff */
[----:B------:R-:W-:-:S13]  /*2a50*/  PLOP3.LUT P0, PT, PT, PT, UP6, 0x80, 0x0 ;  /* 0x000000000000781c */ /* 0x000fda0003f0f068 */
[----:B------:R-:W-:Y:S01]  /*2a60*/  @P0 BAR.SYNC.DEFER_BLOCKING 0x0 ;  /* 0x0000000000000b1d */ /* 0x000fe20000010000 */
[----:B------:R-:W-:Y:S01]  /*2a70*/  ISETP.GE.AND P6, PT, R27, UR10, PT ;  /* 0x0000000a1b007c0c */ /* 0x000fe2000bfc6270 */
[C---:B------:R-:W-:Y:S02]  /*2a80*/  IMAD R4, R17.reuse, c[0x0][0x1bc], R4 ;  /* 0x00006f0011047a24 */ /* 0x040fe400078e0204 */
[----:B------:R-:W-:-:S05]  /*2a90*/  IMAD.WIDE.U32 R10, R17, c[0x0][0x1b8], R10 ;  /* 0x00006e00110a7a25 */ /* 0x000fca00078e000a */
[----:B------:R-:W-:-:S05]  /*2aa0*/  IADD3 R18, R11, R4, RZ ;  /* 0x000000040b127210 */ /* 0x000fca0007ffe0ff */
[----:B--2---:R2:W-:Y:S04]  /*2ab0*/  @P6 STS.128 [R26+0x12000], RZ ;  /* 0x012000ff1a006388 */ /* 0x0045e80000000c00 */
[----:B------:R2:W-:Y:S04]  /*2ac0*/  @P6 STS.128 [R26+0x14000], RZ ;  /* 0x014000ff1a006388 */ /* 0x0005e80000000c00 */
[----:B------:R2:W-:Y:S01]  /*2ad0*/  @P6 STS.128 [R26+0x16000], RZ ;  /* 0x016000ff1a006388 */ /* 0x0005e20000000c00 */
[----:B------:R-:W-:Y:S05]  /*2ae0*/  @P6 BRA `(.L_x_622) ;  /* 0x0000021000006947 */ /* 0x000fea0003800000 */
[----:B-1----:R-:W3:Y:S04]  /*2af0*/  LDL R13, [R1+0x6c] ;  /* 0x00006c00010d7983 */ /* 0x002ee80000100800 */
        /* <DEDUP_REMOVED lines=32> */
.L_x_622:
[----:B------:R-:W-:Y:S05]  /*2d00*/  BSYNC B0 ;  /* 0x0000000000007941 */ /* 0x000fea0003800000 */
.L_x_621:
        /* <DEDUP_REMOVED lines=42> */
.L_x_624:
[----:B------:R-:W-:Y:S05]  /*2fb0*/  BSYNC B0 ;  /* 0x0000000000007941 */ /* 0x000fea0003800000 */
.L_x_623:
        /* <DEDUP_REMOVED lines=29> */
.L_x_626:
[----:B------:R-:W-:Y:S05]  /*3190*/  BSYNC B0 ;  /* 0x0000000000007941 */ /* 0x000fea0003800000 */
.L_x_625:
        /* <DEDUP_REMOVED lines=40> */
.L_x_628:
[----:B------:R-:W-:Y:S05]  /*3420*/  BSYNC B0 ;  /* 0x0000000000007941 */ /* 0x000fea0003800000 */
.L_x_627:
        /* <DEDUP_REMOVED lines=26> */
.L_x_630:
[----:B------:R-:W-:Y:S05]  /*35d0*/  BSYNC B0 ;  /* 0x0000000000007941 */ /* 0x000fea0003800000 */
.L_x_629:
        /* <DEDUP_REMOVED lines=38> */
.L_x_632:
[----:B------:R-:W-:Y:S05]  /*3840*/  BSYNC B0 ;  /* 0x0000000000007941 */ /* 0x000fea0003800000 */
.L_x_631:
[----:B------:R-:W5:Y:S01]  /*3850*/  LDL R5, [R1+0x50] ;  /* 0x0000500001057983 */ /* 0x000f620000100800 */
[----:B-1----:R-:W-:Y:S01]  /*3860*/  MOV R6, 0x7f800000 ;  /* 0x7f80000000067802 */ /* 0x002fe20000000f00 */
[----:B------:R-:W-:Y:S01]  /*3870*/  IMAD.MOV.U32 R7, RZ, RZ, 0x7f800000 ;  /* 0x7f800000ff077424 */ /* 0x000fe200078e00ff */
[----:B------:R-:W-:Y:S02]  /*3880*/  ULDC.64 UR12, c[0x0][0x198] ;  /* 0x00006600000c7ab9 */ /* 0x000fe40000000a00 */
[----:B------:R-:W-:Y:S01]  /*3890*/  UIMAD UR11, UR18, UR12, URZ ;  /* 0x0000000c120b72a4 */ /* 0x000fe2000f8e023f */
[C---:B-----5:R-:W-:Y:S02]  /*38a0*/  IADD3 R4, R5.reuse, 0x8, RZ ;  /* 0x0000000805047810 */ /* 0x060fe40007ffe0ff */
[----:B------:R-:W-:Y:S02]  /*38b0*/  ISETP.GE.AND P1, PT, R5, UR10, PT ;  /* 0x0000000a05007c0c */ /* 0x000fe4000bf26270 */
[----:B------:R-:W-:Y:S01]  /*38c0*/  ISETP.GE.AND P0, PT, R4, UR10, PT ;  /* 0x0000000a04007c0c */ /* 0x000fe2000bf06270 */
[----:B------:R-:W-:Y:S01]  /*38d0*/  IMAD.MOV.U32 R4, RZ, RZ, 0x4 ;  /* 0x00000004ff047424 */ /* 0x000fe200078e00ff */
[----:B------:R-:W-:Y:S01]  /*38e0*/  @P6 STS.128 [R26+0xc000], RZ ;  /* 0x00c000ff1a006388 */ /* 0x000fe20000000c00 */
[----:B------:R-:W-:-:S02]  /*38f0*/  UIMAD UR10, UR38, UR13, UR11 ;  /* 0x0000000d260a72a4 */ /* 0x000fc4000f8e020b */
[----:B------:R-:W-:-:S06]  /*3900*/  IMAD.WIDE R4, R5, R4, UR6 ;  /* 0x0000000605047e25 */ /* 0x000fcc000f8e0204 */
[----:B------:R1:W5:Y:S04]  /*3910*/  @!P1 LDG.E R7, [R4.64] ;  /* 0x0000000404079981 */ /* 0x000368000c1e1900 */
[----:B--2---:R1:W2:Y:S01]  /*3920*/  @!P0 LDG.E R6, [R4.64+0x20] ;  /* 0x0000200404068981 */ /* 0x0042a2000c1e1900 */
[----:B------:R-:W-:Y:S03]  /*3930*/  BSSY B0, `(.L_x_633) ;  /* 0x0000030000007945 */ /* 0x000fe60003800000 */
[----:B------:R-:W-:Y:S04]  /*3940*/  @P6 STS.128 [R26+0xe000], RZ ;  /* 0x00e000ff1a006388 */ /* 0x000fe80000000c00 */
[----:B------:R-:W-:Y:S01]  /*3950*/  @P6 STS.128 [R26+0x10000], RZ ;  /* 0x010000ff1a006388 */ /* 0x000fe20000000c00 */
[----:B-1----:R-:W-:-:S04]  /*3960*/  IMAD.U32 R4, RZ, RZ, UR38 ;  /* 0x00000026ff047e24 */ /* 0x002fc8000f8e00ff */
[----:B------:R-:W-:Y:S01]  /*3970*/  IMAD.WIDE.U32 R4, R4, c[0x0][0x198], R28 ;  /* 0x0000660004047a25 */ /* 0x000fe200078e001c */
[----:B--2---:R1:W-:Y:S04]  /*3980*/  STL [R1+0x68], R6 ;  /* 0x0000680601007387 */ /* 0x0043e80000100800 */
[----:B-----5:R2:W-:Y:S01]  /*3990*/  STL [R1+0x64], R7 ;  /* 0x0000640701007387 */ /* 0x0205e20000100800 */
[----:B-1----:R-:W-:Y:S02]  /*39a0*/  IADD3 R6, P0, R4, UR23, RZ ;  /* 0x0000001704067c10 */ /* 0x002fe4000ff1e0ff */
[----:B------:R-:W-:-:S04]  /*39b0*/  MOV R4, UR10 ;  /* 0x0000000a00047c02 */ /* 0x000fc80008000f00 */
        /* <DEDUP_REMOVED lines=39> */
.L_x_634:
[----:B------:R-:W-:Y:S05]  /*3c30*/  BSYNC B0 ;  /* 0x0000000000007941 */ /* 0x000fea0003800000 */
.L_x_633:
        /* <DEDUP_REMOVED lines=39> */
.L_x_636:
[----:B------:R-:W-:Y:S05]  /*3eb0*/  BSYNC B0 ;  /* 0x0000000000007941 */ /* 0x000fea0003800000 */
.L_x_635:
[----:B------:R-:W0:Y:S01]  /*3ec0*/  LDGDEPBAR ;  /* 0x00000000000079af */ /* 0x000e220000000000 */
[----:B-1----:R-:W-:Y:S02]  /*3ed0*/  IMAD.MOV.U32 R8, RZ, RZ, c[0x0][0x308] ;  /* 0x0000c200ff087624 */ /* 0x002fe400078e00ff */
[----:B------:R-:W-:Y:S01]  /*3ee0*/  IMAD.MOV.U32 R9, RZ, RZ, c[0x0][0x30c] ;  /* 0x0000c300ff097624 */ /* 0x000fe200078e00ff */
[----:B------:R-:W-:-:S04]  /*3ef0*/  DEPBAR.LE SB0, 0x1 ;  /* 0x000080400000791a */ /* 0x000fc80000000000 */
[----:B------:R-:W-:Y:S06]  /*3f00*/  BAR.SYNC.DEFER_BLOCKING 0x0 ;  /* 0x0000000000007b1d */ /* 0x000fec0000010000 */
[----:B------:R1:W5:Y:S01]  /*3f10*/  LDG.E.64 R4, [R8.64+0x8] ;  /* 0x0000080408047981 */ /* 0x000362000c1e1b00 */
[----:B------:R-:W-:Y:S01]  /*3f20*/  LEA.HI R6, R25, R24, RZ, 0x3 ;  /* 0x0000001819067211 */ /* 0x000fe200078f18ff */
[----:B------:R-:W-:Y:S02]  /*3f30*/  IMAD.MOV.U32 R240, RZ, RZ, 0x20 ;  /* 0x00000020fff07424 */ /* 0x000fe400078e00ff */
[----:B------:R2:W3:Y:S04]  /*3f40*/  LDSM.16.M88.4 R164, [R252+0x12000] ;  /* 0x01200000fca4783b */ /* 0x0004e80000000200 */
[----:B------:R2:W4:Y:S04]  /*3f50*/  LDSM.16.M88.4 R168, [R252+0x12800] ;  /* 0x01280000fca8783b */ /* 0x0005280000000200 */
[----:B------:R2:W2:Y:S04]  /*3f60*/  LDSM.16.M88.4 R196, [R252+0x14000] ;  /* 0x01400000fcc4783b */ /* 0x0004a80000000200 */
[----:B------:R2:W2:Y:S04]  /*3f70*/  LDSM.16.M88.4 R200, [R252+0x14800] ;  /* 0x01480000fcc8783b */ /* 0x0004a80000000200 */
[----:B------:R2:W2:Y:S04]  /*3f80*/  LDSM.16.M88.4 R228, [R252+0x16000] ;  /* 0x01600000fce4783b */ /* 0x0004a80000000200 */
[----:B------:R2:W2:Y:S04]  /*3f90*/  LDSM.16.M88.4 R232, [R252+0x16800] ;  /* 0x01680000fce8783b */ /* 0x0004a80000000200 */
[----:B-1----:R-:W2:Y:S01]  /*3fa0*/  LDG.E.64 R8, [R8.64] ;  /* 0x0000000408087981 */ /* 0x002ea2000c1e1b00 */
[----:B------:R-:W-:-:S02]  /*3fb0*/  LOP3.LUT R6, R6, 0xfffffff8, RZ, 0xc0, !PT ;  /* 0xfffffff806067812 */ /* 0x000fc400078ec0ff */
[----:B------:R-:W-:-:S03]  /*3fc0*/  SHF.R.S32.HI R7, RZ, 0x1f, R21 ;  /* 0x0000001fff077819 */ /* 0x000fc60000011415 */
[----:B------:R-:W-:-:S05]  /*3fd0*/  IMAD.IADD R6, R24, 0x1, -R6 ;  /* 0x0000000118067824 */ /* 0x000fca00078e0a06 */
[----:B------:R-:W-:Y:S02]  /*3fe0*/  LOP3.LUT P0, RZ, R6, 0x2, RZ, 0xc0, !PT ;  /* 0x0000000206ff7812 */ /* 0x000fe4000780c0ff */
[----:B-----5:R-:W-:Y:S01]  /*3ff0*/  IADD3 R10, P2, P1, R4, UR45, R21 ;  /* 0x0000002d040a7c10 */ /* 0x020fe2000f95e015 */
[----:B--2---:R1:W2:Y:S04]  /*4000*/  R2UR UR20, R8 ;  /* 0x00000000081473c2 */ /* 0x0042a800000e0000 */
[----:B------:R2:W-:Y:S01]  /*4010*/  STL [R1+0x7c], R10 ;  /* 0x00007c0a01007387 */ /* 0x0005e20000100800 */
[----:B------:R-:W-:Y:S02]  /*4020*/  SEL R240, R240, 0xffffffe0, !P0 ;  /* 0xffffffe0f0f07807 */ /* 0x000fe40004000000 */
[----:B------:R-:W-:Y:S01]  /*4030*/  IADD3.X R4, R5, UR53, R7, P2, P1 ;  /* 0x0000003505047c10 */ /* 0x000fe200097e2407 */
[----:B------:R-:W5:Y:S04]  /*4040*/  LDL R6, [R1] ;  /* 0x0000000001067983 */ /* 0x000f680000100800 */
[----:B-1----:R-:W3:Y:S01]  /*4050*/  LDL R8, [R1+0x4] ;  /* 0x0000040001087983 */ /* 0x002ee20000100800 */
[----:B------:R-:W-:-:S05]  /*4060*/  IMAD.IADD R240, R240, 0x1, R252 ;  /* 0x00000001f0f07824 */ /* 0x000fca00078e02fc */
[----:B------:R1:W1:Y:S04]  /*4070*/  LDSM.16.M88.4 R172, [R240+0x12000] ;  /* 0x01200000f0ac783b */ /* 0x0002680000000200 */
[----:B------:R1:W1:Y:S04]  /*4080*/  LDSM.16.M88.4 R176, [R240+0x12800] ;  /* 0x01280000f0b0783b */ /* 0x0002680000000200 */
[----:B------:R1:W1:Y:S04]  /*4090*/  LDSM.16.M88.4 R204, [R240+0x14000] ;  /* 0x01400000f0cc783b */ /* 0x0002680000000200 */
[----:B------:R1:W1:Y:S04]  /*40a0*/  LDSM.16.M88.4 R208, [R240+0x14800] ;  /* 0x01480000f0d0783b */ /* 0x0002680000000200 */
[----:B------:R1:W1:Y:S04]  /*40b0*/  LDSM.16.M88.4 R236, [R240+0x16000] ;  /* 0x01600000f0ec783b */ /* 0x0002680000000200 */
[----:B------:R-:W1:Y:S01]  /*40c0*/  LDSM.16.M88.4 R240, [R240+0x16800] ;  /* 0x01680000f0f0783b */ /* 0x000e620000000200 */
[----:B------:R-:W1:Y:S03]  /*40d0*/  R2UR UR19, R9 ;  /* 0x00000000091373c2 */ /* 0x000e6600000e0000 */
[----:B------:R1:W-:Y:S01]  /*40e0*/  STL [R1+0x80], R4 ;  /* 0x0000800401007387 */ /* 0x0003e20000100800 */
[----:B------:R-:W-:Y:S01]  /*40f0*/  UIADD3 UR18, UR38, UR14, URZ ;  /* 0x0000000e26127290 */ /* 0x000fe2000fffe03f */
[----:B------:R-:W-:Y:S01]  /*4100*/  CS2R R142, SRZ ;  /* 0x00000000008e7805 */ /* 0x000fe2000001ff00 */
[----:B------:R-:W-:Y:S01]  /*4110*/  CS2R R140, SRZ ;  /* 0x00000000008c7805 */ /* 0x000fe2000001ff00 */
[----:B------:R-:W-:Y:S01]  /*4120*/  CS2R R146, SRZ ;  /* 0x0000000000927805 */ /* 0x000fe2000001ff00 */
        /* <DEDUP_REMOVED lines=42> */
[----:B---34-:R-:W-:Y:S01]  /*43d0*/  CS2R R26, SRZ ;  /* 0x00000000001a7805 */ /* 0x018fe2000001ff00 */
[----:B------:R-:W-:Y:S01]  /*43e0*/  CS2R R24, SRZ ;  /* 0x0000000000187805 */ /* 0x000fe2000001ff00 */
[----:B------:R-:W-:Y:S01]  /*43f0*/  CS2R R22, SRZ ;  /* 0x0000000000167805 */ /* 0x000fe2000001ff00 */
[----:B------:R-:W-:Y:S01]  /*4400*/  CS2R R20, SRZ ;  /* 0x0000000000147805 */ /* 0x000fe2000001ff00 */
[----:B------:R-:W-:-:S02]  /*4410*/  ULDC UR10, c[0x0][0x2e8] ;  /* 0x0000ba00000a7ab9 */ /* 0x000fc40000000800 */
[----:B------:R-:W-:Y:S02]  /*4420*/  UIADD3 UR21, UR21, -UR10, URZ ;  /* 0x8000000a15157290 */ /* 0x000fe4000fffe03f */
[----:B------:R-:W-:Y:S02]  /*4430*/  UIADD3 UR34, UR38, 0x40, URZ ;  /* 0x0000004026227890 */ /* 0x000fe4000fffe03f */
[----:B--2---:R-:W-:Y:S02]  /*4440*/  UIADD3 UR33, UR20, -0x61c88647, URZ ;  /* 0x9e3779b914217890 */ /* 0x004fe4000fffe03f */
[----:B-1----:R-:W-:Y:S02]  /*4450*/  UIADD3 UR32, UR19, -0x4498517b, URZ ;  /* 0xbb67ae8513207890 */ /* 0x002fe4000fffe03f */
[----:B------:R-:W-:Y:S02]  /*4460*/  UIADD3 UR31, UR20, 0x3c6ef372, URZ ;  /* 0x3c6ef372141f7890 */ /* 0x000fe4000fffe03f */
[----:B------:R-:W-:-:S02]  /*4470*/  UIADD3 UR30, UR19, 0x76cf5d0a, URZ ;  /* 0x76cf5d0a131e7890 */ /* 0x000fc4000fffe03f */
[----:B------:R-:W-:Y:S02]  /*4480*/  UIADD3 UR29, UR20, -0x255992d5, URZ ;  /* 0xdaa66d2b141d7890 */ /* 0x000fe4000fffe03f */
[----:B------:R-:W-:Y:S02]  /*4490*/  UIADD3 UR28, UR19, 0x32370b8f, URZ ;  /* 0x32370b8f131c7890 */ /* 0x000fe4000fffe03f */
[----:B------:R-:W-:Y:S02]  /*44a0*/  UIADD3 UR27, UR20, 0x78dde6e4, URZ ;  /* 0x78dde6e4141b7890 */ /* 0x000fe4000fffe03f */
[----:B------:R-:W-:Y:S02]  /*44b0*/  UIADD3 UR26, UR19, -0x126145ec, URZ ;  /* 0xed9eba14131a7890 */ /* 0x000fe4000fffe03f */
[----:B------:R-:W-:Y:S02]  /*44c0*/  UIADD3 UR25, UR20, 0x1715609d, URZ ;  /* 0x1715609d14197890 */ /* 0x000fe4000fffe03f */
[----:B------:R-:W-:-:S02]  /*44d0*/  UIADD3 UR24, UR19, -0x56f99767, URZ ;  /* 0xa906689913187890 */ /* 0x000fc4000fffe03f */
[----:B------:R-:W-:Y:S02]  /*44e0*/  UIADD3 UR23, UR20, -0x4ab325aa, URZ ;  /* 0xb54cda5614177890 */ /* 0x000fe4000fffe03f */
[----:B------:R-:W-:Y:S02]  /*44f0*/  UIADD3 UR22, UR19, 0x646e171e, URZ ;  /* 0x646e171e13167890 */ /* 0x000fe4000fffe03f */
[----:B------:R-:W-:Y:S01]  /*4500*/  ULDC UR12, c[0x0][0x2e4] ;  /* 0x0000b900000c7ab9 */ /* 0x000fe20000000800 */
[----:B-----5:R1:W2:Y:S04]  /*4510*/  LDSM.16.M88.4 R156, [R6+0x12000] ;  /* 0x01200000069c783b */ /* 0x0202a80000000200 */
[----:B------:R1:W3:Y:S04]  /*4520*/  LDSM.16.M88.4 R160, [R6+0x12800] ;  /* 0x0128000006a0783b */ /* 0x0002e80000000200 */
[----:B------:R1:W4:Y:S04]  /*4530*/  LDSM.16.M88.4 R188, [R6+0x14000] ;  /* 0x0140000006bc783b */ /* 0x0003280000000200 */
        /* <DEDUP_REMOVED lines=8> */
[----:B--23--:R1:W1:Y:S02]  /*45c0*/  LDSM.16.M88.4 R224, [R6+0x16800] ;  /* 0x0168000006e0783b */ /* 0x00c2640000000200 */
.L_x_641:
[----:B------:R-:W2:Y:S01]  /*45d0*/  LDL R79, [R1+0x4] ;  /* 0x00000400014f7983 */ /* 0x000ea20000100800 */
[----:B------:R-:W-:Y:S02]  /*45e0*/  USHF.L.U32 UR11, UR9, 0x6, URZ ;  /* 0x00000006090b7899 */ /* 0x000fe4000800063f */
[----:B------:R-:W-:Y:S01]  /*45f0*/  ULDC UR10, c[0x0][0x2e4] ;  /* 0x0000b900000a7ab9 */ /* 0x000fe20000000800 */
[----:B------:R-:W3:Y:S01]  /*4600*/  LDL R97, [R1+0x8] ;  /* 0x0000080001617983 */ /* 0x000ee20000100800 */
[----:B------:R-:W-:Y:S03]  /*4610*/  UISETP.GE.AND UP0, UPT, UR11, UR21, UPT ;  /* 0x000000150b00728c */ /* 0x000fe6000bf06270 */
[----:B----4-:R-:W4:Y:S04]  /*4620*/  LDL R78, [R1] ;  /* 0x00000000014e7983 */ /* 0x010f280000100800 */
[----:B------:R-:W4:Y:S04]  /*4630*/  LDL R96, [R1+0xc] ;  /* 0x00000c0001607983 */ /* 0x000f280000100800 */
[----:B------:R-:W4:Y:S04]  /*4640*/  LDL R95, [R1+0x18] ;  /* 0x00001800015f7983 */ /* 0x000f280000100800 */
[----:B------:R-:W0:Y:S04]  /*4650*/  LDGDEPBAR ;  /* 0x00000000000079af */ /* 0x000e280000000000 */
[----:B------:R-:W4:Y:S04]  /*4660*/  LDL R77, [R1+0x10] ;  /* 0x00001000014d7983 */ /* 0x000f280000100800 */
[----:B------:R-:W4:Y:S04]  /*4670*/  LDL R94, [R1+0x14] ;  /* 0x00001400015e7983 */ /* 0x000f280000100800 */
[----:B------:R-:W4:Y:S01]  /*4680*/  LDL R76, [R1+0x50] ;  /* 0x00005000014c7983 */ /* 0x000f220000100800 */
[----:B------:R-:W-:Y:S04]  /*4690*/  DEPBAR.LE SB0, 0x0 ;  /* 0x000080000000791a */ /* 0x000fe80000000000 */
[----:B------:R-:W-:Y:S06]  /*46a0*/  BAR.SYNC.DEFER_BLOCKING 0x0 ;  /* 0x0000000000007b1d */ /* 0x000fec0000010000 */
[----:B-12---:R-:W-:Y:S04]  /*46b0*/  LDSM.16.M88.4 R8, [R79+0xc000] ;  /* 0x00c000004f08783b */ /* 0x006fe80000000200 */
[----:B---3--:R-:W1:Y:S04]  /*46c0*/  LDSM.16.M88.4 R16, [R97] ;  /* 0x000000006110783b */ /* 0x008e680000000200 */
[----:B------:R-:W2:Y:S04]  /*46d0*/  LDSM.16.M88.4 R68, [R79+0xc800] ;  /* 0x00c800004f44783b */ /* 0x000ea80000000200 */
[----:B----4-:R-:W-:Y:S01]  /*46e0*/  LDSM.16.M88.4 R72, [R96] ;  /* 0x000000006048783b */ /* 0x010fe20000000200 */
[C---:B-1----:R-:W-:Y:S08]  /*46f0*/  HMMA.16816.F32.BF16 R4, R16.reuse, R8, RZ ;  /* 0x000000081004723c */ /* 0x042ff000000418ff */
[C---:B------:R-:W-:Y:S08]  /*4700*/  HMMA.16816.F32.BF16 R8, R16.reuse, R10, RZ ;  /* 0x0000000a1008723c */ /* 0x040ff000000418ff */
[C---:B--2---:R-:W-:Y:S08]  /*4710*/  HMMA.16816.F32.BF16 R12, R16.reuse, R68, RZ ;  /* 0x00000044100c723c */ /* 0x044ff000000418ff */
        /* <DEDUP_REMOVED lines=76> */
[----:B------:R-:W-:Y:S01]  /*4be0*/  IMAD.U32 R72, RZ, RZ, UR16 ;  /* 0x00000010ff487e24 */ /* 0x000fe2000f8e00ff */
[----:B------:R-:W-:Y:S01]  /*4bf0*/  HMMA.16816.F32.BF16 R16, R68, R74, R16 ;  /* 0x0000004a4410723c */ /* 0x000fe20000041810 */
[----:B------:R-:W-:Y:S06]  /*4c00*/  IMAD.U32 R73, RZ, RZ, UR15 ;  /* 0x0000000fff497e24 */ /* 0x000fec000f8e00ff */
[C---:B------:R-:W-:Y:S05]  /*4c10*/  LEA R68, P0, R76.reuse, R72, 0x2 ;  /* 0x000000484c447211 */ /* 0x040fea00078010ff */
[----:B------:R-:W-:Y:S02]  /*4c20*/  LEA.HI.X.SX32 R69, R76, R73, 0x2, P0 ;  /* 0x000000494c457211 */ /* 0x000fe400000f16ff */
[----:B------:R-:W-:Y:S03]  /*4c30*/  PLOP3.LUT P0, PT, PT, PT, UP0, 0x80, 0x0 ;  /* 0x000000000000781c */ /* 0x000fe60003f0f008 */
[----:B-----5:R1:W5:Y:S04]  /*4c40*/  LDG.E R73, [R68.64] ;  /* 0x0000000444497981 */ /* 0x020368000c1e1900 */
[----:B------:R1:W5:Y:S06]  /*4c50*/  LDG.E R72, [R68.64+0x20] ;  /* 0x0000200444487981 */ /* 0x00036c000c1e1900 */
        /* <DEDUP_REMOVED lines=10> */
.L_x_637:
[----:B------:R-:W-:Y:S01]  /*4d00*/  IADD3 R80, R76, UR11, RZ ;  /* 0x0000000b4c507c10 */ /* 0x000fe2000fffe0ff */
[----:B-1----:R-:W2:Y:S01]  /*4d10*/  LDL R69, [R1+0x88] ;  /* 0x0000880001457983 */ /* 0x002ea20000100800 */
[----:B------:R-:W-:Y:S01]  /*4d20*/  UIADD3 UR11, UR8, 0x1, -UR14 ;  /* 0x00000001080b7890 */ /* 0x000fe2000fffe80e */
[----:B------:R-:W-:Y:S01]  /*4d30*/  IMAD.U32 R68, RZ, RZ, UR35 ;  /* 0x00000023ff447e24 */ /* 0x000fe2000f8e00ff */
[----:B------:R-:W-:Y:S01]  /*4d40*/  UIADD3 UR12, -UR10, UR8, -UR14 ;  /* 0x000000080a0c7290 */ /* 0x000fe2000fffe90e */
[----:B------:R-:W1:Y:S01]  /*4d50*/  S2R R71, SR_TID.X ;  /* 0x0000000000477919 */ /* 0x000e620000002100 */
[----:B------:R-:W-:Y:S04]  /*4d60*/  UIADD3 UR11, UR11, UR44, URZ ;  /* 0x0000002c0b0b7290 */ /* 0x000fe8000fffe03f */
[C---:B------:R-:W-:Y:S04]  /*4d70*/  IADD3 R70, R80.reuse, UR12, RZ ;  /* 0x0000000c50467c10 */ /* 0x040fe8000fffe0ff */
[----:B------:R-:W-:Y:S01]  /*4d80*/  IMNMX R70, RZ, R70, !PT ;  /* 0x00000046ff467217 */ /* 0x000fe20007800200 */
[----:B-1----:R-:W-:Y:S05]  /*4d90*/  IMAD.SHL.U32 R71, R71, 0x2, RZ ;  /* 0x0000000247477824 */ /* 0x002fea00078e00ff */
[----:B--2---:R-:W-:Y:S02]  /*4da0*/  LOP3.LUT R71, R69, 0x6, R71, 0xf8, !PT ;  /* 0x0000000645477812 */ /* 0x004fe400078ef847 */
[C---:B------:R-:W-:Y:S02]  /*4db0*/  IADD3 R69, R80.reuse, UR11, RZ ;  /* 0x0000000b50457c10 */ /* 0x040fe4000fffe0ff */
[----:B------:R-:W-:Y:S01]  /*4dc0*/  IADD3 R80, R80, 0x8, RZ ;  /* 0x0000000850507810 */ /* 0x000fe20007ffe0ff */
[----:B------:R-:W-:Y:S01]  /*4dd0*/  IMAD R68, R68, 0x40, R71 ;  /* 0x0000004044447824 */ /* 0x000fe200078e0247 */
[----:B------:R-:W-:Y:S04]  /*4de0*/  IMNMX R69, R69, UR8, PT ;  /* 0x0000000845457c17 */ /* 0x000fe8000b800200 */
[CC--:B------:R-:W-:Y:S02]  /*4df0*/  ISETP.GE.AND P1, PT, R68.reuse, R70.reuse, PT ;  /* 0x000000464400720c */ /* 0x0c0fe40003f26270 */
[C---:B------:R-:W-:Y:S02]  /*4e00*/  IADD3 R79, R68.reuse, 0x1, RZ ;  /* 0x00000001444f7810 */ /* 0x040fe40007ffe0ff */
[C---:B------:R-:W-:Y:S02]  /*4e10*/  IADD3 R78, R68.reuse, 0x8, RZ ;  /* 0x00000008444e7810 */ /* 0x040fe40007ffe0ff */
[C---:B------:R-:W-:Y:S02]  /*4e20*/  IADD3 R77, R68.reuse, 0x9, RZ ;  /* 0x00000009444d7810 */ /* 0x040fe40007ffe0ff */
[C---:B------:R-:W-:Y:S02]  /*4e30*/  IADD3 R76, R68.reuse, 0x10, RZ ;  /* 0x00000010444c7810 */ /* 0x040fe40007ffe0ff */
[C---:B------:R-:W-:Y:S02]  /*4e40*/  IADD3 R75, R68.reuse, 0x11, RZ ;  /* 0x00000011444b7810 */ /* 0x040fe40007ffe0ff */
[C---:B------:R-:W-:Y:S02]  /*4e50*/  IADD3 R74, R68.reuse, 0x18, RZ ;  /* 0x00000018444a7810 */ /* 0x040fe40007ffe0ff */
[C---:B------:R-:W-:Y:S02]  /*4e60*/  IADD3 R71, R68.reuse, 0x19, RZ ;  /* 0x0000001944477810 */ /* 0x040fe40007ffe0ff */
[-C--:B------:R-:W-:Y:S02]  /*4e70*/  ISETP.GE.OR P1, PT, R68, R69.reuse, !P1 ;  /* 0x000000454400720c */ /* 0x080fe40004f26670 */
        /* <DEDUP_REMOVED lines=19> */
[----:B------:R-:W-:Y:S02]  /*4fb0*/  P2R R81, PR, RZ, 0x1 ;  /* 0x00000001ff517803 */ /* 0x000fe40000000000 */
[----:B------:R-:W-:Y:S02]  /*4fc0*/  IMNMX R69, R69, UR8, PT ;  /* 0x0000000845457c17 */ /* 0x000fe4000b800200 */
[-C--:B------:R-:W-:Y:S02]  /*4fd0*/  ISETP.GE.AND P0, PT, R68, R70.reuse, PT ;  /* 0x000000464400720c */ /* 0x080fe40003f06270 */
[----:B------:R-:W-:Y:S02]  /*4fe0*/  FSEL R8, R8, -INF , !P6 ;  /* 0xff80000008087808 */ /* 0x000fe40007000000 */
[-C--:B------:R-:W-:Y:S02]  /*4ff0*/  ISETP.GE.OR P0, PT, R68, R69.reuse, !P0 ;  /* 0x000000454400720c */ /* 0x080fe40004706670 */
[-C--:B------:R-:W-:Y:S02]  /*5000*/  ISETP.GE.AND P6, PT, R78, R70.reuse, PT ;  /* 0x000000464e00720c */ /* 0x080fe40003fc6270 */
[----:B------:R-:W-:Y:S02]  /*5010*/  FSEL R6, R6, -INF , !P0 ;  /* 0xff80000006067808 */ /* 0x000fe40004000000 */
[----:B------:R-:W-:Y:S02]  /*5020*/  ISETP.NE.AND P0, PT, R81, RZ, PT ;  /* 0x000000ff5100720c */ /* 0x000fe40003f05270 */
[----:B------:R-:W-:Y:S02]  /*5030*/  FSEL R9, R9, -INF , !P5 ;  /* 0xff80000009097808 */ /* 0x000fe40006800000 */
[----:B------:R-:W-:Y:S02]  /*5040*/  FSEL R5, R5, -INF , !P0 ;  /* 0xff80000005057808 */ /* 0x000fe40004000000 */
[-C--:B------:R-:W-:Y:S02]  /*5050*/  ISETP.GE.AND P0, PT, R79, R70.reuse, PT ;  /* 0x000000464f00720c */ /* 0x080fe40003f06270 */
        /* <DEDUP_REMOVED lines=23> */
.L_x_638:
[----:B------:R-:W2:Y:S01]  /*51d0*/  LDL R69, [R1+0x64] ;  /* 0x0000640001457983 */ /* 0x000ea20000100800 */
[----:B------:R-:W-:Y:S03]  /*51e0*/  UISETP.GT.AND UP1, UPT, UR9, UR17, UPT ;  /* 0x000000110900728c */ /* 0x000fe6000bf24270 */
[----:B------:R-:W3:Y:S04]  /*51f0*/  LDL R70, [R1+0x68] ;  /* 0x0000680001467983 */ /* 0x000ee80000100800 */
[----:B------:R-:W4:Y:S04]  /*5200*/  LDL R76, [R1+0x7c] ;  /* 0x00007c00014c7983 */ /* 0x000f280000100800 */
[----:B------:R-:W4:Y:S04]  /*5210*/  LDL R71, [R1+0x84] ;  /* 0x0000840001477983 */ /* 0x000f280000100800 */
[----:B------:R-:W4:Y:S04]  /*5220*/  LDL R78, [R1+0x80] ;  /* 0x00008000014e7983 */ /* 0x000f280000100800 */
[----:B------:R-:W4:Y:S04]  /*5230*/  LDL R93, [R1+0x54] ;  /* 0x00005400015d7983 */ /* 0x000f280000100800 */
[----:B------:R-:W4:Y:S04]  /*5240*/  LDL R92, [R1+0x60] ;  /* 0x00006000015c7983 */ /* 0x000f280000100800 */
[----:B------:R-:W4:Y:S04]  /*5250*/  LDL R91, [R1+0x58] ;  /* 0x00005800015b7983 */ /* 0x000f280000100800 */
[----:B------:R-:W4:Y:S04]  /*5260*/  LDL R90, [R1+0x5c] ;  /* 0x00005c00015a7983 */ /* 0x000f280000100800 */
[----:B------:R-:W1:Y:S08]  /*5270*/  S2R R74, SR_TID.X ;  /* 0x00000000004a7919 */ /* 0x000e700000002100 */
[----:B------:R-:W1:Y:S02]  /*5280*/  S2R R75, SR_TID.X ;  /* 0x00000000004b7919 */ /* 0x000e640000002100 */
[----:B-1----:R-:W-:Y:S04]  /*5290*/  SHF.R.S32.HI R74, RZ, 0x1f, R74 ;  /* 0x0000001fff4a7819 */ /* 0x002fe8000001144a */
[----:B------:R-:W-:Y:S04]  /*52a0*/  LEA.HI R74, R74, R75, RZ, 0x7 ;  /* 0x0000004b4a4a7211 */ /* 0x000fe800078f38ff */
[----:B------:R-:W-:Y:S01]  /*52b0*/  SHF.R.S32.HI R74, RZ, 0x7, R74 ;  /* 0x00000007ff4a7819 */ /* 0x000fe2000001144a */
[C---:B--2---:R-:W-:Y:S01]  /*52c0*/  FMUL.FTZ R68, R69.reuse, 1.4426950216293334961 ;  /* 0x3fb8aa3b45447820 */ /* 0x044fe20000410000 */
[----:B------:R-:W-:Y:S01]  /*52d0*/  FSETP.NEU.FTZ.AND P0, PT, R69, -INF , PT ;  /* 0xff8000004500780b */ /* 0x000fe20003f1d000 */
[----:B---3--:R-:W-:Y:S03]  /*52e0*/  FMUL.FTZ R69, R70, 1.4426950216293334961 ;  /* 0x3fb8aa3b46457820 */ /* 0x008fe60000410000 */
[----:B------:R-:W-:Y:S02]  /*52f0*/  FSEL R68, R68, RZ, P0 ;  /* 0x000000ff44447208 */ /* 0x000fe40000000000 */
[----:B------:R-:W-:Y:S01]  /*5300*/  FSETP.NEU.FTZ.AND P0, PT, R70, -INF , PT ;  /* 0xff8000004600780b */ /* 0x000fe20003f1d000 */
[----:B----4-:R-:W-:Y:S04]  /*5310*/  IMAD.WIDE.U32 R76, R76, -0x2daee0ad, RZ ;  /* 0xd2511f534c4c7825 */ /* 0x010fe800078e00ff */
[--C-:B------:R-:W-:Y:S02]  /*5320*/  FFMA.FTZ R16, R16, c[0x0][0x23c], -R68.reuse ;  /* 0x00008f0010107a23 */ /* 0x100fe40000010844 */
[--C-:B------:R-:W-:Y:S02]  /*5330*/  FFMA.FTZ R8, R8, c[0x0][0x23c], -R68.reuse ;  /* 0x00008f0008087a23 */ /* 0x100fe40000010844 */
[----:B------:R1:W2:Y:S01]  /*5340*/  MUFU.EX2 R89, R16 ;  /* 0x0000001000597308 */ /* 0x0002a20000000800 */
[----:B------:R-:W-:Y:S02]  /*5350*/  IMAD.U32 R70, RZ, RZ, UR9 ;  /* 0x00000009ff467e24 */ /* 0x000fe4000f8e00ff */
[--C-:B------:R-:W-:Y:S02]  /*5360*/  FFMA.FTZ R9, R9, c[0x0][0x23c], -R68.reuse ;  /* 0x00008f0009097a23 */ /* 0x100fe40000010844 */
[----:B------:R-:W-:Y:S02]  /*5370*/  IMAD R70, R70, 0x4, R71 ;  /* 0x0000000446467824 */ /* 0x000fe400078e0247 */
[--C-:B------:R-:W-:Y:S02]  /*5380*/  FFMA.FTZ R4, R4, c[0x0][0x23c], -R68.reuse ;  /* 0x00008f0004047a23 */ /* 0x100fe40000010844 */
[----:B------:R-:W-:Y:S01]  /*5390*/  IMAD.WIDE.U32 R70, R70, -0x326172a9, RZ ;  /* 0xcd9e8d5746467825 */ /* 0x000fe200078e00ff */
[----:B------:R-:W-:Y:S03]  /*53a0*/  MUFU.EX2 R87, R8 ;  /* 0x0000000800577308 */ /* 0x000fe60000000800 */
[--C-:B------:R-:W-:Y:S02]  /*53b0*/  FFMA.FTZ R5, R5, c[0x0][0x23c], -R68.reuse ;  /* 0x00008f0005057a23 */ /* 0x100fe40000010844 */
[--C-:B------:R-:W-:Y:S02]  /*53c0*/  FFMA.FTZ R12, R12, c[0x0][0x23c], -R68.reuse ;  /* 0x00008f000c0c7a23 */ /* 0x100fe40000010844 */
[--C-:B------:R-:W-:Y:S02]  /*53d0*/  FFMA.FTZ R13, R13, c[0x0][0x23c], -R68.reuse ;  /* 0x00008f000d0d7a23 */ /* 0x100fe40000010844 */
[----:B------:R-:W-:Y:S01]  /*53e0*/  FFMA.FTZ R68, R17, c[0x0][0x23c], -R68 ;  /* 0x00008f0011447a23 */ /* 0x000fe20000010844 */
[----:B------:R-:W-:Y:S01]  /*53f0*/  MUFU.EX2 R83, R9 ;  /* 0x0000000900537308 */ /* 0x000fe20000000800 */
[----:B-1----:R-:W-:Y:S05]  /*5400*/  FSEL R16, R69, RZ, P0 ;  /* 0x000000ff45107208 */ /* 0x002fea0000000000 */
[--C-:B------:R-:W-:Y:S04]  /*5410*/  FFMA.FTZ R7, R7, c[0x0][0x23c], -R16.reuse ;  /* 0x00008f0007077a23 */ /* 0x100fe80000010810 */
[----:B------:R-:W-:Y:S01]  /*5420*/  MUFU.EX2 R85, R4 ;  /* 0x0000000400557308 */ /* 0x000fe20000000800 */
[--C-:B------:R-:W-:Y:S02]  /*5430*/  FFMA.FTZ R6, R6, c[0x0][0x23c], -R16.reuse ;  /* 0x00008f0006067a23 */ /* 0x100fe40000010810 */
[--C-:B------:R-:W-:Y:S02]  /*5440*/  FFMA.FTZ R15, R15, c[0x0][0x23c], -R16.reuse ;  /* 0x00008f000f0f7a23 */ /* 0x100fe40000010810 */
[--C-:B------:R-:W-:Y:S02]  /*5450*/  FFMA.FTZ R11, R11, c[0x0][0x23c], -R16.reuse ;  /* 0x00008f000b0b7a23 */ /* 0x100fe40000010810 */
[--C-:B------:R-:W-:Y:S02]  /*5460*/  FFMA.FTZ R19, R19, c[0x0][0x23c], -R16.reuse ;  /* 0x00008f0013137a23 */ /* 0x100fe40000010810 */
[----:B------:R-:W-:Y:S01]  /*5470*/  FFMA.FTZ R14, R14, c[0x0][0x23c], -R16 ;  /* 0x00008f000e0e7a23 */ /* 0x000fe20000010810 */
[----:B------:R1:W-:Y:S10]  /*5480*/  MUFU.EX2 R86, R7 ;  /* 0x0000000700567308 */ /* 0x0003f40000000800 */
[----:B------:R3:W-:Y:S10]  /*5490*/  MUFU.EX2 R84, R6 ;  /* 0x0000000600547308 */ /* 0x0007f40000000800 */
[----:B------:R4:W-:Y:S01]  /*54a0*/  MUFU.EX2 R82, R5 ;  /* 0x0000000500527308 */ /* 0x0009e20000000800 */
[----:B-1----:R-:W-:Y:S04]  /*54b0*/  IMAD.U32 R7, RZ, RZ, UR35 ;  /* 0x00000023ff077e24 */ /* 0x002fe8000f8e00ff */
[----:B------:R-:W-:Y:S05]  /*54c0*/  IMAD R7, R7, 0x2, R74 ;  /* 0x0000000207077824 */ /* 0x000fea00078e024a */
[----:B------:R1:W-:Y:S01]  /*54d0*/  MUFU.EX2 R80, R12 ;  /* 0x0000000c00507308 */ /* 0x0003e20000000800 */
[----:B------:R-:W-:Y:S05]  /*54e0*/  LOP3.LUT R7, R77, UR19, R7, 0x96, !PT ;  /* 0x000000134d077c12 */ /* 0x000fea000f8e9607 */
[----:B------:R-:W-:Y:S01]  /*54f0*/  IMAD.WIDE.U32 R74, R7, -0x326172a9, RZ ;  /* 0xcd9e8d57074a7825 */ /* 0x000fe200078e00ff */
[----:B------:R-:W-:Y:S03]  /*5500*/  LOP3.LUT R7, R71, UR20, R78, 0x96, !PT ;  /* 0x0000001447077c12 */ /* 0x000fe6000f8e964e */
[----:B------:R1:W-:Y:S01]  /*5510*/  MUFU.EX2 R79, R15 ;  /* 0x0000000f004f7308 */ /* 0x0003e20000000800 */
[----:B------:R-:W-:Y:S01]  /*5520*/  LOP3.LUT R70, R75, UR33, R70, 0x96, !PT ;  /* 0x000000214b467c12 */ /* 0x000fe2000f8e9646 */
[----:B---3--:R-:W-:Y:S04]  /*5530*/  IMAD.WIDE.U32 R6, R7, -0x2daee0ad, RZ ;  /* 0xd2511f5307067825 */ /* 0x008fe800078e00ff */
[----:B------:R-:W-:Y:S01]  /*5540*/  IMAD.WIDE.U32 R70, R70, -0x2daee0ad, RZ ;  /* 0xd2511f5346467825 */ /* 0x000fe200078e00ff */
[----:B------:R-:W-:Y:S03]  /*5550*/  LOP3.LUT R7, R7, UR32, R76, 0x96, !PT ;  /* 0x0000002007077c12 */ /* 0x000fe6000f8e964c */
[----:B------:R3:W-:Y:S01]  /*5560*/  MUFU.EX2 R81, R11 ;  /* 0x0000000b00517308 */ /* 0x0007e20000000800 */
[----:B------:R-:W-:Y:S01]  /*5570*/  FFMA.FTZ R76, R10, c[0x0][0x23c], -R16 ;  /* 0x00008f000a4c7a23 */ /* 0x000fe20000010810 */
[----:B------:R-:W-:Y:S01]  /*5580*/  LOP3.LUT R8, R71, UR30, R6, 0x96, !PT ;  /* 0x0000001e47087c12 */ /* 0x000fe2000f8e9606 */
[----:B------:R-:W-:Y:S04]  /*5590*/  IMAD.WIDE.U32 R6, R7, -0x326172a9, RZ ;  /* 0xcd9e8d5707067825 */ /* 0x000fe800078e00ff */
[----:B------:R-:W-:Y:S01]  /*55a0*/  IMAD.WIDE.U32 R8, R8, -0x326172a9, RZ ;  /* 0xcd9e8d5708087825 */ /* 0x000fe200078e00ff */
[----:B------:R-:W-:Y:S02]  /*55b0*/  LOP3.LUT R4, R7, UR31, R74, 0x96, !PT ;  /* 0x0000001f07047c12 */ /* 0x000fe4000f8e964a */
[----:B------:R-:W1:Y:S01]  /*55c0*/  MUFU.EX2 R88, R19 ;  /* 0x0000001300587308 */ /* 0x000e620000000800 */
[----:B------:R-:W-:Y:S01]  /*55d0*/  FFMA.FTZ R16, R18, c[0x0][0x23c], -R16 ;  /* 0x00008f0012107a23 */ /* 0x000fe20000010810 */
[----:B------:R-:W-:Y:S01]  /*55e0*/  LOP3.LUT R74, R9, UR29, R6, 0x96, !PT ;  /* 0x0000001d094a7c12 */ /* 0x000fe2000f8e9606 */
[----:B----4-:R-:W-:Y:S04]  /*55f0*/  IMAD.WIDE.U32 R4, R4, -0x2daee0ad, RZ ;  /* 0xd2511f5304047825 */ /* 0x010fe800078e00ff */
[----:B------:R-:W-:Y:S01]  /*5600*/  IMAD.WIDE.U32 R74, R74, -0x2daee0ad, RZ ;  /* 0xd2511f534a4a7825 */ /* 0x000fe200078e00ff */
[----:B------:R-:W-:Y:S02]  /*5610*/  LOP3.LUT R5, R5, UR28, R70, 0x96, !PT ;  /* 0x0000001c05057c12 */ /* 0x000fe4000f8e9646 */
[----:B------:R-:W-:Y:S02]  /*5620*/  MUFU.EX2 R76, R76 ;  /* 0x0000004c004c7308 */ /* 0x000fe40000000800 */
[----:B------:R-:W-:Y:S01]  /*5630*/  LOP3.LUT R70, R75, UR26, R4, 0x96, !PT ;  /* 0x0000001a4b467c12 */ /* 0x000fe2000f8e9604 */
[----:B------:R-:W-:Y:S04]  /*5640*/  IMAD.WIDE.U32 R4, R5, -0x326172a9, RZ ;  /* 0xcd9e8d5705047825 */ /* 0x000fe800078e00ff */
        /* <DEDUP_REMOVED lines=8> */
[----:B------:R-:W-:Y:S01]  /*56d0*/  LOP3.LUT R9, R6, 0xff, RZ, 0xc0, !PT ;  /* 0x000000ff06097812 */ /* 0x000fe200078ec0ff */
[----:B------:R-:W-:Y:S01]  /*56e0*/  IMAD.WIDE.U32 R4, R4, -0x326172a9, RZ ;  /* 0xcd9e8d5704047825 */ /* 0x000fe200078e00ff */
[----:B------:R-:W-:Y:S02]  /*56f0*/  LOP3.LUT R8, R7, UR22, R8, 0x96, !PT ;  /* 0x0000001607087c12 */ /* 0x000fe4000f8e9608 */
[----:B------:R-:W-:Y:S02]  /*5700*/  ISETP.LE.U32.AND P6, PT, R9, UR36, PT ;  /* 0x0000002409007c0c */ /* 0x000fe4000bfc3070 */
[--C-:B------:R-:W-:Y:S02]  /*5710*/  SHF.R.U32.HI R10, RZ, 0x18, R6.reuse ;  /* 0x00000018ff0a7819 */ /* 0x100fe40000011606 */
[----:B------:R-:W-:Y:S01]  /*5720*/  MUFU.EX2 R78, R68 ;  /* 0x00000044004e7308 */ /* 0x000fe20000000800 */
[----:B-1----:R-:W-:Y:S02]  /*5730*/  SHF.R.U32.HI R12, RZ, 0x10, R6 ;  /* 0x00000010ff0c7819 */ /* 0x002fe40000011606 */
[----:B------:R-:W-:Y:S02]  /*5740*/  LOP3.LUT R15, R6, 0xffff, RZ, 0xc0, !PT ;  /* 0x0000ffff060f7812 */ /* 0x000fe400078ec0ff */
[----:B------:R-:W-:Y:S02]  /*5750*/  LOP3.LUT R6, R5, UR23, R70, 0x96, !PT ;  /* 0x0000001705067c12 */ /* 0x000fe4000f8e9646 */
[----:B------:R-:W-:Y:S02]  /*5760*/  ISETP.LE.U32.AND P0, PT, R10, UR36, PT ;  /* 0x000000240a007c0c */ /* 0x000fe4000bf03070 */
[C---:B------:R-:W-:Y:S01]  /*5770*/  LOP3.LUT R7, R4.reuse, 0xff, RZ, 0xc0, !PT ;  /* 0x000000ff04077812 */ /* 0x040fe200078ec0ff */
[----:B--2---:R-:W-:Y:S01]  /*5780*/  @!P6 FADD.FTZ R89, -R89, -RZ ;  /* 0x800000ff5959e221 */ /* 0x004fe20000010100 */
[----:B------:R-:W-:Y:S01]  /*5790*/  LOP3.LUT R10, R4, 0xffff, RZ, 0xc0, !PT ;  /* 0x0000ffff040a7812 */ /* 0x000fe200078ec0ff */
[----:B------:R-:W1:Y:S01]  /*57a0*/  MUFU.EX2 R74, R16 ;  /* 0x00000010004a7308 */ /* 0x000e620000000800 */
[----:B------:R-:W-:Y:S02]  /*57b0*/  LOP3.LUT R5, R8, 0xff, RZ, 0xc0, !PT ;  /* 0x000000ff08057812 */ /* 0x000fe400078ec0ff */
[--C-:B------:R-:W-:Y:S02]  /*57c0*/  SHF.R.U32.HI R9, RZ, 0x18, R4.reuse ;  /* 0x00000018ff097819 */ /* 0x100fe40000011604 */
[----:B---3--:R-:W-:Y:S02]  /*57d0*/  SHF.R.U32.HI R11, RZ, 0x10, R4 ;  /* 0x00000010ff0b7819 */ /* 0x008fe40000011604 */
[----:B------:R-:W-:Y:S01]  /*57e0*/  SHF.R.U32.HI R4, RZ, 0x18, R8 ;  /* 0x00000018ff047819 */ /* 0x000fe20000011608 */
[----:B------:R-:W-:Y:S01]  /*57f0*/  @!P0 FADD.FTZ R88, -R88, -RZ ;  /* 0x800000ff58588221 */ /* 0x000fe20000010100 */
[----:B------:R-:W-:Y:S02]  /*5800*/  ISETP.LE.U32.AND P4, PT, R7, UR36, PT ;  /* 0x0000002407007c0c */ /* 0x000fe4000bf83070 */
[----:B------:R-:W-:Y:S02]  /*5810*/  ISETP.LE.U32.AND P2, PT, R5, UR36, PT ;  /* 0x0000002405007c0c */ /* 0x000fe4000bf43070 */
[----:B------:R-:W-:Y:S02]  /*5820*/  LOP3.LUT R5, R6, 0xff, RZ, 0xc0, !PT ;  /* 0x000000ff06057812 */ /* 0x000fe400078ec0ff */
[--C-:B------:R-:W-:Y:S02]  /*5830*/  SHF.R.U32.HI R7, RZ, 0x18, R6.reuse ;  /* 0x00000018ff077819 */ /* 0x100fe40000011606 */
[----:B------:R-:W-:Y:S02]  /*5840*/  ISETP.LE.U32.AND P1, PT, R4, UR36, PT ;  /* 0x0000002404007c0c */ /* 0x000fe4000bf23070 */
[----:B------:R-:W-:Y:S02]  /*5850*/  SHF.R.U32.HI R4, RZ, 0x10, R6 ;  /* 0x00000010ff047819 */ /* 0x000fe40000011606 */
[----:B------:R-:W-:Y:S01]  /*5860*/  ISETP.LE.U32.AND P6, PT, R5, UR36, PT ;  /* 0x0000002405007c0c */ /* 0x000fe2000bfc3070 */
[----:B------:R-:W-:Y:S01]  /*5870*/  @!P4 FADD.FTZ R87, -R87, -RZ ;  /* 0x800000ff5757c221 */ /* 0x000fe20000010100 */
[----:B------:R-:W-:Y:S01]  /*5880*/  ISETP.LE.U32.AND P5, PT, R7, UR36, PT ;  /* 0x0000002407007c0c */ /* 0x000fe2000bfa3070 */
[----:B------:R-:W-:Y:S01]  /*5890*/  @!P2 FADD.FTZ R80, -R80, -RZ ;  /* 0x800000ff5050a221 */ /* 0x000fe20000010100 */
[----:B------:R-:W-:Y:S02]  /*58a0*/  LOP3.LUT R4, R4, 0xff, RZ, 0xc0, !PT ;  /* 0x000000ff04047812 */ /* 0x000fe400078ec0ff */
[----:B------:R-:W-:Y:S02]  /*58b0*/  LOP3.LUT R6, R6, 0xffff, RZ, 0xc0, !PT ;  /* 0x0000ffff06067812 */ /* 0x000fe400078ec0ff */
[----:B------:R-:W-:Y:S01]  /*58c0*/  ISETP.LE.U32.AND P0, PT, R4, UR36, PT ;  /* 0x0000002404007c0c */ /* 0x000fe2000bf03070 */
[----:B------:R-:W-:Y:S01]  /*58d0*/  @!P1 FADD.FTZ R79, -R79, -RZ ;  /* 0x800000ff4f4f9221 */ /* 0x000fe20000010100 */
[----:B------:R-:W-:Y:S02]  /*58e0*/  LOP3.LUT R4, R12, 0xff, RZ, 0xc0, !PT ;  /* 0x000000ff0c047812 */ /* 0x000fe400078ec0ff */
[----:B------:R-:W-:Y:S01]  /*58f0*/  SHF.R.U32.HI R5, RZ, 0x8, R10 ;  /* 0x00000008ff057819 */ /* 0x000fe2000001160a */
[----:B------:R-:W-:Y:S01]  /*5900*/  @!P6 FADD.FTZ R85, -R85, -RZ ;  /* 0x800000ff5555e221 */ /* 0x000fe20000010100 */
[----:B------:R-:W-:Y:S01]  /*5910*/  SHF.R.U32.HI R6, RZ, 0x8, R6 ;  /* 0x00000008ff067819 */ /* 0x000fe20000011606 */
[----:B------:R-:W-:Y:S01]  /*5920*/  @!P5 FADD.FTZ R86, -R86, -RZ ;  /* 0x800000ff5656d221 */ /* 0x000fe20000010100 */
[----:B------:R-:W-:Y:S02]  /*5930*/  ISETP.LE.U32.AND P4, PT, R4, UR36, PT ;  /* 0x0000002404007c0c */ /* 0x000fe4000bf83070 */
[----:B------:R-:W-:Y:S02]  /*5940*/  LOP3.LUT R4, R5, 0xffff, RZ, 0xc0, !PT ;  /* 0x0000ffff05047812 */ /* 0x000fe400078ec0ff */
[----:B------:R-:W-:Y:S01]  /*5950*/  LOP3.LUT R5, R6, 0xffff, RZ, 0xc0, !PT ;  /* 0x0000ffff06057812 */ /* 0x000fe200078ec0ff */
[----:B------:R-:W-:Y:S01]  /*5960*/  @!P0 FADD.FTZ R84, -R84, -RZ ;  /* 0x800000ff54548221 */ /* 0x000fe20000010100 */
[----:B------:R-:W-:Y:S02]  /*5970*/  ISETP.LE.U32.AND P5, PT, R4, UR36, PT ;  /* 0x0000002404007c0c */ /* 0x000fe4000bfa3070 */
[----:B------:R-:W-:Y:S02]  /*5980*/  ISETP.LE.U32.AND P6, PT, R5, UR36, PT ;  /* 0x0000002405007c0c */ /* 0x000fe4000bfc3070 */
[----:B------:R-:W-:Y:S02]  /*5990*/  LOP3.LUT R4, R8, 0xffff, RZ, 0xc0, !PT ;  /* 0x0000ffff08047812 */ /* 0x000fe400078ec0ff */
[----:B------:R-:W-:Y:S01]  /*59a0*/  SHF.R.U32.HI R5, RZ, 0x10, R8 ;  /* 0x00000010ff057819 */ /* 0x000fe20000011608 */
[----:B-1----:R-:W-:Y:S01]  /*59b0*/  @!P4 FADD.FTZ R74, -R74, -RZ ;  /* 0x800000ff4a4ac221 */ /* 0x002fe20000010100 */
[----:B------:R-:W-:Y:S02]  /*59c0*/  LOP3.LUT R6, R11, 0xff, RZ, 0xc0, !PT ;  /* 0x000000ff0b067812 */ /* 0x000fe400078ec0ff */
[----:B------:R-:W-:Y:S02]  /*59d0*/  LOP3.LUT R5, R5, 0xff, RZ, 0xc0, !PT ;  /* 0x000000ff05057812 */ /* 0x000fe400078ec0ff */
[----:B------:R-:W-:Y:S01]  /*59e0*/  ISETP.LE.U32.AND P0, PT, R6, UR36, PT ;  /* 0x0000002406007c0c */ /* 0x000fe2000bf03070 */
[----:B------:R-:W-:Y:S01]  /*59f0*/  @!P5 FADD.FTZ R83, -R83, -RZ ;  /* 0x800000ff5353d221 */ /* 0x000fe20000010100 */
[----:B------:R-:W-:Y:S01]  /*5a00*/  SHF.R.U32.HI R6, RZ, 0x8, R4 ;  /* 0x00000008ff067819 */ /* 0x000fe20000011604 */
[----:B------:R-:W-:Y:S01]  /*5a10*/  @!P6 FADD.FTZ R82, -R82, -RZ ;  /* 0x800000ff5252e221 */ /* 0x000fe20000010100 */
[----:B------:R-:W-:Y:S02]  /*5a20*/  ISETP.LE.U32.AND P3, PT, R9, UR36, PT ;  /* 0x0000002409007c0c */ /* 0x000fe4000bf63070 */
[----:B------:R-:W-:Y:S02]  /*5a30*/  LOP3.LUT R6, R6, 0xffff, RZ, 0xc0, !PT ;  /* 0x0000ffff06067812 */ /* 0x000fe400078ec0ff */
[----:B------:R-:W-:Y:S02]  /*5a40*/  ISETP.LE.U32.AND P5, PT, R5, UR36, PT ;  /* 0x0000002405007c0c */ /* 0x000fe4000bfa3070 */
[----:B------:R-:W-:Y:S02]  /*5a50*/  F2FP.RELU.BF16.PACK_AB R5, R86, R84 ;  /* 0x000000545605723e */ /* 0x000fe400000018ff */
[----:B------:R-:W-:Y:S01]  /*5a60*/  ISETP.LE.U32.AND P6, PT, R6, UR36, PT ;  /* 0x0000002406007c0c */ /* 0x000fe2000bfc3070 */
[----:B------:R-:W-:Y:S01]  /*5a70*/  @!P0 FADD.FTZ R76, -R76, -RZ ;  /* 0x800000ff4c4c8221 */ /* 0x000fe20000010100 */
[C---:B------:R-:W-:Y:S01]  /*5a80*/  F2FP.RELU.BF16.PACK_AB R6, R82.reuse, R85 ;  /* 0x000000555206723e */ /* 0x040fe200000018ff */
[----:B------:R1:W-:Y:S01]  /*5a90*/  STS [R93+0x14400], R5 ;  /* 0x014400055d007388 */ /* 0x0003e20000000800 */
[----:B------:R-:W-:Y:S01]  /*5aa0*/  SHF.R.U32.HI R4, RZ, 0x8, R15 ;  /* 0x00000008ff047819 */ /* 0x000fe2000001160f */
[----:B------:R-:W-:Y:S01]  /*5ab0*/  @!P3 FADD.FTZ R81, -R81, -RZ ;  /* 0x800000ff5151b221 */ /* 0x000fe20000010100 */
[----:B------:R-:W-:Y:S01]  /*5ac0*/  FSETP.GE.FTZ.AND P2, PT, R82, RZ, PT ;  /* 0x000000ff5200720b */ /* 0x000fe20003f56000 */
[----:B------:R2:W-:Y:S01]  /*5ad0*/  STS [R93+0x14000], R6 ;  /* 0x014000065d007388 */ /* 0x0005e20000000800 */
[----:B------:R-:W-:Y:S01]  /*5ae0*/  LOP3.LUT R4, R4, 0xffff, RZ, 0xc0, !PT ;  /* 0x0000ffff04047812 */ /* 0x000fe200078ec0ff */
[----:B------:R-:W-:Y:S01]  /*5af0*/  @!P5 FADD.FTZ R75, -R75, -RZ ;  /* 0x800000ff4b4bd221 */ /* 0x000fe20000010100 */
[----:B------:R-:W-:Y:S02]  /*5b00*/  F2FP.RELU.BF16.PACK_AB R8, R81, R76 ;  /* 0x0000004c5108723e */ /* 0x000fe400000018ff */
[----:B------:R-:W-:Y:S01]  /*5b10*/  ISETP.LE.U32.AND P3, PT, R4, UR36, PT ;  /* 0x0000002404007c0c */ /* 0x000fe2000bf63070 */
[----:B------:R-:W-:Y:S01]  /*5b20*/  @!P6 FADD.FTZ R77, -R77, -RZ ;  /* 0x800000ff4d4de221 */ /* 0x000fe20000010100 */
[----:B------:R-:W-:Y:S02]  /*5b30*/  F2FP.RELU.BF16.PACK_AB R4, R83, R87 ;  /* 0x000000575304723e */ /* 0x000fe400000018ff */
[----:B------:R-:W-:Y:S02]  /*5b40*/  FSETP.GE.FTZ.AND P1, PT, R84, RZ, PT ;  /* 0x000000ff5400720b */ /* 0x000fe40003f36000 */
[----:B------:R-:W-:Y:S01]  /*5b50*/  F2FP.RELU.BF16.PACK_AB R7, R77, R80 ;  /* 0x000000504d07723e */ /* 0x000fe200000018ff */
[----:B------:R3:W-:Y:S01]  /*5b60*/  STS [R92+0x14000], R4 ;  /* 0x014000045c007388 */ /* 0x0007e20000000800 */
[----:B------:R-:W-:Y:S03]  /*5b70*/  FSETP.GE.FTZ.AND P0, PT, R86, RZ, PT ;  /* 0x000000ff5600720b */ /* 0x000fe60003f16000 */
[----:B------:R-:W-:Y:S02]  /*5b80*/  STS [R92+0x14400], R8 ;  /* 0x014400085c007388 */ /* 0x000fe40000000800 */
[----:B------:R-:W-:Y:S01]  /*5b90*/  @!P3 FADD.FTZ R78, -R78, -RZ ;  /* 0x800000ff4e4eb221 */ /* 0x000fe20000010100 */
[----:B------:R-:W-:Y:S01]  /*5ba0*/  FSETP.GE.FTZ.AND P3, PT, R85, RZ, PT ;  /* 0x000000ff5500720b */ /* 0x000fe20003f76000 */
[----:B------:R-:W-:Y:S03]  /*5bb0*/  STS [R91+0x14000], R7 ;  /* 0x014000075b007388 */ /* 0x000fe60000000800 */
[----:B-1----:R-:W-:Y:S02]  /*5bc0*/  F2FP.RELU.BF16.PACK_AB R5, R78, R89 ;  /* 0x000000594e05723e */ /* 0x002fe400000018ff */
[----:B--2---:R-:W-:Y:S05]  /*5bd0*/  F2FP.RELU.BF16.PACK_AB R6, R79, R75 ;  /* 0x0000004b4f06723e */ /* 0x004fea00000018ff */
[----:B------:R-:W-:Y:S04]  /*5be0*/  STS [R91+0x14400], R6 ;  /* 0x014400065b007388 */ /* 0x000fe80000000800 */
[----:B------:R-:W-:Y:S01]  /*5bf0*/  STS [R90+0x14000], R5 ;  /* 0x014000055a007388 */ /* 0x000fe20000000800 */
[----:B---3--:R-:W-:Y:S05]  /*5c00*/  F2FP.RELU.BF16.PACK_AB R4, R88, R74 ;  /* 0x0000004a5804723e */ /* 0x008fea00000018ff */
        /* <DEDUP_REMOVED lines=63> */
[----:B------:R-:W-:Y:S01]  /*6000*/  FADD.FTZ R6, -R72, R6 ;  /* 0x0000000648067221 */ /* 0x000fe20000010100 */
[-C--:B------:R-:W-:Y:S02]  /*6010*/  FSEL R69, R4, R73.reuse, P3 ;  /* 0x0000004904457208 */ /* 0x080fe40001800000 */
[----:B------:R-:W-:Y:S01]  /*6020*/  FSETP.GE.FTZ.AND P3, PT, R87, RZ, PT ;  /* 0x000000ff5700720b */ /* 0x000fe20003f76000 */
[C---:B------:R-:W-:Y:S01]  /*6030*/  FADD.FTZ R7, -R72.reuse, R7 ;  /* 0x0000000748077221 */ /* 0x040fe20000010100 */
[----:B------:R-:W-:Y:S01]  /*6040*/  FSEL R68, R5, R73, P2 ;  /* 0x0000004905447208 */ /* 0x000fe20001000000 */
[----:B------:R-:W-:Y:S01]  /*6050*/  FADD.FTZ R5, -R72, R10 ;  /* 0x0000000a48057221 */ /* 0x000fe20000010100 */
[----:B------:R-:W-:Y:S01]  /*6060*/  FSEL R6, R6, R72, P1 ;  /* 0x0000004806067208 */ /* 0x000fe20000800000 */
[----:B------:R-:W-:Y:S01]  /*6070*/  FMUL.FTZ R69, R85, R69 ;  /* 0x0000004555457220 */ /* 0x000fe20000410000 */
[----:B------:R-:W-:Y:S01]  /*6080*/  FSETP.GE.FTZ.AND P1, PT, R76, RZ, PT ;  /* 0x000000ff4c00720b */ /* 0x000fe20003f36000 */
[----:B------:R-:W-:Y:S01]  /*6090*/  FMUL.FTZ R68, R82, R68 ;  /* 0x0000004452447220 */ /* 0x000fe20000410000 */
        /* <DEDUP_REMOVED lines=8> */
[----:B------:R-:W-:Y:S01]  /*6120*/  F2FP.BF16.PACK_AB R5, R68, R69 ;  /* 0x000000454405723e */ /* 0x000fe200000010ff */
[C---:B------:R-:W-:Y:S01]  /*6130*/  FADD.FTZ R8, -R73.reuse, R8 ;  /* 0x0000000849087221 */ /* 0x040fe20000010100 */
[----:B------:R-:W-:Y:S01]  /*6140*/  FSEL R4, R4, R72, P0 ;  /* 0x0000004804047208 */ /* 0x000fe20000000000 */
[C---:B------:R-:W-:Y:S01]  /*6150*/  FADD.FTZ R9, -R73.reuse, R9 ;  /* 0x0000000949097221 */ /* 0x040fe20000010100 */
[----:B------:R-:W-:Y:S01]  /*6160*/  FSETP.GE.FTZ.AND P0, PT, R80, RZ, PT ;  /* 0x000000ff5000720b */ /* 0x000fe20003f16000 */
[----:B------:R1:W-:Y:S01]  /*6170*/  STS [R93+0x12000], R5 ;  /* 0x012000055d007388 */ /* 0x0003e20000000800 */
[----:B------:R-:W-:Y:S01]  /*6180*/  FADD.FTZ R6, -R73, R12 ;  /* 0x0000000c49067221 */ /* 0x000fe20000010100 */
[-C--:B------:R-:W-:Y:S01]  /*6190*/  FSEL R10, R8, R73.reuse, P3 ;  /* 0x00000049080a7208 */ /* 0x080fe20001800000 */
[----:B------:R-:W-:Y:S01]  /*61a0*/  FMUL.FTZ R81, R81, R4 ;  /* 0x0000000451517220 */ /* 0x000fe20000410000 */
[----:B------:R-:W-:Y:S01]  /*61b0*/  F2FP.BF16.PACK_AB R4, R86, R84 ;  /* 0x000000545604723e */ /* 0x000fe200000010ff */
[----:B------:R-:W-:Y:S01]  /*61c0*/  FADD.FTZ R8, -R73, R13 ;  /* 0x0000000d49087221 */ /* 0x000fe20000010100 */
[-C--:B------:R-:W-:Y:S01]  /*61d0*/  FSEL R9, R9, R73.reuse, P2 ;  /* 0x0000004909097208 */ /* 0x080fe20001000000 */
[----:B------:R-:W-:Y:S01]  /*61e0*/  FADD.FTZ R15, -R72, R15 ;  /* 0x0000000f480f7221 */ /* 0x000fe20000010100 */
[----:B------:R-:W-:Y:S01]  /*61f0*/  FSETP.GE.FTZ.AND P2, PT, R77, RZ, PT ;  /* 0x000000ff4d00720b */ /* 0x000fe20003f56000 */
[----:B------:R2:W-:Y:S01]  /*6200*/  STS [R93+0x12400], R4 ;  /* 0x012400045d007388 */ /* 0x0005e20000000800 */
[----:B------:R-:W-:Y:S01]  /*6210*/  FSEL R6, R6, R73, P0 ;  /* 0x0000004906067208 */ /* 0x000fe20000000000 */
[----:B------:R-:W-:Y:S01]  /*6220*/  FMUL.FTZ R10, R87, R10 ;  /* 0x0000000a570a7220 */ /* 0x000fe20000410000 */
[----:B------:R-:W-:Y:S01]  /*6230*/  FSETP.GE.FTZ.AND P0, PT, R79, RZ, PT ;  /* 0x000000ff4f00720b */ /* 0x000fe20003f16000 */
[----:B------:R-:W-:Y:S01]  /*6240*/  FMUL.FTZ R9, R83, R9 ;  /* 0x0000000953097220 */ /* 0x000fe20000410000 */
[----:B------:R-:W-:Y:S01]  /*6250*/  FSEL R8, R8, R73, P2 ;  /* 0x0000004908087208 */ /* 0x000fe20001000000 */
[----:B------:R-:W-:Y:S01]  /*6260*/  FMUL.FTZ R80, R80, R6 ;  /* 0x0000000650507220 */ /* 0x000fe20000410000 */
[----:B------:R-:W-:Y:S01]  /*6270*/  FSETP.GE.FTZ.AND P2, PT, R78, RZ, PT ;  /* 0x000000ff4e00720b */ /* 0x000fe20003f56000 */
[C---:B------:R-:W-:Y:S01]  /*6280*/  FADD.FTZ R7, -R72.reuse, R14 ;  /* 0x0000000e48077221 */ /* 0x040fe20000010100 */
[----:B------:R-:W-:Y:S01]  /*6290*/  FSEL R6, R15, R72, P0 ;  /* 0x000000480f067208 */ /* 0x000fe20000000000 */
[----:B------:R-:W-:Y:S01]  /*62a0*/  FADD.FTZ R18, -R72, R18 ;  /* 0x0000001248127221 */ /* 0x000fe20000010100 */
[----:B------:R-:W-:Y:S01]  /*62b0*/  FSETP.GE.FTZ.AND P0, PT, R88, RZ, PT ;  /* 0x000000ff5800720b */ /* 0x000fe20003f16000 */
[----:B------:R-:W-:Y:S01]  /*62c0*/  FMUL.FTZ R77, R77, R8 ;  /* 0x000000084d4d7220 */ /* 0x000fe20000410000 */
[----:B------:R-:W-:Y:S01]  /*62d0*/  FSETP.GE.FTZ.AND P1, PT, R75, RZ, PT ;  /* 0x000000ff4b00720b */ /* 0x000fe20003f36000 */
[----:B------:R-:W-:Y:S01]  /*62e0*/  FMUL.FTZ R79, R79, R6 ;  /* 0x000000064f4f7220 */ /* 0x000fe20000410000 */
[----:B------:R-:W-:Y:S01]  /*62f0*/  F2FP.BF16.PACK_AB R9, R9, R10 ;  /* 0x0000000a0909723e */ /* 0x000fe200000010ff */
[----:B------:R-:W-:Y:S01]  /*6300*/  FADD.FTZ R6, -R73, R16 ;  /* 0x0000001049067221 */ /* 0x000fe20000010100 */
[----:B------:R-:W-:Y:S02]  /*6310*/  FSEL R7, R7, R72, P1 ;  /* 0x0000004807077208 */ /* 0x000fe40000800000 */
[----:B------:R-:W-:Y:S01]  /*6320*/  FSETP.GE.FTZ.AND P3, PT, R89, RZ, PT ;  /* 0x000000ff5900720b */ /* 0x000fe20003f76000 */
[----:B------:R-:W-:Y:S01]  /*6330*/  STS [R92+0x12000], R9 ;  /* 0x012000095c007388 */ /* 0x000fe20000000800 */
[----:B------:R-:W-:Y:S01]  /*6340*/  FSETP.GE.FTZ.AND P1, PT, R74, RZ, PT ;  /* 0x000000ff4a00720b */ /* 0x000fe20003f36000 */
[----:B------:R-:W-:Y:S01]  /*6350*/  FMUL.FTZ R75, R75, R7 ;  /* 0x000000074b4b7220 */ /* 0x000fe20000410000 */
[----:B------:R-:W-:Y:S02]  /*6360*/  F2FP.BF16.PACK_AB R8, R81, R76 ;  /* 0x0000004c5108723e */ /* 0x000fe400000010ff */
[----:B-1----:R-:W-:Y:S01]  /*6370*/  FSEL R5, R18, R72, P1 ;  /* 0x0000004812057208 */ /* 0x002fe20000800000 */
[----:B------:R-:W-:Y:S01]  /*6380*/  @P0 FADD.FTZ R72, -R72, R19 ;  /* 0x0000001348480221 */ /* 0x000fe20000010100 */
[----:B------:R-:W-:Y:S01]  /*6390*/  FSEL R6, R6, R73, P3 ;  /* 0x0000004906067208 */ /* 0x000fe20001800000 */
[----:B------:R-:W-:Y:S01]  /*63a0*/  @P2 FADD.FTZ R73, -R73, R17 ;  /* 0x0000001149492221 */ /* 0x000fe20000010100 */
[----:B------:R-:W-:Y:S01]  /*63b0*/  F2FP.BF16.PACK_AB R7, R77, R80 ;  /* 0x000000504d07723e */ /* 0x000fe200000010ff */
[----:B------:R-:W-:Y:S01]  /*63c0*/  STS [R92+0x12400], R8 ;  /* 0x012400085c007388 */ /* 0x000fe20000000800 */
[----:B------:R-:W-:Y:S01]  /*63d0*/  FMUL.FTZ R74, R74, R5 ;  /* 0x000000054a4a7220 */ /* 0x000fe20000410000 */
[----:B------:R-:W-:Y:S01]  /*63e0*/  PLOP3.LUT P0, PT, PT, PT, UP1, 0x80, 0x0 ;  /* 0x000000000000781c */ /* 0x000fe20003f0f018 */
[----:B------:R-:W-:Y:S01]  /*63f0*/  FMUL.FTZ R89, R89, R6 ;  /* 0x0000000659597220 */ /* 0x000fe20000410000 */
[----:B------:R-:W-:Y:S01]  /*6400*/  F2FP.BF16.PACK_AB R6, R79, R75 ;  /* 0x0000004b4f06723e */ /* 0x000fe200000010ff */
[----:B------:R-:W-:Y:S01]  /*6410*/  FMUL.FTZ R5, R78, R73 ;  /* 0x000000494e057220 */ /* 0x000fe20000410000 */
[----:B------:R-:W-:Y:S01]  /*6420*/  STS [R91+0x12000], R7 ;  /* 0x012000075b007388 */ /* 0x000fe20000000800 */
[----:B--2---:R-:W-:Y:S03]  /*6430*/  FMUL.FTZ R4, R88, R72 ;  /* 0x0000004858047220 */ /* 0x004fe60000410000 */
[----:B------:R-:W-:Y:S01]  /*6440*/  F2FP.BF16.PACK_AB R5, R5, R89 ;  /* 0x000000590505723e */ /* 0x000fe200000010ff */
[----:B------:R-:W-:Y:S01]  /*6450*/  STS [R91+0x12400], R6 ;  /* 0x012400065b007388 */ /* 0x000fe20000000800 */
[----:B------:R-:W-:Y:S03]  /*6460*/  F2FP.BF16.PACK_AB R4, R4, R74 ;  /* 0x0000004a0404723e */ /* 0x000fe600000010ff */
[----:B------:R-:W-:Y:S04]  /*6470*/  STS [R90+0x12000], R5 ;  /* 0x012000055a007388 */ /* 0x000fe80000000800 */
[----:B------:R-:W-:Y:S04]  /*6480*/  STS [R90+0x12400], R4 ;  /* 0x012400045a007388 */ /* 0x000fe80000000800 */
[----:B------:R-:W-:Y:S08]  /*6490*/  BAR.SYNC.DEFER_BLOCKING 0x0 ;  /* 0x0000000000007b1d */ /* 0x000ff00000010000 */
[----:B------:R-:W-:Y:S08]  /*64a0*/  LDSM.16.MT88.4 R4, [R3+0x14000] ;  /* 0x014000000304783b */ /* 0x000ff00000004200 */
[----:B------:R-:W1:Y:S08]  /*64b0*/  LDSM.16.MT88.4 R8, [R0+0x6000] ;  /* 0x006000000008783b */ /* 0x000e700000004200 */
[----:B------:R-:W2:Y:S08]  /*64c0*/  LDSM.16.MT88.4 R12, [R2+0x14000] ;  /* 0x01400000020c783b */ /* 0x000eb00000004200 */
[----:B------:R-:W3:Y:S08]  /*64d0*/  LDSM.16.MT88.4 R16, [R0+0x8000] ;  /* 0x008000000010783b */ /* 0x000ef00000004200 */
[----:B------:R-:W4:Y:S06]  /*64e0*/  LDL.LU.64 R88, [R1+0x30] ;  /* 0x0000300001587983 */ /* 0x000f2c0000300a00 */
        /* <DEDUP_REMOVED lines=53> */
[----:B------:R-:W-:Y:S01]  /*6840*/  IMAD.MOV.U32 R4, RZ, RZ, c[0x0][0x22c] ;  /* 0x00008b00ff047624 */ /* 0x000fe200078e00ff */
[-C--:B-1----:R-:W-:Y:S05]  /*6850*/  HMMA.16816.F32.BF16 R20, R12, R16.reuse, R20 ;  /* 0x000000100c14723c */ /* 0x082fea0000041814 */
[----:B------:R-:W-:Y:S03]  /*6860*/  IMAD R90, R4, c[0x0][0x1c0], RZ ;  /* 0x00007000045a7a24 */ /* 0x000fe600078e02ff */
[C---:B------:R-:W-:Y:S04]  /*6870*/  HMMA.16816.F32.BF16 R24, R72.reuse, R16, R24 ;  /* 0x000000104818723c */ /* 0x040fe80000041818 */
[----:B------:R-:W-:Y:S04]  /*6880*/  IMAD.U32 R4, R90, -0x40, RZ ;  /* 0xffffffc05a047824 */ /* 0x000fe800078e00ff */
        /* <DEDUP_REMOVED lines=71> */
.L_x_639:
        /* <DEDUP_REMOVED lines=417> */
.L_x_640:
[----:B------:R-:W-:Y:S02]  /*8710*/  UISETP.GT.AND UP0, UPT, UR9, UR17, UPT ;  /* 0x000000110900728c */ /* 0x000fe4000bf04270 */
[----:B------:R-:W-:Y:S04]  /*8720*/  UIADD3 UR9, UR9, -0x1, URZ ;  /* 0xffffffff09097890 */ /* 0x000fe8000fffe03f */
[----:B------:R-:W-:Y:S11]  /*8730*/  PLOP3.LUT P0, PT, PT, PT, UP0, 0x80, 0x0 ;  /* 0x000000000000781c */ /* 0x000ff60003f0f008 */
[----:B------:R-:W-:Y:S02]  /*8740*/  @!UPT UIADD3 URZ, URZ, URZ, URZ ;  /* 0x0000003f3f3ff290 */ /* 0x000fe4000fffe03f */
        /* <DEDUP_REMOVED lines=217> */
.L_x_642:
        /* <DEDUP_REMOVED lines=19> */
.L_x_643:
        /* <DEDUP_REMOVED lines=11> */
[----:B------:R-:W-:Y:S01]  /*96c0*/  IMAD.WIDE.U32 R4, R4, c[0x0][0x3a0], R6 ;  /* 0x0000e80004047a25 */ /* 0x000fe200078e0006 */
[----:B------:R-:W-:-:S02]  /*96d0*/  USHF.R.S32.HI UR12, URZ, 0x1f, UR41 ;  /* 0x0000001f3f0c7899 */ /* 0x000fc40008011429 */
[----:B------:R-:W-:Y:S02]  /*96e0*/  UIMAD UR6, UR38, UR7, UR6 ;  /* 0x00000007260672a4 */ /* 0x000fe4000f8e0206 */
[----:B------:R-:W-:-:S04]  /*96f0*/  IADD3 R4, P0, R4, UR14, RZ ;  /* 0x0000000e04047c10 */ /* 0x000fc8000ff1e0ff */
[----:B------:R-:W-:Y:S01]  /*9700*/  IMAD.U32 R8, RZ, RZ, UR6 ;  /* 0x00000006ff087e24 */ /* 0x000fe2000f8e00ff */
[----:B------:R-:W-:Y:S02]  /*9710*/  ULDC.64 UR6, c[0x0][0x3b8] ;  /* 0x0000ee0000067ab9 */ /* 0x000fe40000000a00 */
[----:B------:R-:W-:Y:S01]  /*9720*/  UIMAD UR6, UR12, UR6, URZ ;  /* 0x000000060c0672a4 */ /* 0x000fe2000f8e023f */
[----:B------:R3:W4:Y:S01]  /*9730*/  LDS.128 R36, [R248+0xd000] ;  /* 0x00d00000f8247984 */ /* 0x0007220000000c00 */
        /* <DEDUP_REMOVED lines=36> */
.L_x_645:
[----:B------:R-:W-:Y:S05]  /*9980*/  BSYNC B0 ;  /* 0x0000000000007941 */ /* 0x000fea0003800000 */
.L_x_644:
        /* <DEDUP_REMOVED lines=19> */
.L_x_647:
[----:B------:R-:W-:Y:S05]  /*9ac0*/  BSYNC B0 ;  /* 0x0000000000007941 */ /* 0x000fea0003800000 */
.L_x_646:
[----:B------:R-:W-:Y:S01]  /*9ad0*/  ULDC.64 UR6, c[0x0][0x3a8] ;  /* 0x0000ea0000067ab9 */ /* 0x000fe20000000a00 */
[----:B---3--:R-:W-:Y:S01]  /*9ae0*/  IMAD.U32 R4, RZ, RZ, UR38 ;  /* 0x00000026ff047e24 */ /* 0x008fe2000f8e00ff */
        /* <DEDUP_REMOVED lines=29> */
.L_x_649:
[----:B------:R-:W-:Y:S05]  /*9cc0*/  BSYNC B0 ;  /* 0x0000000000007941 */ /* 0x000fea0003800000 */
.L_x_648:
        /* <DEDUP_REMOVED lines=16> */
.L_x_620:
[----:B------:R-:W-:Y:S05]  /*9dd0*/  BSYNC B1 ;  /* 0x0000000000017941 */ /* 0x000fea0003800000 */
.L_x_606:
        /* <DEDUP_REMOVED lines=11> */
.L_x_650:
[----:B------:R-:W-:Y:S05]  /*9e90*/  EXIT ;  /* 0x000000000000794d */ /* 0x000fea0003800000 */
.L_x_652:
        /* <DEDUP_REMOVED lines=14> */
.L_x_1593:


//--------------------- .text._ZN5flash44flash_bwd_dq_dk_dv_loop_seqk_parallel_kernelI23Flash_bwd_kernel_traitsILi192ELi64ELi64ELi8ELi4ELi2ELi2ELb1ELb1EN7cutlass10bfloat16_tE19Flash_kernel_traitsILi192ELi64ELi64ELi8ES3_EELb0ELb0ELb1ELb0ELb0ELb0ELb1EEEvNS_16Flash_bwd_paramsE --------------------------
	.section	.text._ZN5flash44flash_bwd_dq_dk_dv_loop_seqk_parallel_kernelI23Flash_bwd_kernel_traitsILi192ELi64ELi64ELi8ELi4ELi2ELi2ELb1ELb1EN7cutlass10bfloat16_tE19Flash_kernel_traitsILi192ELi64ELi64ELi8ES3_EELb0ELb0ELb1ELb0ELb0ELb0ELb1EEEvNS_16Flash_bwd_paramsE,"ax",@progbits
	.sectioninfo	@"SHI_REGISTERS=255"
	.align	128
        .global         _ZN5flash44flash_bwd_dq_dk_dv_loop_seqk_parallel_kernelI23Flash_bwd_kernel_traitsILi192ELi64ELi64ELi8ELi4ELi2ELi2ELb1ELb1EN7cutlass10bfloat16_tE19Flash_kernel_traitsILi192ELi64ELi64ELi8ES3_EELb0ELb0ELb1ELb0ELb0ELb0ELb1EEEvNS_16Flash_bwd_paramsE
        .type           _ZN5flash44flash_bwd_dq_dk_dv_loop_seqk_parallel_kernelI23Flash_bwd_kernel_traitsILi192ELi64ELi64ELi8ELi4ELi2ELi2ELb1ELb1EN7cutlass10bfloat16_tE19Flash_kernel_traitsILi192ELi64ELi64ELi8ES3_EELb0ELb0ELb1ELb0ELb0ELb0ELb1EEEvNS_16Flash_bwd_paramsE,@function
        .size           _ZN5flash44flash_bwd_dq_dk_dv_loop_seqk_parallel_kernelI23Flash_bwd_kernel_traitsILi192ELi64ELi64ELi8ELi4ELi2ELi2ELb1ELb1EN7cutlass10bfloat16_tE19Flash_kernel_traitsILi192ELi64ELi64ELi8ES3_EELb0ELb0ELb1ELb0ELb0ELb0ELb1EEEvNS_16Flash_bwd_paramsE,(.L_x_1594 - _ZN5flash44flash_bwd_dq_dk_dv_loop_seqk_parallel_kernelI23Flash_bwd_kernel_traitsILi192ELi64ELi64ELi8ELi4ELi2ELi2ELb1ELb1EN7cutlass10bfloat16_tE19Flash_kernel_traitsILi192ELi64ELi64ELi8ES3_EELb0ELb0ELb1ELb0ELb0ELb0ELb1EEEvNS_16Flash_bwd_paramsE)
        .other          _ZN5flash44flash_bwd_dq_dk_dv_loop_seqk_parallel_kernelI23Flash_bwd_kernel_traitsILi192ELi64ELi64ELi8ELi4ELi2ELi2ELb1ELb1EN7cutlass10bfloat16_tE19Flash_kernel_traitsILi192ELi64ELi64ELi8ES3_EELb0ELb0ELb1ELb0ELb0ELb0ELb1EEEvNS_16Flash_bwd_paramsE,@"STO_CUDA_ENTRY STV_DEFAULT"
_ZN5flash44flash_bwd_dq_dk_dv_loop_seqk_parallel_kernelI23Flash_bwd_kernel_traitsILi192ELi64ELi64ELi8ELi4ELi2ELi2ELb1ELb1EN7cutlass10bfloat16_tE19Flash_kernel_traitsILi192ELi64ELi64ELi8ES3_EELb0ELb0ELb1ELb0ELb0ELb0ELb1EEEvNS_16Flash_bwd_paramsE:
.text._ZN5flash44flash_bwd_dq_dk_dv_loop_seqk_parallel_kernelI23Flash_bwd_kernel_traitsILi192ELi64ELi64ELi8ELi4ELi2ELi2ELb1ELb1EN7cutlass10bfloat16_tE19Flash_kernel_traitsILi192ELi64ELi64ELi8ES3_EELb0ELb0ELb1ELb0ELb0ELb0ELb1EEEvNS_16Flash_bwd_paramsE:
        /* <DEDUP_REMOVED lines=214> */
.L_x_699:
        /* <DEDUP_REMOVED lines=53> */
.L_x_653:
        /* <DEDUP_REMOVED lines=67> */
.L_x_655:
        /* <DEDUP_REMOVED lines=18> */
.L_x_656:
        /* <DEDUP_REMOVED lines=72> */
.L_x_657:
[----:B------:R-:W-:Y:S02]  /*1a80*/  UMOV UR11, UR53 ;  /* 0x00000035000b7c82 */ /* 0x000fe40008000000 */
.L_x_658:
        /* <DEDUP_REMOVED lines=111> */
.L_x_660:
        /* <DEDUP_REMOVED lines=18> */
.L_x_661:
        /* <DEDUP_REMOVED lines=34> */
.L_x_663:
[----:B-1----:R-:W-:Y:S05]  /*24c0*/  BSYNC B0 ;  /* 0x0000000000007941 */ /* 0x002fea0003800000 */
.L_x_662:
        /* <DEDUP_REMOVED lines=19> */
.L_x_665:
[----:B------:R-:W-:Y:S05]  /*2600*/  BSYNC B0 ;  /* 0x0000000000007941 */ /* 0x000fea0003800000 */
.L_x_664:
        /* <DEDUP_REMOVED lines=30> */
.L_x_667:
[----:B------:R-:W-:Y:S05]  /*27f0*/  BSYNC B0 ;  /* 0x0000000000007941 */ /* 0x000fea0003800000 */
.L_x_666:
        /* <DEDUP_REMOVED lines=18> */
.L_x_659:
        /* <DEDUP_REMOVED lines=55> */
.L_x_670:
[----:B------:R-:W-:Y:S05]  /*2c90*/  BSYNC B0 ;  /* 0x0000000000007941 */ /* 0x000fea0003800000 */
.L_x_669:
        /* <DEDUP_REMOVED lines=42> */
.L_x_672:
[----:B------:R-:W-:Y:S05]  /*2f40*/  BSYNC B0 ;  /* 0x0000000000007941 */ /* 0x000fea0003800000 */
.L_x_671:
        /* <DEDUP_REMOVED lines=29> */
.L_x_674:
[----:B------:R-:W-:Y:S05]  /*3120*/  BSYNC B0 ;  /* 0x0000000000007941 */ /* 0x000fea0003800000 */
.L_x_673:
        /* <DEDUP_REMOVED lines=40> */
.L_x_676:
[----:B------:R-:W-:Y:S05]  /*33b0*/  BSYNC B0 ;  /* 0x0000000000007941 */ /* 0x000fea0003800000 */
.L_x_675:
        /* <DEDUP_REMOVED lines=26> */
.L_x_678:
[----:B------:R-:W-:Y:S05]  /*3560*/  BSYNC B0 ;  /* 0x0000000000007941 */ /* 0x000fea0003800000 */
.L_x_677:
        /* <DEDUP_REMOVED lines=38> */
.L_x_680:
[----:B------:R-:W-:Y:S05]  /*37d0*/  BSYNC B0 ;  /* 0x0000000000007941 */ /* 0x000fea0003800000 */
.L_x_679:
        /* <DEDUP_REMOVED lines=67> */
.L_x_682:
[----:B------:R-:W-:Y:S05]  /*3c10*/  BSYNC B0 ;  /* 0x0000000000007941 */ /* 0x000fea0003800000 */
.L_x_681:
        /* <DEDUP_REMOVED lines=39> */
.L_x_684:
[----:B------:R-:W-:Y:S05]  /*3e90*/  BSYNC B0 ;  /* 0x0000000000007941 */ /* 0x000fea0003800000 */
.L_x_683:
        /* <DEDUP_REMOVED lines=90> */
.L_x_689:
[----:B------:R-:W3:Y:S01]  /*4440*/  LDL R84, [R1+0x8] ;  /* 0x0000080001547983 */ /* 0x000ee20000100800 */
[----:B------:R-:W-:Y:S02]  /*4450*/  USHF.L.U32 UR9, UR7, 0x6, URZ ;  /* 0x0000000607097899 */ /* 0x000fe4000800063f */
[----:B------:R-:W-:Y:S02]  /*4460*/  ULDC UR8, c[0x0][0x2e4] ;  /* 0x0000b90000087ab9 */ /* 0x000fe40000000800 */
[----:B------:R-:W4:Y:S01]  /*4470*/  LDL R83, [R1] ;  /* 0x0000000001537983 */ /* 0x000f220000100800 */
[----:B------:R-:W-:Y:S04]  /*4480*/  UISETP.GE.AND UP0, UPT, UR9, UR19, UPT ;  /* 0x000000130900728c */ /* 0x000fe8000bf06270 */
[----:B--2---:R-:W2:Y:S05]  /*4490*/  LDL R82, [R1+0xc] ;  /* 0x00000c0001527983 */ /* 0x004eaa0000100800 */
[----:B------:R-:W2:Y:S05]  /*44a0*/  LDL R81, [R1+0x4] ;  /* 0x0000040001517983 */ /* 0x000eaa0000100800 */
[----:B------:R-:W2:Y:S05]  /*44b0*/  LDL R80, [R1+0x18] ;  /* 0x0000180001507983 */ /* 0x000eaa0000100800 */
[----:B------:R-:W0:Y:S05]  /*44c0*/  LDGDEPBAR ;  /* 0x00000000000079af */ /* 0x000e2a0000000000 */
[----:B------:R-:W2:Y:S05]  /*44d0*/  LDL R79, [R1+0x14] ;  /* 0x00001400014f7983 */ /* 0x000eaa0000100800 */
[----:B------:R-:W2:Y:S05]  /*44e0*/  LDL R77, [R1+0x10] ;  /* 0x00001000014d7983 */ /* 0x000eaa0000100800 */
[----:B------:R-:W2:Y:S05]  /*44f0*/  LDL R76, [R1+0x74] ;  /* 0x00007400014c7983 */ /* 0x000eaa0000100800 */
[----:B------:R-:W2:Y:S01]  /*4500*/  LDL R78, [R1+0x70] ;  /* 0x00007000014e7983 */ /* 0x000ea20000100800 */
[----:B------:R-:W-:Y:S04]  /*4510*/  DEPBAR.LE SB0, 0x0 ;  /* 0x000080000000791a */ /* 0x000fe80000000000 */
[----:B------:R-:W-:Y:S06]  /*4520*/  BAR.SYNC.DEFER_BLOCKING 0x0 ;  /* 0x0000000000007b1d */ /* 0x000fec0000010000 */
[----:B---3--:R-:W-:Y:S05]  /*4530*/  LDSM.16.M88.4 R16, [R84] ;  /* 0x000000005410783b */ /* 0x008fea0000000200 */
[----:B-1--4-:R-:W3:Y:S05]  /*4540*/  LDSM.16.M88.4 R8, [R83+0xc000] ;  /* 0x00c000005308783b */ /* 0x012eea0000000200 */
[----:B------:R-:W4:Y:S05]  /*4550*/  LDSM.16.M88.4 R68, [R83+0xc800] ;  /* 0x00c800005344783b */ /* 0x000f2a0000000200 */
[----:B--2---:R-:W-:Y:S01]  /*4560*/  LDSM.16.M88.4 R72, [R82] ;  /* 0x000000005248783b */ /* 0x004fe20000000200 */
[----:B------:R-:W-:Y:S01]  /*4570*/  IADD3 R76, P0, R76, UR16, RZ ;  /* 0x000000104c4c7c10 */ /* 0x000fe2000ff1e0ff */
        /* <DEDUP_REMOVED lines=10> */
[----:B------:R-:W-:Y:S05]  /*4620*/  LDSM.16.M88.4 R68, [R80] ;  /* 0x000000005044783b */ /* 0x000fea0000000200 */
[----:B------:R-:W1:Y:S02]  /*4630*/  LDSM.16.M88.4 R72, [R252+0xc000] ;  /* 0x00c00000fc48783b */ /* 0x000e640000000200 */
        /* <DEDUP_REMOVED lines=12> */
[----:B------:R-:W-:Y:S05]  /*4700*/  LDSM.16.M88.4 R68, [R84+0x2000] ;  /* 0x002000005444783b */ /* 0x000fea0000000200 */
        /* <DEDUP_REMOVED lines=52> */
[----:B------:R1:W2:Y:S11]  /*4a50*/  LDSM.16.M88.4 R72, [R77+0x10800] ;  /* 0x010800004d48783b */ /* 0x0002b60000000200 */
[----:B------:R-:W-:Y:S04]  /*4a60*/  @!UPT UIADD3 URZ, URZ, URZ, URZ ;  /* 0x0000003f3f3ff290 */ /* 0x000fe8000fffe03f */
[----:B------:R-:W-:Y:S02]  /*4a70*/  FMUL.FTZ R4, R4, c[0x0][0x2ec] ;  /* 0x0000bb0004047a20 */ /* 0x000fe40000410000 */
[----:B------:R-:W-:Y:S02]  /*4a80*/  FMUL.FTZ R5, R5, c[0x0][0x2ec] ;  /* 0x0000bb0005057a20 */ /* 0x000fe40000410000 */
[----:B------:R-:W-:Y:S02]  /*4a90*/  FMUL.FTZ R6, R6, c[0x0][0x2ec] ;  /* 0x0000bb0006067a20 */ /* 0x000fe40000410000 */
[----:B------:R-:W-:Y:S01]  /*4aa0*/  FMUL.FTZ R7, R7, c[0x0][0x2ec] ;  /* 0x0000bb0007077a20 */ /* 0x000fe20000410000 */
[----:B-1----:R-:W-:Y:S01]  /*4ab0*/  IADD3.X R77, R78, UR15, RZ, P0, !PT ;  /* 0x0000000f4e4d7c10 */ /* 0x002fe200087fe4ff */
[----:B------:R-:W-:Y:S01]  /*4ac0*/  FMUL.FTZ R8, R8, c[0x0][0x2ec] ;  /* 0x0000bb0008087a20 */ /* 0x000fe20000410000 */
[----:B------:R-:W-:Y:S01]  /*4ad0*/  PLOP3.LUT P0, PT, PT, PT, UP0, 0x80, 0x0 ;  /* 0x000000000000781c */ /* 0x000fe20003f0f008 */
[----:B------:R-:W-:Y:S02]  /*4ae0*/  FMUL.FTZ R9, R9, c[0x0][0x2ec] ;  /* 0x0000bb0009097a20 */ /* 0x000fe40000410000 */
[----:B------:R1:W3:Y:S01]  /*4af0*/  MUFU.TANH R81, R8 ;  /* 0x0000000800517308 */ /* 0x0002e20000002400 */
[----:B------:R-:W-:Y:S02]  /*4b00*/  FMUL.FTZ R10, R10, c[0x0][0x2ec] ;  /* 0x0000bb000a0a7a20 */ /* 0x000fe40000410000 */
[----:B------:R-:W-:Y:S07]  /*4b10*/  FMUL.FTZ R11, R11, c[0x0][0x2ec] ;  /* 0x0000bb000b0b7a20 */ /* 0x000fee0000410000 */
[----:B------:R1:W4:Y:S01]  /*4b20*/  MUFU.TANH R80, R9 ;  /* 0x0000000900507308 */ /* 0x0003220000002400 */
[C---:B--2---:R-:W-:Y:S01]  /*4b30*/  HMMA.16816.F32.BF16 R12, R68.reuse, R72, R12 ;  /* 0x00000048440c723c */ /* 0x044fe2000004180c */
[----:B------:R2:W5:Y:S05]  /*4b40*/  LDG.E R73, [R76.64] ;  /* 0x000000044c497981 */ /* 0x00056a000c1e1900 */
[----:B------:R2:W5:Y:S03]  /*4b50*/  LDG.E R72, [R76.64+0x20] ;  /* 0x000020044c487981 */ /* 0x000566000c1e1900 */
[----:B------:R1:W1:Y:S01]  /*4b60*/  MUFU.TANH R79, R10 ;  /* 0x0000000a004f7308 */ /* 0x0002620000002400 */
[----:B------:R-:W-:Y:S09]  /*4b70*/  HMMA.16816.F32.BF16 R16, R68, R74, R16 ;  /* 0x0000004a4410723c */ /* 0x000ff20000041810 */
[----:B------:R1:W1:Y:S05]  /*4b80*/  MUFU.TANH R75, R6 ;  /* 0x00000006004b7308 */ /* 0x00026a0000002400 */
[----:B------:R-:W-:Y:S02]  /*4b90*/  FMUL.FTZ R12, R12, c[0x0][0x2ec] ;  /* 0x0000bb000c0c7a20 */ /* 0x000fe40000410000 */
[----:B------:R-:W-:Y:S03]  /*4ba0*/  FMUL.FTZ R13, R13, c[0x0][0x2ec] ;  /* 0x0000bb000d0d7a20 */ /* 0x000fe60000410000 */
[----:B------:R1:W1:Y:S01]  /*4bb0*/  MUFU.TANH R74, R7 ;  /* 0x00000007004a7308 */ /* 0x0002620000002400 */
[----:B------:R-:W-:Y:S02]  /*4bc0*/  FMUL.FTZ R14, R14, c[0x0][0x2ec] ;  /* 0x0000bb000e0e7a20 */ /* 0x000fe40000410000 */
[----:B------:R-:W-:Y:S02]  /*4bd0*/  FMUL.FTZ R15, R15, c[0x0][0x2ec] ;  /* 0x0000bb000f0f7a20 */ /* 0x000fe40000410000 */
[----:B------:R-:W-:Y:S02]  /*4be0*/  FMUL.FTZ R16, R16, c[0x0][0x2ec] ;  /* 0x0000bb0010107a20 */ /* 0x000fe40000410000 */
[----:B------:R-:W-:Y:S02]  /*4bf0*/  FMUL.FTZ R17, R17, c[0x0][0x2ec] ;  /* 0x0000bb0011117a20 */ /* 0x000fe40000410000 */
[----:B------:R-:W-:Y:S01]  /*4c00*/  FMUL.FTZ R18, R18, c[0x0][0x2ec] ;  /* 0x0000bb0012127a20 */ /* 0x000fe20000410000 */
[----:B--2---:R2:W1:Y:S01]  /*4c10*/  MUFU.TANH R77, R4 ;  /* 0x00000004004d7308 */ /* 0x0044620000002400 */
[----:B------:R-:W-:Y:S09]  /*4c20*/  FMUL.FTZ R19, R19, c[0x0][0x2ec] ;  /* 0x0000bb0013137a20 */ /* 0x000ff20000410000 */
[----:B------:R2:W1:Y:S10]  /*4c30*/  MUFU.TANH R76, R5 ;  /* 0x00000005004c7308 */ /* 0x0004740000002400 */
        /* <DEDUP_REMOVED lines=8> */
[----:B------:R2:W1:Y:S01]  /*4cc0*/  MUFU.TANH R86, R19 ;  /* 0x0000001300567308 */ /* 0x0004620000002400 */
[----:B------:R-:W-:-:S05]  /*4cd0*/  @!P0 BRA `(.L_x_685) ;  /* 0x0000019000008947 */ /* 0x000fca0003800000 */
[----:B-1234-:R-:W-:Y:S01]  /*4ce0*/  MOV R12, R86 ;  /* 0x00000056000c7202 */ /* 0x01efe20000000f00 */
[----:B------:R-:W-:Y:S01]  /*4cf0*/  UIADD3 UR11, UR10, UR18, -UR6 ;  /* 0x000000120a0b7290 */ /* 0x000fe2000fffe806 */
[----:B------:R-:W-:Y:S01]  /*4d00*/  MOV R16, R88 ;  /* 0x0000005800107202 */ /* 0x000fe20000000f00 */
[----:B------:R-:W-:Y:S01]  /*4d10*/  IMAD.U32 R4, RZ, RZ, UR20 ;  /* 0x00000014ff047e24 */ /* 0x000fe2000f8e00ff */
[----:B------:R-:W-:Y:S01]  /*4d20*/  MOV R10, R82 ;  /* 0x00000052000a7202 */ /* 0x000fe20000000f00 */
[----:B------:R-:W-:Y:S01]  /*4d30*/  IMAD.MOV.U32 R11, RZ, RZ, R87 ;  /* 0x000000ffff0b7224 */ /* 0x000fe200078e0057 */
[----:B------:R-:W-:Y:S01]  /*4d40*/  MOV R14, R84 ;  /* 0x00000054000e7202 */ /* 0x000fe20000000f00 */
[----:B------:R-:W-:Y:S01]  /*4d50*/  IMAD.MOV.U32 R15, RZ, RZ, R89 ;  /* 0x000000ffff0f7224 */ /* 0x000fe200078e0059 */
[----:B------:R-:W-:Y:S01]  /*4d60*/  ISETP.LT.AND P0, PT, R4, UR6, PT ;  /* 0x0000000604007c0c */ /* 0x000fe2000bf01270 */
[----:B------:R-:W-:Y:S01]  /*4d70*/  IMAD.MOV.U32 R9, RZ, RZ, R83 ;  /* 0x000000ffff097224 */ /* 0x000fe200078e0053 */
[----:B------:R-:W-:Y:S01]  /*4d80*/  MOV R8, R78 ;  /* 0x0000004e00087202 */ /* 0x000fe20000000f00 */
[----:B------:R-:W-:Y:S01]  /*4d90*/  IMAD.MOV.U32 R68, RZ, RZ, R85 ;  /* 0x000000ffff447224 */ /* 0x000fe200078e0055 */
[----:B------:R-:W-:Y:S01]  /*4da0*/  MOV R19, R80 ;  /* 0x0000005000137202 */ /* 0x000fe20000000f00 */
[----:B------:R-:W-:Y:S01]  /*4db0*/  IMAD.MOV.U32 R7, RZ, RZ, R79 ;  /* 0x000000ffff077224 */ /* 0x000fe200078e004f */
[----:B------:R-:W-:Y:S01]  /*4dc0*/  UIADD3 UR8, UR9, 0x40, URZ ;  /* 0x0000004009087890 */ /* 0x000fe2000fffe03f */
[----:B------:R-:W-:Y:S01]  /*4dd0*/  MOV R6, R74 ;  /* 0x0000004a00067202 */ /* 0x000fe20000000f00 */
[----:B------:R-:W-:Y:S01]  /*4de0*/  IMAD.MOV.U32 R18, RZ, RZ, R81 ;  /* 0x000000ffff127224 */ /* 0x000fe200078e0051 */
[----:B------:R-:W-:Y:S01]  /*4df0*/  MOV R17, R76 ;  /* 0x0000004c00117202 */ /* 0x000fe20000000f00 */
[----:B------:R-:W-:Y:S01]  /*4e00*/  UISETP.GE.AND UP0, UPT, UR8, UR11, UPT ;  /* 0x0000000b0800728c */ /* 0x000fe2000bf06270 */
[----:B------:R-:W-:Y:S02]  /*4e10*/  IMAD.MOV.U32 R13, RZ, RZ, R75 ;  /* 0x000000ffff0d7224 */ /* 0x000fe400078e004b */
[----:B------:R-:W-:Y:S01]  /*4e20*/  UMOV UR8, UR10 ;  /* 0x0000000a00087c82 */ /* 0x000fe20008000000 */
[----:B------:R-:W-:Y:S02]  /*4e30*/  IMAD.MOV.U32 R69, RZ, RZ, R77 ;  /* 0x000000ffff457224 */ /* 0x000fe400078e004d */
[----:B------:R-:W-:Y:S11]  /*4e40*/  PLOP3.LUT P1, PT, PT, PT, UP0, 0x80, 0x0 ;  /* 0x000000000000781c */ /* 0x000ff60003f2f008 */
[----:B------:R-:W-:Y:S02]  /*4e50*/  @!UPT UIADD3 URZ, URZ, URZ, URZ ;  /* 0x0000003f3f3ff290 */ /* 0x000fe4000fffe03f */
[----:B------:R-:W-:-:S05]  /*4e60*/  @!P1 BRA P0, `(.L_x_686) ;  /* 0x0000049000009947 */ /* 0x000fca0000000000 */
.L_x_685:
[----:B--234-:R-:W2:Y:S01]  /*4e70*/  LDL R4, [R1+0x80] ;  /* 0x0000800001047983 */ /* 0x01cea20000100800 */
[----:B------:R-:W-:Y:S02]  /*4e80*/  UIADD3 UR11, UR6, 0x1, -UR12 ;  /* 0x00000001060b7890 */ /* 0x000fe4000fffe80c */
[----:B------:R-:W-:Y:S01]  /*4e90*/  UIADD3 UR10, -UR8, UR6, -UR12 ;  /* 0x00000006080a7290 */ /* 0x000fe2000fffe90c */
[----:B------:R-:W3:Y:S01]  /*4ea0*/  LDL R70, [R1+0x84] ;  /* 0x0000840001467983 */ /* 0x000ee20000100800 */
[----:B--2---:R-:W-:Y:S01]  /*4eb0*/  IADD3 R5, R4, UR9, RZ ;  /* 0x0000000904057c10 */ /* 0x004fe2000fffe0ff */
[----:B------:R-:W-:Y:S01]  /*4ec0*/  UIADD3 UR9, UR11, UR43, URZ ;  /* 0x0000002b0b097290 */ /* 0x000fe2000fffe03f */
[----:B------:R-:W-:Y:S02]  /*4ed0*/  IMAD.U32 R4, RZ, RZ, UR22 ;  /* 0x00000016ff047e24 */ /* 0x000fe4000f8e00ff */
[C---:B-1----:R-:W-:Y:S02]  /*4ee0*/  IADD3 R7, R5.reuse, UR10, RZ ;  /* 0x0000000a05077c10 */ /* 0x042fe4000fffe0ff */
[C---:B------:R-:W-:Y:S01]  /*4ef0*/  IADD3 R6, R5.reuse, 0x8, RZ ;  /* 0x0000000805067810 */ /* 0x040fe20007ffe0ff */
[----:B---3--:R-:W-:Y:S01]  /*4f00*/  IMAD R4, R4, 0x40, R70 ;  /* 0x0000004004047824 */ /* 0x008fe200078e0246 */
[----:B------:R-:W-:Y:S02]  /*4f10*/  IADD3 R15, R5, UR9, RZ ;  /* 0x00000009050f7c10 */ /* 0x000fe4000fffe0ff */
[----:B------:R-:W-:Y:S02]  /*4f20*/  IMNMX R5, RZ, R7, !PT ;  /* 0x00000007ff057217 */ /* 0x000fe40007800200 */
[C---:B------:R-:W-:Y:S02]  /*4f30*/  IADD3 R14, R4.reuse, 0x1, RZ ;  /* 0x00000001040e7810 */ /* 0x040fe40007ffe0ff */
[----:B------:R-:W-:Y:S02]  /*4f40*/  IMNMX R7, R15, UR6, PT ;  /* 0x000000060f077c17 */ /* 0x000fe4000b800200 */
[CC--:B------:R-:W-:Y:S02]  /*4f50*/  ISETP.GE.AND P1, PT, R4.reuse, R5.reuse, PT ;  /* 0x000000050400720c */ /* 0x0c0fe40003f26270 */
[C---:B------:R-:W-:Y:S02]  /*4f60*/  IADD3 R13, R4.reuse, 0x8, RZ ;  /* 0x00000008040d7810 */ /* 0x040fe40007ffe0ff */
[C---:B------:R-:W-:Y:S02]  /*4f70*/  IADD3 R12, R4.reuse, 0x9, RZ ;  /* 0x00000009040c7810 */ /* 0x040fe40007ffe0ff */
[C---:B------:R-:W-:Y:S02]  /*4f80*/  IADD3 R11, R4.reuse, 0x10, RZ ;  /* 0x00000010040b7810 */ /* 0x040fe40007ffe0ff */
[C---:B------:R-:W-:Y:S02]  /*4f90*/  IADD3 R10, R4.reuse, 0x11, RZ ;  /* 0x00000011040a7810 */ /* 0x040fe40007ffe0ff */
[C---:B------:R-:W-:Y:S02]  /*4fa0*/  IADD3 R9, R4.reuse, 0x18, RZ ;  /* 0x0000001804097810 */ /* 0x040fe40007ffe0ff */
[----:B------:R-:W-:Y:S02]  /*4fb0*/  IADD3 R8, R4, 0x19, RZ ;  /* 0x0000001904087810 */ /* 0x000fe40007ffe0ff */
[----:B------:R-:W-:Y:S01]  /*4fc0*/  IADD3 R16, R6, UR10, RZ ;  /* 0x0000000a06107c10 */ /* 0x000fe2000fffe0ff */
[----:B------:R-:W-:Y:S01]  /*4fd0*/  UMOV UR10, UR8 ;  /* 0x00000008000a7c82 */ /* 0x000fe20008000000 */
[----:B------:R-:W-:Y:S02]  /*4fe0*/  ISETP.GE.AND P0, PT, R14, R5, PT ;  /* 0x000000050e00720c */ /* 0x000fe40003f06270 */
        /* <DEDUP_REMOVED lines=8> */
[----:B------:R-:W-:Y:S02]  /*5070*/  IADD3 R5, R6, UR9, RZ ;  /* 0x0000000906057c10 */ /* 0x000fe4000fffe0ff */
[----:B------:R-:W-:Y:S02]  /*5080*/  IMNMX R6, RZ, R16, !PT ;  /* 0x00000010ff067217 */ /* 0x000fe40007800200 */
[-C--:B------:R-:W-:Y:S02]  /*5090*/  ISETP.GE.OR P0, PT, R14, R7.reuse, !P0 ;  /* 0x000000070e00720c */ /* 0x080fe40004706670 */
[-C--:B------:R-:W-:Y:S02]  /*50a0*/  ISETP.GE.OR P6, PT, R13, R7.reuse, !P6 ;  /* 0x000000070d00720c */ /* 0x080fe400077c6670 */
[-C--:B------:R-:W-:Y:S02]  /*50b0*/  ISETP.GE.OR P5, PT, R12, R7.reuse, !P5 ;  /* 0x000000070c00720c */ /* 0x080fe40006fa6670 */
[----:B------:R-:W-:Y:S02]  /*50c0*/  IMNMX R5, R5, UR6, PT ;  /* 0x0000000605057c17 */ /* 0x000fe4000b800200 */
[----:B------:R-:W-:Y:S02]  /*50d0*/  FSEL R17, R76, -INF , !P0 ;  /* 0xff8000004c117808 */ /* 0x000fe40004000000 */
[-C--:B------:R-:W-:Y:S02]  /*50e0*/  ISETP.GE.AND P0, PT, R4, R6.reuse, PT ;  /* 0x000000060400720c */ /* 0x080fe40003f06270 */
[-C--:B------:R-:W-:Y:S02]  /*50f0*/  ISETP.GE.OR P4, PT, R11, R7.reuse, !P4 ;  /* 0x000000070b00720c */ /* 0x080fe40006786670 */
[-C--:B------:R-:W-:Y:S02]  /*5100*/  ISETP.GE.OR P3, PT, R10, R7.reuse, !P3 ;  /* 0x000000070a00720c */ /* 0x080fe40005f66670 */
[-C--:B------:R-:W-:Y:S02]  /*5110*/  ISETP.GE.OR P2, PT, R9, R7.reuse, !P2 ;  /* 0x000000070900720c */ /* 0x080fe40005746670 */
[----:B------:R-:W-:Y:S02]  /*5120*/  ISETP.GE.OR P1, PT, R8, R7, !P1 ;  /* 0x000000070800720c */ /* 0x000fe40004f26670 */
[----:B------:R-:W-:Y:S02]  /*5130*/  FSEL R18, R81, -INF , !P6 ;  /* 0xff80000051127808 */ /* 0x000fe40007000000 */
[-C--:B------:R-:W-:Y:S02]  /*5140*/  ISETP.GE.AND P6, PT, R14, R6.reuse, PT ;  /* 0x000000060e00720c */ /* 0x080fe40003fc6270 */
[----:B------:R-:W-:Y:S02]  /*5150*/  FSEL R19, R80, -INF , !P5 ;  /* 0xff80000050137808 */ /* 0x000fe40006800000 */
[-C--:B------:R-:W-:Y:S02]  /*5160*/  ISETP.GE.AND P5, PT, R13, R6.reuse, PT ;  /* 0x000000060d00720c */ /* 0x080fe40003fa6270 */
[-C--:B------:R-:W-:Y:S02]  /*5170*/  ISETP.GE.OR P0, PT, R4, R5.reuse, !P0 ;  /* 0x000000050400720c */ /* 0x080fe40004706670 */
[----:B------:R-:W-:Y:S02]  /*5180*/  FSEL R68, R85, -INF , !P4 ;  /* 0xff80000055447808 */ /* 0x000fe40006000000 */
[-C--:B------:R-:W-:Y:S02]  /*5190*/  ISETP.GE.AND P4, PT, R12, R6.reuse, PT ;  /* 0x000000060c00720c */ /* 0x080fe40003f86270 */
[-C--:B------:R-:W-:Y:S02]  /*51a0*/  ISETP.GE.OR P6, PT, R14, R5.reuse, !P6 ;  /* 0x000000050e00720c */ /* 0x080fe400077c6670 */
        /* <DEDUP_REMOVED lines=21> */
.L_x_686:
[----:B------:R-:W2:Y:S01]  /*5300*/  LDL R4, [R1+0x60] ;  /* 0x0000600001047983 */ /* 0x000ea20000100800 */
[----:B------:R-:W-:Y:S03]  /*5310*/  UISETP.GT.AND UP0, UPT, UR7, UR17, UPT ;  /* 0x000000110700728c */ /* 0x000fe6000bf04270 */
[----:B------:R-:W3:Y:S04]  /*5320*/  LDL R70, [R1+0x64] ;  /* 0x0000640001467983 */ /* 0x000ee80000100800 */
[----:B------:R1:W-:Y:S04]  /*5330*/  STL [R1+0x9c], R105 ;  /* 0x00009c6901007387 */ /* 0x0003e80000100800 */
[----:B------:R4:W-:Y:S04]  /*5340*/  STL [R1+0x98], R104 ;  /* 0x0000986801007387 */ /* 0x0009e80000100800 */
[----:B------:R4:W-:Y:S04]  /*5350*/  STL [R1+0x94], R103 ;  /* 0x0000946701007387 */ /* 0x0009e80000100800 */
[----:B------:R-:W-:Y:S04]  /*5360*/  STL [R1+0x90], R102 ;  /* 0x0000906601007387 */ /* 0x000fe80000100800 */
[----:B------:R4:W-:Y:S04]  /*5370*/  STL [R1+0x8c], R101 ;  /* 0x00008c6501007387 */ /* 0x0009e80000100800 */
[----:B------:R4:W-:Y:S04]  /*5380*/  STL [R1+0x88], R100 ;  /* 0x0000886401007387 */ /* 0x0009e80000100800 */
[----:B------:R-:W3:Y:S04]  /*5390*/  LDL R251, [R1+0x54] ;  /* 0x0000540001fb7983 */ /* 0x000ee80000100800 */
[----:B------:R-:W3:Y:S04]  /*53a0*/  LDL R250, [R1+0x58] ;  /* 0x0000580001fa7983 */ /* 0x000ee80000100800 */
[----:B-1----:R-:W3:Y:S04]  /*53b0*/  LDL R105, [R1+0x8] ;  /* 0x0000080001697983 */ /* 0x002ee80000100800 */
[----:B----4-:R-:W4:Y:S04]  /*53c0*/  LDL R104, [R1+0xc] ;  /* 0x00000c0001687983 */ /* 0x010f280000100800 */
[----:B------:R-:W4:Y:S04]  /*53d0*/  LDL R103, [R1+0x18] ;  /* 0x0000180001677983 */ /* 0x000f280000100800 */
[----:B------:R-:W4:Y:S04]  /*53e0*/  LDL R101, [R1+0x50] ;  /* 0x0000500001657983 */ /* 0x000f280000100800 */
[----:B------:R-:W4:Y:S04]  /*53f0*/  LDL R100, [R1+0x5c] ;  /* 0x00005c0001647983 */ /* 0x000f280000100800 */
[----:B------:R-:W4:Y:S01]  /*5400*/  LDL R102, [R1+0x14] ;  /* 0x0000140001667983 */ /* 0x000f220000100800 */
[C---:B--2---:R-:W-:Y:S01]  /*5410*/  FMUL.FTZ R5, R4.reuse, 1.4426950216293334961 ;  /* 0x3fb8aa3b04057820 */ /* 0x044fe20000410000 */
[----:B------:R-:W-:Y:S04]  /*5420*/  FSETP.NEU.FTZ.AND P0, PT, R4, -INF , PT ;  /* 0xff8000000400780b */ /* 0x000fe80003f1d000 */
[----:B------:R-:W-:Y:S02]  /*5430*/  FSEL R5, R5, RZ, P0 ;  /* 0x000000ff05057208 */ /* 0x000fe40000000000 */
[C---:B---3--:R-:W-:Y:S03]  /*5440*/  FSETP.NEU.FTZ.AND P0, PT, R70.reuse, -INF , PT ;  /* 0xff8000004600780b */ /* 0x048fe60003f1d000 */
[--C-:B------:R-:W-:Y:S02]  /*5450*/  FFMA.FTZ R4, R69, c[0x0][0x23c], -R5.reuse ;  /* 0x00008f0045047a23 */ /* 0x100fe40000010805 */
[----:B------:R-:W-:Y:S02]  /*5460*/  FMUL.FTZ R69, R70, 1.4426950216293334961 ;  /* 0x3fb8aa3b46457820 */ /* 0x000fe40000410000 */
[----:B------:R1:W-:Y:S02]  /*5470*/  MUFU.EX2 R97, R4 ;  /* 0x0000000400617308 */ /* 0x0003e40000000800 */
[--C-:B-1----:R-:W-:Y:S08]  /*5480*/  FFMA.FTZ R4, R17, c[0x0][0x23c], -R5.reuse ;  /* 0x00008f0011047a23 */ /* 0x102ff00000010805 */
[----:B------:R1:W-:Y:S02]  /*5490*/  MUFU.EX2 R96, R4 ;  /* 0x0000000400607308 */ /* 0x0003e40000000800 */
[----:B-1----:R-:W-:Y:S02]  /*54a0*/  FSEL R4, R69, RZ, P0 ;  /* 0x000000ff45047208 */ /* 0x002fe40000000000 */
[----:B------:R-:W-:Y:S03]  /*54b0*/  PLOP3.LUT P0, PT, PT, PT, UP0, 0x80, 0x0 ;  /* 0x000000000000781c */ /* 0x000fe60003f0f008 */
[--C-:B------:R-:W-:Y:S02]  /*54c0*/  FFMA.FTZ R6, R6, c[0x0][0x23c], -R4.reuse ;  /* 0x00008f0006067a23 */ /* 0x100fe40000010804 */
[--C-:B------:R-:W-:Y:S02]  /*54d0*/  FFMA.FTZ R13, R13, c[0x0][0x23c], -R4.reuse ;  /* 0x00008f000d0d7a23 */ /* 0x100fe40000010804 */
[----:B------:R1:W-:Y:S10]  /*54e0*/  MUFU.EX2 R91, R6 ;  /* 0x00000006005b7308 */ /* 0x0003f40000000800 */
[----:B------:R-:W-:Y:S01]  /*54f0*/  MUFU.EX2 R92, R13 ;  /* 0x0000000d005c7308 */ /* 0x000fe20000000800 */
[--C-:B-1----:R-:W-:Y:S09]  /*5500*/  FFMA.FTZ R6, R18, c[0x0][0x23c], -R5.reuse ;  /* 0x00008f0012067a23 */ /* 0x102ff20000010805 */
[----:B------:R1:W-:Y:S02]  /*5510*/  MUFU.EX2 R93, R6 ;  /* 0x00000006005d7308 */ /* 0x0003e40000000800 */
[--C-:B-1----:R-:W-:Y:S08]  /*5520*/  FFMA.FTZ R6, R19, c[0x0][0x23c], -R5.reuse ;  /* 0x00008f0013067a23 */ /* 0x102ff00000010805 */
[----:B------:R1:W-:Y:S02]  /*5530*/  MUFU.EX2 R95, R6 ;  /* 0x00000006005f7308 */ /* 0x0003e40000000800 */
[--C-:B-1----:R-:W-:Y:S08]  /*5540*/  FFMA.FTZ R6, R7, c[0x0][0x23c], -R4.reuse ;  /* 0x00008f0007067a23 */ /* 0x102ff00000010804 */
[----:B------:R1:W-:Y:S02]  /*5550*/  MUFU.EX2 R94, R6 ;  /* 0x00000006005e7308 */ /* 0x0003e40000000800 */
[--C-:B-1----:R-:W-:Y:S08]  /*5560*/  FFMA.FTZ R6, R8, c[0x0][0x23c], -R4.reuse ;  /* 0x00008f0008067a23 */ /* 0x102ff00000010804 */
[----:B------:R1:W2:Y:S02]  /*5570*/  MUFU.EX2 R90, R6 ;  /* 0x00000006005a7308 */ /* 0x0002a40000000800 */
[--C-:B-1----:R-:W-:Y:S01]  /*5580*/  FFMA.FTZ R6, R68, c[0x0][0x23c], -R5.reuse ;  /* 0x00008f0044067a23 */ /* 0x102fe20000010805 */
[----:B--2---:R-:W-:Y:S07]  /*5590*/  F2FP.BF16.PACK_AB R8, R90, R94 ;  /* 0x0000005e5a08723e */ /* 0x004fee00000010ff */
        /* <DEDUP_REMOVED lines=8> */
[--C-:B-1----:R-:W-:Y:S02]  /*5620*/  FFMA.FTZ R6, R15, c[0x0][0x23c], -R5.reuse ;  /* 0x00008f000f067a23 */ /* 0x102fe40000010805 */
[----:B------:R-:W-:Y:S06]  /*5630*/  FFMA.FTZ R5, R16, c[0x0][0x23c], -R5 ;  /* 0x00008f0010057a23 */ /* 0x000fec0000010805 */
[----:B------:R1:W-:Y:S10]  /*5640*/  MUFU.EX2 R249, R6 ;  /* 0x0000000600f97308 */ /* 0x0003f40000000800 */
[----:B------:R3:W2:Y:S01]  /*5650*/  MUFU.EX2 R248, R5 ;  /* 0x0000000500f87308 */ /* 0x0006a20000000800 */
[----:B-1----:R-:W-:Y:S05]  /*5660*/  F2FP.BF16.PACK_AB R6, R96, R97 ;  /* 0x000000616006723e */ /* 0x002fea00000010ff */
[----:B----4-:R2:W-:Y:S01]  /*5670*/  STS [R101+0x14000], R6 ;  /* 0x0140000665007388 */ /* 0x0105e20000000800 */
[--C-:B---3--:R-:W-:Y:S02]  /*5680*/  FFMA.FTZ R5, R11, c[0x0][0x23c], -R4.reuse ;  /* 0x00008f000b057a23 */ /* 0x108fe40000010804 */
[----:B------:R-:W-:Y:S02]  /*5690*/  FFMA.FTZ R4, R12, c[0x0][0x23c], -R4 ;  /* 0x00008f000c047a23 */ /* 0x000fe40000010804 */
[----:B------:R1:W-:Y:S10]  /*56a0*/  MUFU.EX2 R247, R5 ;  /* 0x0000000500f77308 */ /* 0x0003f40000000800 */
[----:B------:R3:W4:Y:S01]  /*56b0*/  MUFU.EX2 R246, R4 ;  /* 0x0000000400f67308 */ /* 0x0007220000000800 */
[----:B--2---:R-:W-:Y:S02]  /*56c0*/  F2FP.BF16.PACK_AB R6, R98, R99 ;  /* 0x000000636206723e */ /* 0x004fe400000010ff */
[----:B-1----:R-:W-:Y:S05]  /*56d0*/  F2FP.BF16.PACK_AB R5, R91, R92 ;  /* 0x0000005c5b05723e */ /* 0x002fea00000010ff */
[----:B------:R1:W-:Y:S01]  /*56e0*/  STS [R101+0x14400], R5 ;  /* 0x0144000565007388 */ /* 0x0003e20000000800 */
[----:B---3--:R-:W-:Y:S05]  /*56f0*/  F2FP.BF16.PACK_AB R4, R95, R93 ;  /* 0x0000005d5f04723e */ /* 0x008fea00000010ff */
[----:B------:R4:W-:Y:S04]  /*5700*/  STS [R100+0x14000], R4 ;  /* 0x0140000464007388 */ /* 0x0009e80000000800 */
[----:B------:R-:W-:Y:S04]  /*5710*/  STS [R100+0x14400], R8 ;  /* 0x0144000864007388 */ /* 0x000fe80000000800 */
[----:B------:R-:W-:Y:S04]  /*5720*/  STS [R251+0x14000], R7 ;  /* 0x01400007fb007388 */ /* 0x000fe80000000800 */
[----:B------:R-:W-:Y:S01]  /*5730*/  STS [R251+0x14400], R6 ;  /* 0x01440006fb007388 */ /* 0x000fe20000000800 */
[----:B-1----:R-:W-:Y:S05]  /*5740*/  F2FP.BF16.PACK_AB R5, R248, R249 ;  /* 0x000000f9f805723e */ /* 0x002fea00000010ff */
[----:B------:R-:W-:Y:S01]  /*5750*/  STS [R250+0x14000], R5 ;  /* 0x01400005fa007388 */ /* 0x000fe20000000800 */
[----:B----4-:R-:W-:Y:S05]  /*5760*/  F2FP.BF16.PACK_AB R4, R246, R247 ;  /* 0x000000f7f604723e */ /* 0x010fea00000010ff */
        /* <DEDUP_REMOVED lines=41> */
[----:B------:R1:W2:Y:S08]  /*5a00*/  LDSM.16.M88.4 R68, [R105+0xa000] ;  /* 0x00a000006944783b */ /* 0x0002b00000000200 */
[----:B-1----:R1:W5:Y:S01]  /*5a10*/  LDL.LU R105, [R1+0x9c] ;  /* 0x00009c0001697983 */ /* 0x0023620000300800 */
[C---:B--2---:R-:W-:Y:S08]  /*5a20*/  HMMA.16816.F32.BF16 R4, R68.reuse, R212, R4 ;  /* 0x000000d44404723c */ /* 0x044ff00000041804 */
[C---:B------:R-:W-:Y:S08]  /*5a30*/  HMMA.16816.F32.BF16 R8, R68.reuse, R214, R8 ;  /* 0x000000d64408723c */ /* 0x040ff00000041808 */
[C---:B------:R-:W-:Y:S08]  /*5a40*/  HMMA.16816.F32.BF16 R12, R68.reuse, R216, R12 ;  /* 0x000000d8440c723c */ /* 0x040ff0000004180c */
[----:B------:R-:W-:Y:S01]  /*5a50*/  HMMA.16816.F32.BF16 R16, R68, R218, R16 ;  /* 0x000000da4410723c */ /* 0x000fe20000041810 */
[----:B------:R2:W3:Y:S08]  /*5a60*/  LDSM.16.M88.4 R68, [R104+0xa000] ;  /* 0x00a000006844783b */ /* 0x0004f00000000200 */
[----:B--2---:R1:W5:Y:S01]  /*5a70*/  LDL.LU R104, [R1+0x98] ;  /* 0x0000980001687983 */ /* 0x0043620000300800 */
[C---:B---3--:R-:W-:Y:S08]  /*5a80*/  HMMA.16816.F32.BF16 R4, R68.reuse, R220, R4 ;  /* 0x000000dc4404723c */ /* 0x048ff00000041804 */
        /* <DEDUP_REMOVED lines=14> */
[----:B------:R-:W-:Y:S04]  /*5b70*/  HMMA.16816.F32.BF16 R16, R68, R242, R16 ;  /* 0x000000f24410723c */ /* 0x000fe80000041810 */
[----:B-----5:R-:W-:Y:S02]  /*5b80*/  FADD.FTZ R5, -R73, R5 ;  /* 0x0000000549057221 */ /* 0x020fe40000010100 */
[C---:B------:R-:W-:Y:S02]  /*5b90*/  FADD.FTZ R6, -R72.reuse, R6 ;  /* 0x0000000648067221 */ /* 0x040fe40000010100 */
[----:B------:R-:W-:Y:S04]  /*5ba0*/  FADD.FTZ R7, -R72, R7 ;  /* 0x0000000748077221 */ /* 0x000fe80000010100 */
[----:B------:R-:W-:Y:S02]  /*5bb0*/  FMUL.FTZ R68, R96, R5 ;  /* 0x0000000560447220 */ /* 0x000fe40000410000 */
[----:B------:R-:W-:Y:S02]  /*5bc0*/  FFMA.FTZ R5, -R75, R75, 1 ;  /* 0x3f8000004b057423 */ /* 0x000fe4000001014b */
[----:B------:R-:W-:Y:S02]  /*5bd0*/  FADD.FTZ R4, -R73, R4 ;  /* 0x0000000449047221 */ /* 0x000fe40000010100 */
[----:B------:R-:W-:Y:S02]  /*5be0*/  FMUL.FTZ R71, R92, R6 ;  /* 0x000000065c477220 */ /* 0x000fe40000410000 */
[----:B------:R-:W-:Y:S02]  /*5bf0*/  FFMA.FTZ R6, -R76, R76, 1 ;  /* 0x3f8000004c067423 */ /* 0x000fe4000001014c */
[----:B------:R-:W-:Y:S02]  /*5c00*/  FMUL.FTZ R70, R91, R7 ;  /* 0x000000075b467220 */ /* 0x000fe40000410000 */
[----:B------:R-:W-:Y:S02]  /*5c10*/  FFMA.FTZ R7, -R77, R77, 1 ;  /* 0x3f8000004d077423 */ /* 0x000fe4000001014d */
[----:B------:R-:W-:Y:S02]  /*5c20*/  FMUL.FTZ R69, R97, R4 ;  /* 0x0000000461457220 */ /* 0x000fe40000410000 */
[----:B------:R-:W-:Y:S02]  /*5c30*/  FFMA.FTZ R4, -R74, R74, 1 ;  /* 0x3f8000004a047423 */ /* 0x000fe4000001014a */
[----:B------:R-:W-:Y:S02]  /*5c40*/  FMUL.FTZ R5, R5, c[0x0][0x2ec] ;  /* 0x0000bb0005057a20 */ /* 0x000fe40000410000 */
[C---:B------:R-:W-:Y:S02]  /*5c50*/  FADD.FTZ R8, -R73.reuse, R8 ;  /* 0x0000000849087221 */ /* 0x040fe40000010100 */
[----:B------:R-:W-:Y:S02]  /*5c60*/  FADD.FTZ R9, -R73, R9 ;  /* 0x0000000949097221 */ /* 0x000fe40000010100 */
[----:B------:R-:W-:Y:S02]  /*5c70*/  FMUL.FTZ R7, R7, c[0x0][0x2ec] ;  /* 0x0000bb0007077a20 */ /* 0x000fe40000410000 */
[----:B------:R-:W-:Y:S02]  /*5c80*/  FMUL.FTZ R6, R6, c[0x0][0x2ec] ;  /* 0x0000bb0006067a20 */ /* 0x000fe40000410000 */
[----:B------:R-:W-:Y:S02]  /*5c90*/  FMUL.FTZ R71, R71, R5 ;  /* 0x0000000547477220 */ /* 0x000fe40000410000 */
[----:B------:R-:W-:Y:S02]  /*5ca0*/  FFMA.FTZ R5, -R79, R79, 1 ;  /* 0x3f8000004f057423 */ /* 0x000fe4000001014f */
[----:B------:R-:W-:Y:S02]  /*5cb0*/  FADD.FTZ R10, -R72, R10 ;  /* 0x0000000a480a7221 */ /* 0x000fe40000010100 */
[----:B------:R-:W-:Y:S02]  /*5cc0*/  FMUL.FTZ R4, R4, c[0x0][0x2ec] ;  /* 0x0000bb0004047a20 */ /* 0x000fe40000410000 */
[----:B------:R-:W-:Y:S02]  /*5cd0*/  FMUL.FTZ R93, R93, R8 ;  /* 0x000000085d5d7220 */ /* 0x000fe40000410000 */
[----:B------:R-:W-:Y:S02]  /*5ce0*/  FMUL.FTZ R92, R95, R9 ;  /* 0x000000095f5c7220 */ /* 0x000fe40000410000 */
[----:B------:R-:W-:Y:S02]  /*5cf0*/  FMUL.FTZ R9, R69, R7 ;  /* 0x0000000745097220 */ /* 0x000fe40000410000 */
[----:B------:R-:W-:Y:S02]  /*5d00*/  FMUL.FTZ R8, R68, R6 ;  /* 0x0000000644087220 */ /* 0x000fe40000410000 */
[----:B------:R-:W-:Y:S02]  /*5d10*/  FMUL.FTZ R91, R94, R10 ;  /* 0x0000000a5e5b7220 */ /* 0x000fe40000410000 */
[----:B------:R-:W-:Y:S02]  /*5d20*/  FMUL.FTZ R70, R70, R4 ;  /* 0x0000000446467220 */ /* 0x000fe40000410000 */
[----:B------:R-:W-:Y:S02]  /*5d30*/  FFMA.FTZ R4, -R78, R78, 1 ;  /* 0x3f8000004e047423 */ /* 0x000fe4000001014e */
[----:B------:R-:W-:Y:S02]  /*5d40*/  FADD.FTZ R11, -R72, R11 ;  /* 0x0000000b480b7221 */ /* 0x000fe40000010100 */
[----:B------:R-:W-:Y:S02]  /*5d50*/  FMUL.FTZ R5, R5, c[0x0][0x2ec] ;  /* 0x0000bb0005057a20 */ /* 0x000fe40000410000 */
[----:B------:R-:W-:Y:S02]  /*5d60*/  FMUL.FTZ R90, R90, R11 ;  /* 0x0000000b5a5a7220 */ /* 0x000fe40000410000 */
[----:B------:R-:W-:Y:S01]  /*5d70*/  FMUL.FTZ R69, R91, R5 ;  /* 0x000000055b457220 */ /* 0x000fe20000410000 */
[----:B------:R-:W-:Y:S01]  /*5d80*/  F2FP.BF16.PACK_AB R5, R8, R9 ;  /* 0x000000090805723e */ /* 0x000fe200000010ff */
[----:B------:R-:W-:Y:S02]  /*5d90*/  FMUL.FTZ R4, R4, c[0x0][0x2ec] ;  /* 0x0000bb0004047a20 */ /* 0x000fe40000410000 */
[----:B------:R-:W-:Y:S02]  /*5da0*/  FFMA.FTZ R7, -R81, R81, 1 ;  /* 0x3f80000051077423 */ /* 0x000fe40000010151 */
[----:B------:R-:W-:Y:S01]  /*5db0*/  FMUL.FTZ R68, R90, R4 ;  /* 0x000000045a447220 */ /* 0x000fe20000410000 */
[----:B------:R-:W-:Y:S01]  /*5dc0*/  F2FP.BF16.PACK_AB R4, R70, R71 ;  /* 0x000000474604723e */ /* 0x000fe200000010ff */
[----:B------:R-:W-:Y:S01]  /*5dd0*/  STS [R101+0x12000], R5 ;  /* 0x0120000565007388 */ /* 0x000fe20000000800 */
[----:B------:R-:W-:Y:S02]  /*5de0*/  FFMA.FTZ R6, -R80, R80, 1 ;  /* 0x3f80000050067423 */ /* 0x000fe40000010150 */
[----:B------:R-:W-:Y:S01]  /*5df0*/  FMUL.FTZ R7, R7, c[0x0][0x2ec] ;  /* 0x0000bb0007077a20 */ /* 0x000fe20000410000 */
[----:B------:R2:W-:Y:S01]  /*5e00*/  STS [R101+0x12400], R4 ;  /* 0x0124000465007388 */ /* 0x0005e20000000800 */
[----:B------:R-:W-:Y:S02]  /*5e10*/  FMUL.FTZ R6, R6, c[0x0][0x2ec] ;  /* 0x0000bb0006067a20 */ /* 0x000fe40000410000 */
[----:B------:R-:W-:Y:S02]  /*5e20*/  FMUL.FTZ R11, R93, R7 ;  /* 0x000000075d0b7220 */ /* 0x000fe40000410000 */
[----:B------:R-:W-:Y:S02]  /*5e30*/  FFMA.FTZ R8, -R84, R84, 1 ;  /* 0x3f80000054087423 */ /* 0x000fe40000010154 */
[----:B------:R-:W-:Y:S02]  /*5e40*/  FFMA.FTZ R7, -R83, R83, 1 ;  /* 0x3f80000053077423 */ /* 0x000fe40000010153 */
[C---:B------:R-:W-:Y:S02]  /*5e50*/  FADD.FTZ R12, -R73.reuse, R12 ;  /* 0x0000000c490c7221 */ /* 0x040fe40000010100 */
[----:B------:R-:W-:Y:S02]  /*5e60*/  FADD.FTZ R13, -R73, R13 ;  /* 0x0000000d490d7221 */ /* 0x000fe40000010100 */
[----:B------:R-:W-:Y:S02]  /*5e70*/  FADD.FTZ R14, -R72, R14 ;  /* 0x0000000e480e7221 */ /* 0x000fe40000010100 */
[----:B------:R-:W-:Y:S02]  /*5e80*/  FMUL.FTZ R10, R92, R6 ;  /* 0x000000065c0a7220 */ /* 0x000fe40000410000 */
[----:B------:R-:W-:Y:S02]  /*5e90*/  FFMA.FTZ R9, -R85, R85, 1 ;  /* 0x3f80000055097423 */ /* 0x000fe40000010155 */
[----:B------:R-:W-:Y:S02]  /*5ea0*/  FFMA.FTZ R6, -R82, R82, 1 ;  /* 0x3f80000052067423 */ /* 0x000fe40000010152 */
[C---:B------:R-:W-:Y:S02]  /*5eb0*/  FADD.FTZ R15, -R72.reuse, R15 ;  /* 0x0000000f480f7221 */ /* 0x040fe40000010100 */
[C---:B------:R-:W-:Y:S02]  /*5ec0*/  FADD.FTZ R16, -R73.reuse, R16 ;  /* 0x0000001049107221 */ /* 0x040fe40000010100 */
[----:B------:R-:W-:Y:S01]  /*5ed0*/  FADD.FTZ R17, -R73, R17 ;  /* 0x0000001149117221 */ /* 0x000fe20000010100 */
[----:B--2---:R1:W5:Y:S01]  /*5ee0*/  LDL.LU R101, [R1+0x8c] ;  /* 0x00008c0001657983 */ /* 0x0043620000300800 */
[----:B------:R-:W-:Y:S02]  /*5ef0*/  FMUL.FTZ R73, R245, R12 ;  /* 0x0000000cf5497220 */ /* 0x000fe40000410000 */
[C---:B------:R-:W-:Y:S02]  /*5f00*/  FADD.FTZ R18, -R72.reuse, R18 ;  /* 0x0000001248127221 */ /* 0x040fe40000010100 */
[----:B------:R-:W-:Y:S02]  /*5f10*/  FADD.FTZ R19, -R72, R19 ;  /* 0x0000001348137221 */ /* 0x000fe40000010100 */
[----:B------:R-:W-:Y:S02]  /*5f20*/  FMUL.FTZ R72, R99, R14 ;  /* 0x0000000e63487220 */ /* 0x000fe40000410000 */
[----:B------:R-:W-:Y:S02]  /*5f30*/  FMUL.FTZ R12, R244, R13 ;  /* 0x0000000df40c7220 */ /* 0x000fe40000410000 */
[----:B------:R-:W-:Y:S02]  /*5f40*/  FMUL.FTZ R8, R8, c[0x0][0x2ec] ;  /* 0x0000bb0008087a20 */ /* 0x000fe40000410000 */
[----:B------:R-:W-:Y:S02]  /*5f50*/  FMUL.FTZ R7, R7, c[0x0][0x2ec] ;  /* 0x0000bb0007077a20 */ /* 0x000fe40000410000 */
[----:B------:R-:W-:Y:S02]  /*5f60*/  FMUL.FTZ R14, R98, R15 ;  /* 0x0000000f620e7220 */ /* 0x000fe40000410000 */
[----:B------:R-:W-:Y:S02]  /*5f70*/  FMUL.FTZ R9, R9, c[0x0][0x2ec] ;  /* 0x0000bb0009097a20 */ /* 0x000fe40000410000 */
[----:B------:R-:W-:Y:S02]  /*5f80*/  FMUL.FTZ R6, R6, c[0x0][0x2ec] ;  /* 0x0000bb0006067a20 */ /* 0x000fe40000410000 */
[----:B------:R-:W-:Y:S01]  /*5f90*/  FMUL.FTZ R12, R12, R8 ;  /* 0x000000080c0c7220 */ /* 0x000fe20000410000 */
[----:B------:R-:W-:Y:S01]  /*5fa0*/  F2FP.BF16.PACK_AB R8, R10, R11 ;  /* 0x0000000b0a08723e */ /* 0x000fe200000010ff */
[----:B------:R-:W-:Y:S02]  /*5fb0*/  FMUL.FTZ R15, R72, R7 ;  /* 0x00000007480f7220 */ /* 0x000fe40000410000 */
[----:B------:R-:W-:Y:S02]  /*5fc0*/  FFMA.FTZ R7, -R89, R89, 1 ;  /* 0x3f80000059077423 */ /* 0x000fe40000010159 */
[----:B------:R-:W-:Y:S01]  /*5fd0*/  FMUL.FTZ R13, R73, R9 ;  /* 0x00000009490d7220 */ /* 0x000fe20000410000 */
[----:B------:R-:W-:Y:S01]  /*5fe0*/  F2FP.BF16.PACK_AB R9, R68, R69 ;  /* 0x000000454409723e */ /* 0x000fe200000010ff */
[----:B------:R-:W-:Y:S01]  /*5ff0*/  FMUL.FTZ R14, R14, R6 ;  /* 0x000000060e0e7220 */ /* 0x000fe20000410000 */
[----:B------:R-:W-:Y:S01]  /*6000*/  STS [R100+0x12000], R8 ;  /* 0x0120000864007388 */ /* 0x000fe20000000800 */
[----:B------:R-:W-:Y:S02]  /*6010*/  FFMA.FTZ R6, -R88, R88, 1 ;  /* 0x3f80000058067423 */ /* 0x000fe40000010158 */
[----:B------:R-:W-:Y:S01]  /*6020*/  FMUL.FTZ R16, R249, R16 ;  /* 0x00000010f9107220 */ /* 0x000fe20000410000 */
[----:B------:R-:W-:Y:S01]  /*6030*/  STS [R100+0x12400], R9 ;  /* 0x0124000964007388 */ /* 0x000fe20000000800 */
[----:B------:R-:W-:Y:S02]  /*6040*/  FFMA.FTZ R4, -R86, R86, 1 ;  /* 0x3f80000056047423 */ /* 0x000fe40000010156 */
[----:B------:R-:W-:Y:S02]  /*6050*/  FMUL.FTZ R7, R7, c[0x0][0x2ec] ;  /* 0x0000bb0007077a20 */ /* 0x000fe40000410000 */
[----:B------:R-:W-:Y:S02]  /*6060*/  FMUL.FTZ R17, R248, R17 ;  /* 0x00000011f8117220 */ /* 0x000fe40000410000 */
[----:B------:R-:W-:Y:S02]  /*6070*/  FFMA.FTZ R5, -R87, R87, 1 ;  /* 0x3f80000057057423 */ /* 0x000fe40000010157 */
[----:B------:R-:W-:Y:S02]  /*6080*/  FMUL.FTZ R6, R6, c[0x0][0x2ec] ;  /* 0x0000bb0006067a20 */ /* 0x000fe40000410000 */
[----:B------:R-:W-:Y:S02]  /*6090*/  FMUL.FTZ R10, R4, c[0x0][0x2ec] ;  /* 0x0000bb00040a7a20 */ /* 0x000fe40000410000 */
[----:B------:R-:W-:Y:S01]  /*60a0*/  FMUL.FTZ R4, R16, R7 ;  /* 0x0000000710047220 */ /* 0x000fe20000410000 */
[----:B------:R-:W-:Y:S01]  /*60b0*/  F2FP.BF16.PACK_AB R7, R12, R13 ;  /* 0x0000000d0c07723e */ /* 0x000fe200000010ff */
[----:B------:R-:W-:Y:S02]  /*60c0*/  FMUL.FTZ R18, R247, R18 ;  /* 0x00000012f7127220 */ /* 0x000fe40000410000 */
[----:B------:R-:W-:Y:S02]  /*60d0*/  FMUL.FTZ R19, R246, R19 ;  /* 0x00000013f6137220 */ /* 0x000fe40000410000 */
[----:B------:R-:W-:Y:S01]  /*60e0*/  FMUL.FTZ R11, R5, c[0x0][0x2ec] ;  /* 0x0000bb00050b7a20 */ /* 0x000fe20000410000 */
[----:B------:R-:W-:Y:S01]  /*60f0*/  STS [R251+0x12000], R7 ;  /* 0x01200007fb007388 */ /* 0x000fe20000000800 */
[----:B------:R-:W-:Y:S01]  /*6100*/  FMUL.FTZ R5, R17, R6 ;  /* 0x0000000611057220 */ /* 0x000fe20000410000 */
[----:B------:R-:W-:Y:S01]  /*6110*/  F2FP.BF16.PACK_AB R6, R14, R15 ;  /* 0x0000000f0e06723e */ /* 0x000fe200000010ff */
[----:B------:R-:W-:Y:S02]  /*6120*/  FMUL.FTZ R11, R18, R11 ;  /* 0x0000000b120b7220 */ /* 0x000fe40000410000 */
[----:B------:R-:W-:Y:S01]  /*6130*/  FMUL.FTZ R10, R19, R10 ;  /* 0x0000000a130a7220 */ /* 0x000fe20000410000 */
[----:B------:R-:W-:Y:S01]  /*6140*/  F2FP.BF16.PACK_AB R5, R5, R4 ;  /* 0x000000040505723e */ /* 0x000fe200000010ff */
[----:B------:R-:W-:Y:S03]  /*6150*/  STS [R251+0x12400], R6 ;  /* 0x01240006fb007388 */ /* 0x000fe60000000800 */
[----:B------:R-:W-:Y:S01]  /*6160*/  F2FP.BF16.PACK_AB R4, R10, R11 ;  /* 0x0000000b0a04723e */ /* 0x000fe200000010ff */
[----:B------:R-:W-:Y:S04]  /*6170*/  STS [R250+0x12000], R5 ;  /* 0x01200005fa007388 */ /* 0x000fe80000000800 */
        /* <DEDUP_REMOVED lines=19> */
[----:B------:R-:W-:Y:S01]  /*62b0*/  LDSM.16.MT88.4 R92, [R0+0x9800] ;  /* 0x00980000005c783b */ /* 0x000fe20000004200 */
[-C--:B------:R-:W-:Y:S07]  /*62c0*/  HMMA.16816.F32.BF16 R44, R12, R18.reuse, R44 ;  /* 0x000000120c2c723c */ /* 0x080fee000004182c */
[----:B------:R4:W5:Y:S04]  /*62d0*/  LDL.LU R100, [R1+0x88] ;  /* 0x0000880001647983 */ /* 0x0009680000300800 */
[----:B------:R-:W4:Y:S01]  /*62e0*/  LDL.LU.64 R96, [R1+0x30] ;  /* 0x0000300001607983 */ /* 0x000f220000300a00 */
[C---:B------:R-:W-:Y:S05]  /*62f0*/  HMMA.16816.F32.BF16 R48, R4.reuse, R18, R48 ;  /* 0x000000120430723c */ /* 0x040fea0000041830 */
[----:B------:R-:W-:Y:S03]  /*6300*/  LDSM.16.MT88.4 R16, [R2+0x15000] ;  /* 0x015000000210783b */ /* 0x000fe60000004200 */
        /* <DEDUP_REMOVED lines=24> */
[----:B------:R-:W-:Y:S07]  /*6490*/  BAR.SYNC.DEFER_BLOCKING 0x0 ;  /* 0x0000000000007b1d */ /* 0x000fee0000010000 */
[C---:B------:R-:W-:Y:S08]  /*64a0*/  HMMA.16816.F32.BF16 R24, R16.reuse, R12, R24 ;  /* 0x0000000c1018723c */ /* 0x040ff00000041818 */
        /* <DEDUP_REMOVED lines=9> */
[----:B------:R-:W-:Y:S07]  /*6540*/  HMMA.16816.F32.BF16 R64, R4, R78, R64 ;  /* 0x0000004e0440723c */ /* 0x000fee0000041840 */
[----:B------:R-:W-:Y:S01]  /*6550*/  MOV R4, c[0x0][0x22c] ;  /* 0x00008b0000047a02 */ /* 0x000fe20000000f00 */
[-C--:B------:R-:W-:Y:S05]  /*6560*/  HMMA.16816.F32.BF16 R20, R80, R84.reuse, R20 ;  /* 0x000000545014723c */ /* 0x080fea0000041814 */
[----:B------:R-:W-:Y:S03]  /*6570*/  IMAD R98, R4, c[0x0][0x1c0], RZ ;  /* 0x0000700004627a24 */ /* 0x000fe600078e02ff */
[C---:B------:R-:W-:Y:S04]  /*6580*/  HMMA.16816.F32.BF16 R24, R88.reuse, R84, R24 ;  /* 0x000000545818723c */ /* 0x040fe80000041818 */
[----:B------:R-:W-:Y:S04]  /*6590*/  LEA R4, -R98, RZ, 0x6 ;  /* 0x000000ff62047211 */ /* 0x000fe800078e31ff */
[-C--:B------:R-:W-:Y:S08]  /*65a0*/  HMMA.16816.F32.BF16 R28, R88, R86.reuse, R28 ;  /* 0x00000056581c723c */ /* 0x080ff0000004181c */
[C---:B------:R-:W-:Y:S08]  /*65b0*/  HMMA.16816.F32.BF16 R32, R80.reuse, R86, R32 ;  /* 0x000000565020723c */ /* 0x040ff00000041820 */
[-C--:B------:R-:W-:Y:S08]  /*65c0*/  HMMA.16816.F32.BF16 R36, R80, R92.reuse, R36 ;  /* 0x0000005c5024723c */ /* 0x080ff00000041824 */
[C---:B------:R-:W-:Y:S08]  /*65d0*/  HMMA.16816.F32.BF16 R40, R88.reuse, R92, R40 ;  /* 0x0000005c5828723c */ /* 0x040ff00000041828 */
[-C--:B------:R-:W-:Y:S08]  /*65e0*/  HMMA.16816.F32.BF16 R44, R88, R94.reuse, R44 ;  /* 0x0000005e582c723c */ /* 0x080ff0000004182c */
[C---:B------:R-:W-:Y:S08]  /*65f0*/  HMMA.16816.F32.BF16 R48, R80.reuse, R94, R48 ;  /* 0x0000005e5030723c */ /* 0x040ff00000041830 */
[-C--:B------:R-:W-:Y:S04]  /*6600*/  HMMA.16816.F32.BF16 R52, R80, R8.reuse, R52 ;  /* 0x000000085034723c */ /* 0x080fe80000041834 */
[C---:B----4-:R-:W-:Y:S04]  /*6610*/  LEA R5, P1, R4.reuse, R96, 0x2 ;  /* 0x0000006004057211 */ /* 0x050fe800078210ff */
[C---:B------:R-:W-:Y:S04]  /*6620*/  HMMA.16816.F32.BF16 R56, R88.reuse, R8, R56 ;  /* 0x000000085838723c */ /* 0x040fe80000041838 */
[----:B------:R-:W-:Y:S04]  /*6630*/  LEA.HI.X.SX32 R4, R4, R97, 0x2, P1 ;  /* 0x0000006104047211 */ /* 0x000fe800008f16ff */
[-C--:B------:R-:W-:Y:S04]  /*6640*/  HMMA.16816.F32.BF16 R60, R88, R10.reuse, R60 ;  /* 0x0000000a583c723c */ /* 0x080fe8000004183c */
[-C--:B------:R-:W-:Y:S04]  /*6650*/  LOP3.LUT R5, R5, R4.reuse, RZ, 0x3c, !PT ;  /* 0x0000000405057212 */ /* 0x080fe800078e3cff */
[----:B------:R-:W-:Y:S04]  /*6660*/  HMMA.16816.F32.BF16 R64, R80, R10, R64 ;  /* 0x0000000a5040723c */ /* 0x000fe80000041840 */
[C---:B------:R-:W-:Y:S04]  /*6670*/  LOP3.LUT R4, R5.reuse, R4, RZ, 0x3c, !PT ;  /* 0x0000000405047212 */ /* 0x040fe800078e3cff */
        /* <DEDUP_REMOVED lines=57> */
.L_x_687:
        /* <DEDUP_REMOVED lines=418> */
.L_x_688:
[----:B------:R-:W-:Y:S02]  /*8430*/  UISETP.GT.AND UP0, UPT, UR7, UR17, UPT ;  /* 0x000000110700728c */ /* 0x000fe4000bf04270 */
[----:B------:R-:W-:Y:S04]  /*8440*/  UIADD3 UR7, UR7, -0x1, URZ ;  /* 0xffffffff07077890 */ /* 0x000fe8000fffe03f */
[----:B------:R-:W-:Y:S11]  /*8450*/  PLOP3.LUT P0, PT, PT, PT, UP0, 0x80, 0x0 ;  /* 0x000000000000781c */ /* 0x000ff60003f0f008 */
[----:B------:R-:W-:Y:S02]  /*8460*/  @!UPT UIADD3 URZ, URZ, URZ, URZ ;  /* 0x0000003f3f3ff290 */ /* 0x000fe4000fffe03f */
        /* <DEDUP_REMOVED lines=169> */
.L_x_690:
        /* <DEDUP_REMOVED lines=19> */
.L_x_691:
        /* <DEDUP_REMOVED lines=54> */
.L_x_693:
[----:B------:R-:W-:Y:S05]  /*9390*/  BSYNC B0 ;  /* 0x0000000000007941 */ /* 0x000fea0003800000 */
.L_x_692:
        /* <DEDUP_REMOVED lines=19> */
.L_x_695:
[----:B------:R-:W-:Y:S05]  /*94d0*/  BSYNC B0 ;  /* 0x0000000000007941 */ /* 0x000fea0003800000 */
.L_x_694:
        /* <DEDUP_REMOVED lines=30> */
.L_x_697:
[----:B------:R-:W-:Y:S05]  /*96c0*/  BSYNC B0 ;  /* 0x0000000000007941 */ /* 0x000fea0003800000 */
.L_x_696:
        /* <DEDUP_REMOVED lines=16> */
.L_x_668:
[----:B------:R-:W-:Y:S05]  /*97d0*/  BSYNC B1 ;  /* 0x0000000000017941 */ /* 0x000fea0003800000 */
.L_x_654:
        /* <DEDUP_REMOVED lines=11> */
.L_x_698:
[----:B------:R-:W-:Y:S05]  /*9890*/  EXIT ;  /* 0x000000000000794d */ /* 0x000fea0003800000 */
.L_x_700:
        /* <DEDUP_REMOVED lines=14> */
.L_x_1594:


//--------------------- .text._ZN5flash44flash_bwd_dq_dk_dv_loop_seqk_parallel_kernelI23Flash_bwd_kernel_traitsILi192ELi64ELi64ELi8ELi4ELi2ELi2ELb1ELb1EN7cutlass10bfloat16_tE19Flash_kernel_traitsILi192ELi64ELi64ELi8ES3_EELb1ELb0ELb0ELb0ELb0ELb1ELb0EEEvNS_16Flash_bwd_paramsE --------------------------
	.section	.text._ZN5flash44flash_bwd_dq_dk_dv_loop_seqk_parallel_kernelI23Flash_bwd_kernel_traitsILi192ELi64ELi64ELi8ELi4ELi2ELi2ELb1ELb1EN7cutlass10bfloat16_tE19Flash_kernel_traitsILi192ELi64ELi64ELi8ES3_EELb1ELb0ELb0ELb0ELb0ELb1ELb0EEEvNS_16Flash_bwd_paramsE,"ax",@progbits
	.sectioninfo	@"SHI_REGISTERS=255"
	.align	128
        .global         _ZN5flash44flash_bwd_dq_dk_dv_loop_seqk_parallel_kernelI23Flash_bwd_kernel_traitsILi192ELi64ELi64ELi8ELi4ELi2ELi2ELb1ELb1EN7cutlass10bfloat16_tE19Flash_kernel_traitsILi192ELi64ELi64ELi8ES3_EELb1ELb0ELb0ELb0ELb0ELb1ELb0EEEvNS_16Flash_bwd_paramsE
        .type           _ZN5flash44flash_bwd_dq_dk_dv_loop_seqk_parallel_kernelI23Flash_bwd_kernel_traitsILi192ELi64ELi64ELi8ELi4ELi2ELi2ELb1ELb1EN7cutlass10bfloat16_tE19Flash_kernel_traitsILi192ELi64ELi64ELi8ES3_EELb1ELb0ELb0ELb0ELb0ELb1ELb0EEEvNS_16Flash_bwd_paramsE,@function
        .size           _ZN5flash44flash_bwd_dq_dk_dv_loop_seqk_parallel_kernelI23Flash_bwd_kernel_traitsILi192ELi64ELi64ELi8ELi4ELi2ELi2ELb1ELb1EN7cutlass10bfloat16_tE19Flash_kernel_traitsILi192ELi64ELi64ELi8ES3_EELb1ELb0ELb0ELb0ELb0ELb1ELb0EEEvNS_16Flash_bwd_paramsE,(.L_x_1595 - _ZN5flash44flash_bwd_dq_dk_dv_loop_seqk_parallel_kernelI23Flash_bwd_kernel_traitsILi192ELi64ELi64ELi8ELi4ELi2ELi2ELb1ELb1EN7cutlass10bfloat16_tE19Flash_kernel_traitsILi192ELi64ELi64ELi8ES3_EELb1ELb0ELb0ELb0ELb0ELb1ELb0EEEvNS_16Flash_bwd_paramsE)
        .other          _ZN5flash44flash_bwd_dq_dk_dv_loop_seqk_parallel_kernelI23Flash_bwd_kernel_traitsILi192ELi64ELi64ELi8ELi4ELi2ELi2ELb1ELb1EN7cutlass10bfloat16_tE19Flash_kernel_traitsILi192ELi64ELi64ELi8ES3_EELb1ELb0ELb0ELb0ELb0ELb1ELb0EEEvNS_16Flash_bwd_paramsE,@"STO_CUDA_ENTRY STV_DEFAULT"
_ZN5flash44flash_bwd_dq_dk_dv_loop_seqk_parallel_kernelI23Flash_bwd_kernel_traitsILi192ELi64ELi64ELi8ELi4ELi2ELi2ELb1ELb1EN7cutlass10bfloat16_tE19Flash_kernel_traitsILi192ELi64ELi64ELi8ES3_EELb1ELb0ELb0ELb0ELb0ELb1ELb0EEEvNS_16Flash_bwd_paramsE:
.text._ZN5flash44flash_bwd_dq_dk_dv_loop_seqk_parallel_kernelI23Flash_bwd_kernel_traitsILi192ELi64ELi64ELi8ELi4ELi2ELi2ELb1ELb1EN7cutlass10bfloat16_tE19Flash_kernel_traitsILi192ELi64ELi64ELi8ES3_EELb1ELb0ELb0ELb0ELb0ELb1ELb0EEEvNS_16Flash_bwd_paramsE:
        /* <DEDUP_REMOVED lines=14> */
[----:B------:R-:W-:Y:S02]  /*00e0*/  USHF.R.S32.HI UR8, URZ, 0x1f, UR15 ;  /* 0x0000001f3f087899 */ /* 0x000fe4000801140f */
[----:B------:R-:W-:Y:S02]  /*00f0*/  ULDC.U8 UR9, c[0x0][0x328] ;  /* 0x0000ca0000097ab9 */ /* 0x000fe40000000000 */
[----:B------:R-:W-:Y:S01]  /*0100*/  UISETP.NE.AND UP2, UPT, UR9, URZ, UPT ;  /* 0x0000003f0900728c */ /* 0x000fe2000bf45270 */
[----:B------:R-:W3:Y:S01]  /*0110*/  S2UR UR32, SR_CTAID.Y ;  /* 0x00000000002079c3 */ /* 0x000ee20000002600 */
[----:B------:R-:W-:-:S02]  /*0120*/  ULDC UR47, c[0x0][0x22c] ;  /* 0x00008b00002f7ab9 */ /* 0x000fc40000000800 */
[----:B------:R-:W-:Y:S02]  /*0130*/  ULDC UR36, c[0x0][0x1c0] ;  /* 0x0000700000247ab9 */ /* 0x000fe40000000800 */
[----:B------:R-:W-:Y:S02]  /*0140*/  UMOV UR7, 0x80 ;  /* 0x0000008000077882 */ /* 0x000fe40000000000 */
[----:B------:R-:W-:Y:S02]  /*0150*/  ULDC UR6, c[0x0][0x210] ;  /* 0x0000840000067ab9 */ /* 0x000fe40000000800 */
[----:B------:R-:W-:Y:S02]  /*0160*/  ULDC UR57, c[0x0][0x234] ;  /* 0x00008d0000397ab9 */ /* 0x000fe40000000800 */
[----:B------:R-:W-:Y:S02]  /*0170*/  ULDC UR12, c[0x0][0x1c0] ;  /* 0x00007000000c7ab9 */ /* 0x000fe40000000800 */
[----:B------:R-:W-:Y:S01]  /*0180*/  ULDC UR13, c[0x0][0x1c0] ;  /* 0x00007000000d7ab9 */ /* 0x000fe20000000800 */
[----:B-1----:R-:W-:Y:S01]  /*0190*/  SHF.R.S32.HI R5, RZ, 0x1f, R11 ;  /* 0x0000001fff057819 */ /* 0x002fe2000001140b */
[----:B--2---:R-:W-:-:S02]  /*01a0*/  USHF.R.S32.HI UR16, URZ, 0x1f, UR38 ;  /* 0x0000001f3f107899 */ /* 0x004fc40008011426 */
[----:B------:R-:W-:Y:S01]  /*01b0*/  UIMAD.WIDE UR36, UR47, UR36, URZ ;  /* 0x000000242f2472a5 */ /* 0x000fe2000f8e023f */
[CC--:B------:R-:W-:Y:S01]  /*01c0*/  LEA.HI R3, R5.reuse, R11.reuse, RZ, 0x5 ;  /* 0x0000000b05037211 */ /* 0x0c0fe200078f28ff */
[----:B------:R-:W-:Y:S01]  /*01d0*/  UIMAD UR48, UR38, UR47, URZ ;  /* 0x0000002f263072a4 */ /* 0x000fe2000f8e023f */
[-C--:B------:R-:W-:Y:S01]  /*01e0*/  LEA.HI R10, R5, R11.reuse, RZ, 0x3 ;  /* 0x0000000b050a7211 */ /* 0x080fe200078f18ff */
[----:B------:R-:W-:Y:S01]  /*01f0*/  UIMAD UR57, UR7, UR6, UR57 ;  /* 0x00000006073972a4 */ /* 0x000fe2000f8e0239 */
[--C-:B------:R-:W-:Y:S01]  /*0200*/  SHF.R.S32.HI R0, RZ, 0x5, R3.reuse ;  /* 0x00000005ff007819 */ /* 0x100fe20000011403 */
[----:B---3--:R-:W-:Y:S01]  /*0210*/  UIMAD.WIDE.U32 UR44, UR32, UR15, URZ ;  /* 0x0000000f202c72a5 */ /* 0x008fe2000f8e003f */
[----:B------:R-:W-:Y:S01]  /*0220*/  SHF.R.S32.HI R4, RZ, 0x1f, R3 ;  /* 0x0000001fff047819 */ /* 0x000fe20000011403 */
[----:B------:R-:W-:Y:S01]  /*0230*/  USHF.L.U32 UR15, UR32, 0x7, URZ ;  /* 0x00000007200f7899 */ /* 0x000fe2000800063f */
[C---:B------:R-:W-:Y:S01]  /*0240*/  LOP3.LUT R6, R3.reuse, 0xffffffe0, RZ, 0xc0, !PT ;  /* 0xffffffe003067812 */ /* 0x040fe200078ec0ff */
[----:B------:R-:W-:Y:S01]  /*0250*/  USHF.R.S32.HI UR9, URZ, 0x1f, UR32 ;  /* 0x0000001f3f097899 */ /* 0x000fe20008011420 */
[-C--:B------:R-:W-:Y:S01]  /*0260*/  LEA.HI R4, R4, R0.reuse, RZ, 0x2 ;  /* 0x0000000004047211 */ /* 0x080fe200078f10ff */
[----:B------:R-:W-:Y:S01]  /*0270*/  UIMAD UR47, UR47, UR12, URZ ;  /* 0x0000000c2f2f72a4 */ /* 0x000fe2000f8e023f */
[----:B------:R-:W-:Y:S01]  /*0280*/  LEA.HI R3, R3, R0, RZ, 0x1 ;  /* 0x0000000003037211 */ /* 0x000fe200078f08ff */
[----:B------:R-:W-:Y:S01]  /*0290*/  IMAD.IADD R9, R11, 0x1, -R6 ;  /* 0x000000010b097824 */ /* 0x000fe200078e0a06 */
[----:B------:R-:W-:Y:S01]  /*02a0*/  LOP3.LUT R4, R4, 0xfffffffc, RZ, 0xc0, !PT ;  /* 0xfffffffc04047812 */ /* 0x000fe200078ec0ff */
[----:B------:R-:W-:Y:S01]  /*02b0*/  UIMAD UR6, UR32, UR13, UR38 ;  /* 0x0000000d200672a4 */ /* 0x000fe2000f8e0226 */
[----:B------:R-:W-:Y:S01]  /*02c0*/  LOP3.LUT R3, R3, 0xfffffffe, RZ, 0xc0, !PT ;  /* 0xfffffffe03037812 */ /* 0x000fe200078ec0ff */
[----:B------:R-:W-:Y:S01]  /*02d0*/  ULDC UR14, c[0x0][0x1c0] ;  /* 0x00007000000e7ab9 */ /* 0x000fe20000000800 */
[CC--:B------:R-:W-:Y:S01]  /*02e0*/  LEA.HI R2, R5.reuse, R11.reuse, RZ, 0x4 ;  /* 0x0000000b05027211 */ /* 0x0c0fe200078f20ff */
[C---:B------:R-:W-:Y:S01]  /*02f0*/  IMAD.IADD R18, R0.reuse, 0x1, -R4 ;  /* 0x0000000100127824 */ /* 0x040fe200078e0a04 */
[CC--:B------:R-:W-:Y:S01]  /*0300*/  LEA.HI R14, R5.reuse, R11.reuse, RZ, 0x7 ;  /* 0x0000000b050e7211 */ /* 0x0c0fe200078f38ff */
[----:B------:R-:W-:Y:S01]  /*0310*/  IMAD.IADD R13, R0, 0x1, -R3 ;  /* 0x00000001000d7824 */ /* 0x000fe200078e0a03 */
[CC--:B------:R-:W-:Y:S01]  /*0320*/  LEA.HI R15, R5.reuse, R11.reuse, RZ, 0x6 ;  /* 0x0000000b050f7211 */ /* 0x0c0fe200078f30ff */
[----:B------:R-:W-:Y:S01]  /*0330*/  ULDC UR11, c[0x0][0x1c0] ;  /* 0x00007000000b7ab9 */ /* 0x000fe20000000800 */
[----:B------:R-:W-:Y:S01]  /*0340*/  LEA.HI R5, R5, R11, RZ, 0x2 ;  /* 0x0000000b05057211 */ /* 0x000fe200078f10ff */
[----:B------:R-:W-:Y:S01]  /*0350*/  STL [R1+0x7c], R18 ;  /* 0x00007c1201007387 */ /* 0x000fe20000100800 */
[----:B------:R-:W-:Y:S01]  /*0360*/  LOP3.LUT R7, R10, 0xfffffff8, RZ, 0xc0, !PT ;  /* 0xfffffff80a077812 */ /* 0x000fe200078ec0ff */
[----:B------:R-:W-:Y:S01]  /*0370*/  UIMAD UR54, UR8, UR32, URZ ;  /* 0x00000020083672a4 */ /* 0x000fe2000f8e023f */
[--C-:B------:R-:W-:Y:S01]  /*0380*/  SHF.R.S32.HI R3, RZ, 0x2, R5.reuse ;  /* 0x00000002ff037819 */ /* 0x100fe20000011405 */
[----:B------:R-:W-:Y:S01]  /*0390*/  UIMAD UR7, UR32, UR11, UR38 ;  /* 0x0000000b200772a4 */ /* 0x000fe2000f8e0226 */
[----:B------:R-:W-:Y:S01]  /*03a0*/  SHF.R.S32.HI R0, RZ, 0x1f, R5 ;  /* 0x0000001fff007819 */ /* 0x000fe20000011405 */
[C---:B------:R-:W-:Y:S01]  /*03b0*/  IMAD.IADD R6, R11.reuse, 0x1, -R7 ;  /* 0x000000010b067824 */ /* 0x040fe200078e0a07 */
[----:B------:R-:W-:Y:S01]  /*03c0*/  LOP3.LUT R8, R2, 0xfffffff0, RZ, 0xc0, !PT ;  /* 0xfffffff002087812 */ /* 0x000fe200078ec0ff */
[----:B------:R-:W-:Y:S01]  /*03d0*/  @!UP2 UIMAD UR8, UR32, UR14, UR38 ;  /* 0x0000000e2008a2a4 */ /* 0x000fe2000f8e0226 */
[----:B------:R-:W-:Y:S01]  /*03e0*/  LEA.HI R0, R0, R3, RZ, 0x3 ;  /* 0x0000000300007211 */ /* 0x000fe200078f18ff */
[----:B------:R-:W-:Y:S01]  /*03f0*/  IMAD.SHL.U32 R20, R6, 0x8, RZ ;  /* 0x0000000806147824 */ /* 0x000fe200078e00ff */
[----:B------:R-:W-:Y:S01]  /*0400*/  SHF.R.S32.HI R4, RZ, 0x4, R2 ;  /* 0x00000004ff047819 */ /* 0x000fe20000011402 */
[----:B------:R-:W-:Y:S01]  /*0410*/  IMAD.IADD R7, R11, 0x1, -R8 ;  /* 0x000000010b077824 */ /* 0x000fe200078e0a08 */
[----:B------:R-:W-:Y:S01]  /*0420*/  LOP3.LUT R0, R0, 0xfffffff8, RZ, 0xc0, !PT ;  /* 0xfffffff800007812 */ /* 0x000fe200078ec0ff */
[----:B------:R-:W-:Y:S01]  /*0430*/  USHF.L.U32 UR46, UR47, 0x6, URZ ;  /* 0x000000062f2e7899 */ /* 0x000fe2000800063f */
[----:B------:R-:W-:Y:S01]  /*0440*/  SHF.R.S32.HI R17, RZ, 0x3, R10 ;  /* 0x00000003ff117819 */ /* 0x000fe2000001140a */
[----:B------:R-:W-:Y:S01]  /*0450*/  STL [R1+0x80], R20 ;  /* 0x0000801401007387 */ /* 0x000fe20000100800 */
[----:B------:R-:W-:Y:S01]  /*0460*/  LEA.HI R2, R2, R4, RZ, 0x1 ;  /* 0x0000000402027211 */ /* 0x000fe200078f08ff */
[----:B------:R-:W-:Y:S01]  /*0470*/  IMAD.IADD R8, R3, 0x1, -R0 ;  /* 0x0000000103087824 */ /* 0x000fe200078e0a00 */
[----:B------:R-:W-:Y:S01]  /*0480*/  LOP3.LUT R12, R5, 0x7ffffffc, RZ, 0xc0, !PT ;  /* 0x7ffffffc050c7812 */ /* 0x000fe200078ec0ff */
[----:B------:R-:W-:Y:S01]  /*0490*/  IMAD.SHL.U32 R0, R17, 0x40, RZ ;  /* 0x0000004011007824 */ /* 0x000fe200078e00ff */
[----:B------:R-:W-:Y:S01]  /*04a0*/  LOP3.LUT R2, R2, 0xfffffffe, RZ, 0xc0, !PT ;  /* 0xfffffffe02027812 */ /* 0x000fe200078ec0ff */
[----:B------:R-:W-:Y:S01]  /*04b0*/  USHF.L.U32 UR41, UR6, 0x5, URZ ;  /* 0x0000000506297899 */ /* 0x000fe2000800063f */
[----:B------:R-:W-:Y:S01]  /*04c0*/  SHF.R.S32.HI R3, RZ, 0x1f, R9 ;  /* 0x0000001fff037819 */ /* 0x000fe20000011409 */
[----:B------:R-:W-:Y:S01]  /*04d0*/  IMAD.IADD R16, R11, 0x1, -R12 ;  /* 0x000000010b107824 */ /* 0x000fe200078e0a0c */
[----:B------:R-:W-:Y:S01]  /*04e0*/  LOP3.LUT R0, R0, 0x1c0, RZ, 0xc0, !PT ;  /* 0x000001c000007812 */ /* 0x000fe200078ec0ff */
[----:B------:R-:W-:Y:S01]  /*04f0*/  IMAD.IADD R11, R4, 0x1, -R2 ;  /* 0x00000001040b7824 */ /* 0x000fe200078e0a02 */
[----:B------:R-:W-:Y:S01]  /*0500*/  SHF.R.S32.HI R4, RZ, 0x1f, R7 ;  /* 0x0000001fff047819 */ /* 0x000fe20000011407 */
[----:B------:R-:W-:Y:S01]  /*0510*/  ULDC UR51, c[0x0][0x214] ;  /* 0x0000850000337ab9 */ /* 0x000fe20000000800 */
[----:B------:R-:W-:Y:S01]  /*0520*/  SHF.R.U32.HI R2, RZ, 0x3, R0 ;  /* 0x00000003ff027819 */ /* 0x000fe20000011600 */
[----:B------:R-:W-:Y:S01]  /*0530*/  ULDC UR58, c[0x0][0x1c8] ;  /* 0x00007200003a7ab9 */ /* 0x000fe20000000800 */
[----:B------:R-:W-:Y:S01]  /*0540*/  LOP3.LUT R0, R0, 0x38, R20, 0xf8, !PT ;  /* 0x0000003800007812 */ /* 0x000fe200078ef814 */
[----:B------:R-:W-:Y:S01]  /*0550*/  ULDC.U8 UR10, c[0x0][0x3d0] ;  /* 0x0000f400000a7ab9 */ /* 0x000fe20000000000 */
[----:B------:R-:W-:Y:S01]  /*0560*/  LEA.HI R12, R4, R7, RZ, 0x3 ;  /* 0x00000007040c7211 */ /* 0x000fe200078f18ff */
[----:B------:R-:W-:Y:S01]  /*0570*/  ULDC UR52, c[0x0][0x224] ;  /* 0x0000890000347ab9 */ /* 0x000fe20000000800 */
[----:B------:R-:W-:Y:S01]  /*0580*/  LEA.HI R17, R3, R9, RZ, 0x2 ;  /* 0x0000000903117211 */ /* 0x000fe200078f10ff */
[----:B------:R-:W-:Y:S01]  /*0590*/  @UP2 UIMAD UR56, UR32, UR51, URZ ;  /* 0x00000033203822a4 */ /* 0x000fe2000f8e023f */
[----:B------:R-:W-:Y:S01]  /*05a0*/  LOP3.LUT R9, R0, R2, RZ, 0x3c, !PT ;  /* 0x0000000200097212 */ /* 0x000fe200078e3cff */
[----:B------:R-:W-:Y:S01]  /*05b0*/  IMAD.SHL.U32 R0, R6, 0x40, RZ ;  /* 0x0000004006007824 */ /* 0x000fe200078e00ff */
[----:B------:R-:W-:Y:S01]  /*05c0*/  LOP3.LUT R2, R12, 0xfffffff8, RZ, 0xc0, !PT ;  /* 0xfffffff80c027812 */ /* 0x000fe200078ec0ff */
[----:B------:R-:W-:Y:S01]  /*05d0*/  ULDC.64 UR4, c[0x0][0x118] ;  /* 0x0000460000047ab9 */ /* 0x000fe20000000a00 */
[----:B------:R-:W-:Y:S01]  /*05e0*/  LOP3.LUT P4, RZ, R6, 0x2, RZ, 0xc0, !PT ;  /* 0x0000000206ff7812 */ /* 0x000fe2000788c0ff */
[----:B------:R-:W-:Y:S01]  /*05f0*/  ULOP3.LUT UR58, UR38, UR58, URZ, 0x3c, !UPT ;  /* 0x0000003a263a7292 */ /* 0x000fe2000f8e3c3f */
[----:B------:R-:W-:Y:S01]  /*0600*/  LOP3.LUT R0, R0, 0x1c0, RZ, 0xc0, !PT ;  /* 0x000001c000007812 */ /* 0x000fe200078ec0ff */
[----:B------:R-:W-:Y:S01]  /*0610*/  IMAD.IADD R7, R7, 0x1, -R2 ;  /* 0x0000000107077824 */ /* 0x000fe200078e0a02 */
[----:B------:R-:W-:Y:S01]  /*0620*/  LOP3.LUT P3, RZ, R6, 0x4, RZ, 0xc0, !PT ;  /* 0x0000000406ff7812 */ /* 0x000fe2000786c0ff */
[----:B------:R-:W-:Y:S01]  /*0630*/  IMAD.U32 R2, RZ, RZ, UR16 ;  /* 0x00000010ff027e24 */ /* 0x000fe2000f8e00ff */
[C---:B------:R-:W-:Y:S01]  /*0640*/  LOP3.LUT R5, R0.reuse, 0x8, R10, 0xf8, !PT ;  /* 0x0000000800057812 */ /* 0x040fe200078ef80a */
[----:B------:R-:W-:Y:S01]  /*0650*/  IMAD.SHL.U32 R2, R13, 0x10, RZ ;  /* 0x000000100d027824 */ /* 0x000fe200078e00ff */
[----:B------:R-:W-:Y:S01]  /*0660*/  SHF.R.U32.HI R4, RZ, 0x3, R0 ;  /* 0x00000003ff047819 */ /* 0x000fe20000011600 */
[----:B------:R-:W-:Y:S01]  /*0670*/  UISETP.NE.AND UP3, UPT, UR10, URZ, UPT ;  /* 0x0000003f0a00728c */ /* 0x000fe2000bf65270 */
[----:B------:R-:W-:Y:S01]  /*0680*/  SHF.R.S32.HI R14, RZ, 0x7, R14 ;  /* 0x00000007ff0e7819 */ /* 0x000fe2000001140e */
[----:B------:R-:W-:Y:S01]  /*0690*/  USHF.R.S32.HI UR61, URZ, 0x1f, UR38 ;  /* 0x0000001f3f3d7899 */ /* 0x000fe20008011426 */
[----:B------:R-:W-:Y:S01]  /*06a0*/  LOP3.LUT R6, R0, 0x10, R2, 0xf8, !PT ;  /* 0x0000001000067812 */ /* 0x000fe200078ef802 */
[----:B------:R-:W-:Y:S01]  /*06b0*/  IMAD.SHL.U32 R2, R11, 0x200, RZ ;  /* 0x000002000b027824 */ /* 0x000fe200078e00ff */
[----:B------:R-:W-:Y:S01]  /*06c0*/  LOP3.LUT R3, R8, 0x1, RZ, 0xc0, !PT ;  /* 0x0000000108037812 */ /* 0x000fe200078ec0ff */
[----:B------:R-:W-:Y:S01]  /*06d0*/  USHF.R.S32.HI UR60, URZ, 0x1f, UR32 ;  /* 0x0000001f3f3c7899 */ /* 0x000fe20008011420 */
[----:B------:R-:W-:Y:S01]  /*06e0*/  LOP3.LUT R0, R5, R4, RZ, 0x3c, !PT ;  /* 0x0000000405007212 */ /* 0x000fe200078e3cff */
[----:B------:R-:W-:Y:S01]  /*06f0*/  USHF.R.S32.HI UR59, URZ, 0x1f, UR38 ;  /* 0x0000001f3f3b7899 */ /* 0x000fe20008011426 */
[----:B------:R-:W-:Y:S01]  /*0700*/  LOP3.LUT R5, R6, 0x8, R10, 0xf8, !PT ;  /* 0x0000000806057812 */ /* 0x000fe200078ef80a */
[----:B------:R-:W-:Y:S01]  /*0710*/  IMAD.U32 R6, RZ, RZ, UR15 ;  /* 0x0000000fff067e24 */ /* 0x000fe2000f8e00ff */
[----:B------:R-:W-:Y:S01]  /*0720*/  ISETP.NE.U32.AND P0, PT, R3, 0x1, PT ;  /* 0x000000010300780c */ /* 0x000fe20003f05070 */
[----:B------:R-:W-:Y:S01]  /*0730*/  IMAD R3, R14, 0x800, R2 ;  /* 0x000008000e037824 */ /* 0x000fe200078e0202 */
[----:B------:R-:W-:Y:S01]  /*0740*/  LOP3.LUT R4, R2, R5, R4, 0xf6, !PT ;  /* 0x0000000502047212 */ /* 0x000fe200078ef604 */
[C---:B------:R-:W-:Y:S01]  /*0750*/  IMAD.SHL.U32 R5, R8.reuse, 0x40, RZ ;  /* 0x0000004008057824 */ /* 0x040fe200078e00ff */
[----:B------:R-:W-:Y:S01]  /*0760*/  SHF.R.S32.HI R2, RZ, 0x6, R15 ;  /* 0x00000006ff027819 */ /* 0x000fe2000001140f */
[----:B------:R-:W-:Y:S01]  /*0770*/  IMAD.IADD R0, R3, 0x1, R0 ;  /* 0x0000000103007824 */ /* 0x000fe200078e0200 */
[----:B------:R-:W-:Y:S01]  /*0780*/  R2P PR, R8, 0x6 ;  /* 0x0000000608007804 */ /* 0x000fe20000000000 */
[----:B------:R-:W-:Y:S01]  /*0790*/  IMAD.SHL.U32 R6, R11, 0x20, RZ ;  /* 0x000000200b067824 */ /* 0x000fe200078e00ff */
[C---:B------:R-:W-:Y:S01]  /*07a0*/  LOP3.LUT P6, RZ, R7.reuse, 0x2, RZ, 0xc0, !PT ;  /* 0x0000000207ff7812 */ /* 0x040fe200078cc0ff */
[C---:B------:R-:W-:Y:S01]  /*07b0*/  IMAD R10, R2.reuse, 0x200, R9 ;  /* 0x00000200020a7824 */ /* 0x040fe200078e0209 */
[----:B------:R-:W-:Y:S01]  /*07c0*/  LOP3.LUT P5, RZ, R7, 0x4, RZ, 0xc0, !PT ;  /* 0x0000000407ff7812 */ /* 0x000fe200078ac0ff */
[----:B------:R-:W-:Y:S01]  /*07d0*/  IMAD.SHL.U32 R3, R2, 0x8, RZ ;  /* 0x0000000802037824 */ /* 0x000fe200078e00ff */
[----:B------:R-:W-:Y:S01]  /*07e0*/  LOP3.LUT R2, R5, 0x1c0, RZ, 0xc0, !PT ;  /* 0x000001c005027812 */ /* 0x000fe200078ec0ff */
[----:B------:R-:W-:Y:S01]  /*07f0*/  IMAD.SHL.U32 R14, R14, 0x20, RZ ;  /* 0x000000200e0e7824 */ /* 0x000fe200078e00ff */
[----:B------:R-:W-:Y:S01]  /*0800*/  UIMAD.WIDE.U32 UR42, UR36, UR44, URZ ;  /* 0x0000002c242a72a5 */ /* 0x000fe2000f8e003f */
[----:B------:R-:W-:Y:S01]  /*0810*/  IMAD.SHL.U32 R7, R7, 0x40, RZ ;  /* 0x0000004007077824 */ /* 0x000fe200078e00ff */
[----:B------:R-:W-:Y:S01]  /*0820*/  LOP3.LUT R3, R3, 0x18, RZ, 0xc0, !PT ;  /* 0x0000001803037812 */ /* 0x000fe200078ec0ff */
[----:B------:R-:W-:Y:S01]  /*0830*/  IMAD.SHL.U32 R252, R0, 0x2, RZ ;  /* 0x0000000200fc7824 */ /* 0x000fe200078e00ff */
[----:B------:R-:W-:Y:S01]  /*0840*/  SHF.R.U32.HI R5, RZ, 0x3, R2 ;  /* 0x00000003ff057819 */ /* 0x000fe20000011602 */
[----:B------:R1:W-:Y:S01]  /*0850*/  STL [R1+0x88], R14 ;  /* 0x0000880e01007387 */ /* 0x0003e20000100800 */
[----:B------:R-:W-:Y:S01]  /*0860*/  LOP3.LUT R9, R3, 0x20, R6, 0xf8, !PT ;  /* 0x0000002003097812 */ /* 0x000fe200078ef806 */
[----:B------:R-:W-:Y:S01]  /*0870*/  IMAD.U32 R6, RZ, RZ, UR9 ;  /* 0x00000009ff067e24 */ /* 0x000fe2000f8e00ff */
[----:B------:R-:W-:Y:S01]  /*0880*/  LOP3.LUT R8, R5, R2, R3, 0x1e, !PT ;  /* 0x0000000205087212 */ /* 0x000fe200078e1e03 */
[----:B------:R-:W-:Y:S01]  /*0890*/  UIMAD UR53, UR37, UR44, URZ ;  /* 0x0000002c253572a4 */ /* 0x000fe2000f8e023f */
[----:B------:R-:W-:Y:S01]  /*08a0*/  LOP3.LUT R3, R2, 0x20, R14, 0xf8, !PT ;  /* 0x0000002002037812 */ /* 0x000fe200078ef80e */
[----:B------:R-:W-:Y:S01]  /*08b0*/  IMAD.SHL.U32 R2, R16, 0x2, RZ ;  /* 0x0000000210027824 */ /* 0x000fe200078e00ff */
[----:B------:R-:W-:-:S02]  /*08c0*/  USHF.R.S32.HI UR55, URZ, 0x1f, UR48 ;  /* 0x0000001f3f377899 */ /* 0x000fc40008011430 */
[----:B------:R-:W-:Y:S01]  /*08d0*/  LOP3.LUT R5, R3, R5, RZ, 0x3c, !PT ;  /* 0x0000000503057212 */ /* 0x000fe200078e3cff */
[--C-:B------:R-:W-:Y:S01]  /*08e0*/  IMAD R6, R18, 0x400, R2.reuse ;  /* 0x0000040012067824 */ /* 0x100fe200078e0202 */
[----:B------:R-:W-:Y:S01]  /*08f0*/  UIMAD UR52, UR7, UR52, URZ ;  /* 0x00000034073472a4 */ /* 0x000fe2000f8e023f */
[----:B------:R-:W-:Y:S01]  /*0900*/  IMAD R3, R13, 0x400, R2 ;  /* 0x000004000d037824 */ /* 0x000fe200078e0202 */
[----:B------:R-:W-:Y:S01]  /*0910*/  LOP3.LUT R2, R7, 0x1c0, RZ, 0xc0, !PT ;  /* 0x000001c007027812 */ /* 0x000fe200078ec0ff */
[----:B------:R-:W-:Y:S01]  /*0920*/  IMAD.IADD R15, R6, 0x1, R5 ;  /* 0x00000001060f7824 */ /* 0x000fe200078e0205 */
[----:B------:R-:W-:Y:S01]  /*0930*/  @!UP2 UIMAD UR51, UR8, UR51, URZ ;  /* 0x000000330833a2a4 */ /* 0x000fe2000f8e023f */
[----:B------:R-:W-:Y:S01]  /*0940*/  IMAD.SHL.U32 R5, R11, 0x8, RZ ;  /* 0x000000080b057824 */ /* 0x000fe200078e00ff */
[----:B------:R-:W-:Y:S01]  /*0950*/  USHF.R.S32.HI UR50, URZ, 0x1f, UR46 ;  /* 0x0000001f3f327899 */ /* 0x000fe2000801142e */
[----:B------:R-:W-:Y:S01]  /*0960*/  IMAD.SHL.U32 R7, R12, 0x40, RZ ;  /* 0x000000400c077824 */ /* 0x000fe200078e00ff */
[----:B------:R-:W-:Y:S01]  /*0970*/  USHF.R.S32.HI UR49, URZ, 0x1f, UR41 ;  /* 0x0000001f3f317899 */ /* 0x000fe20008011429 */
[----:B------:R-:W-:Y:S01]  /*0980*/  IMAD.MOV.U32 R11, RZ, RZ, 0x40 ;  /* 0x00000040ff0b7424 */ /* 0x000fe200078e00ff */
[----:B------:R-:W-:Y:S01]  /*0990*/  LOP3.LUT R5, R2, 0x8, R5, 0xf8, !PT ;  /* 0x0000000802057812 */ /* 0x000fe200078ef805 */
[----:B------:R-:W-:Y:S01]  /*09a0*/  IMAD.MOV.U32 R6, RZ, RZ, 0x20 ;  /* 0x00000020ff067424 */ /* 0x000fe200078e00ff */
[----:B------:R-:W-:Y:S01]  /*09b0*/  LOP3.LUT R7, R7, 0xfffffe00, RZ, 0xc0, !PT ;  /* 0xfffffe0007077812 */ /* 0x000fe200078ec0ff */
[----:B------:R-:W-:Y:S01]  /*09c0*/  IMAD.MOV.U32 R12, RZ, RZ, -0x10 ;  /* 0xfffffff0ff0c7424 */ /* 0x000fe200078e00ff */
[----:B------:R-:W-:Y:S01]  /*09d0*/  ULDC.U8 UR30, c[0x0][0x2d8] ;  /* 0x0000b600001e7ab9 */ /* 0x000fe20000000000 */
[----:B-1----:R-:W-:Y:S01]  /*09e0*/  IMAD.IADD R14, R3, 0x1, R8 ;  /* 0x00000001030e7824 */ /* 0x002fe200078e0208 */
[----:B------:R-:W-:Y:S01]  /*09f0*/  SHF.R.U32.HI R3, RZ, 0x3, R2 ;  /* 0x00000003ff037819 */ /* 0x000fe20000011602 */
[----:B------:R-:W-:-:S03]  /*0a00*/  IMAD R8, R18, 0x400, R7 ;  /* 0x0000040012087824 */ /* 0x000fc600078e0207 */
[----:B------:R-:W-:Y:S01]  /*0a10*/  LOP3.LUT R2, R3, R9, R2, 0x1e, !PT ;  /* 0x0000000903027212 */ /* 0x000fe200078e1e02 */
[----:B------:R-:W-:Y:S01]  /*0a20*/  IMAD R9, R13, 0x400, R7 ;  /* 0x000004000d097824 */ /* 0x000fe200078e0207 */
[----:B------:R-:W-:Y:S02]  /*0a30*/  LOP3.LUT R3, R5, R3, RZ, 0x3c, !PT ;  /* 0x0000000305037212 */ /* 0x000fe400078e3cff */
[----:B------:R-:W-:Y:S02]  /*0a40*/  SHF.R.S32.HI R5, RZ, 0x2, R17 ;  /* 0x00000002ff057819 */ /* 0x000fe40000011411 */
[----:B------:R-:W-:Y:S01]  /*0a50*/  LOP3.LUT R7, R2, R7, RZ, 0xfc, !PT ;  /* 0x0000000702077212 */ /* 0x000fe200078efcff */
[----:B------:R-:W-:Y:S01]  /*0a60*/  IMAD.IADD R8, R8, 0x1, R3 ;  /* 0x0000000108087824 */ /* 0x000fe200078e0203 */
[----:B------:R-:W-:Y:S01]  /*0a70*/  SEL R2, R11, 0xffffffc0, !P3 ;  /* 0xffffffc00b027807 */ /* 0x000fe20005800000 */
[----:B------:R-:W-:Y:S01]  /*0a80*/  IMAD.IADD R9, R3, 0x1, R9 ;  /* 0x0000000103097824 */ /* 0x000fe200078e0209 */
[----:B------:R-:W-:Y:S01]  /*0a90*/  SEL R3, R6, 0xffffffe0, !P4 ;  /* 0xffffffe006037807 */ /* 0x000fe20006000000 */
[----:B------:R-:W-:Y:S01]  /*0aa0*/  IMAD R13, R18, 0x10, R5 ;  /* 0x00000010120d7824 */ /* 0x000fe200078e0205 */
[----:B------:R-:W-:Y:S01]  /*0ab0*/  SEL R6, R6, 0xffffffe0, !P6 ;  /* 0xffffffe006067807 */ /* 0x000fe20007000000 */
[----:B------:R-:W-:Y:S01]  /*0ac0*/  IMAD.SHL.U32 R5, R10, 0x2, RZ ;  /* 0x000000020a057824 */ /* 0x000fe200078e00ff */
[----:B------:R-:W-:Y:S01]  /*0ad0*/  SEL R10, R12, 0x10, !P0 ;  /* 0x000000100c0a7807 */ /* 0x000fe20004000000 */
[----:B------:R-:W-:Y:S01]  /*0ae0*/  IMAD R16, R0, 0x2, R2 ;  /* 0x0000000200107824 */ /* 0x000fe200078e0202 */
[----:B------:R1:W-:Y:S01]  /*0af0*/  STL [R1+0x64], R13 ;  /* 0x0000640d01007387 */ /* 0x0003e20000100800 */
[----:B------:R-:W-:Y:S01]  /*0b00*/  LEA R12, R14, 0xc000, 0x1 ;  /* 0x0000c0000e0c7811 */ /* 0x000fe200078e08ff */
[----:B------:R-:W-:Y:S01]  /*0b10*/  IMAD.SHL.U32 R8, R8, 0x2, RZ ;  /* 0x0000000208087824 */ /* 0x000fe200078e00ff */
[----:B------:R-:W-:Y:S01]  /*0b20*/  LEA R9, R9, 0x12000, 0x1 ;  /* 0x0001200009097811 */ /* 0x000fe200078e08ff */
[----:B------:R2:W-:Y:S04]  /*0b30*/  STL [R1+0x38], R5 ;  /* 0x0000380501007387 */ /* 0x0005e80000100800 */
[----:B------:R-:W-:Y:S01]  /*0b40*/  STL [R1], R16 ;  /* 0x0000001001007387 */ /* 0x000fe20000100800 */
[----:B-1----:R-:W-:-:S02]  /*0b50*/  IMAD R13, R0, 0x2, R3 ;  /* 0x00000002000d7824 */ /* 0x002fc400078e0203 */
[----:B------:R-:W-:Y:S02]  /*0b60*/  IMAD.IADD R3, R3, 0x1, R16 ;  /* 0x0000000103037824 */ /* 0x000fe400078e0210 */
[----:B------:R-:W-:Y:S01]  /*0b70*/  IMAD.IADD R0, R2, 0x1, R13 ;  /* 0x0000000102007824 */ /* 0x000fe200078e020d */
[----:B------:R1:W-:Y:S01]  /*0b80*/  STL [R1+0x4], R13 ;  /* 0x0000040d01007387 */ /* 0x0003e20000100800 */
[----:B--2---:R-:W-:Y:S01]  /*0b90*/  SEL R5, R11, 0xffffffc0, !P5 ;  /* 0xffffffc00b057807 */ /* 0x004fe20006800000 */
[----:B------:R-:W-:Y:S02]  /*0ba0*/  IMAD R2, R4, 0x2, R2 ;  /* 0x0000000204027824 */ /* 0x000fe400078e0202 */
[----:B------:R2:W-:Y:S04]  /*0bb0*/  STL [R1+0x2c], R3 ;  /* 0x00002c0301007387 */ /* 0x0005e80000100800 */
[----:B------:R3:W-:Y:S01]  /*0bc0*/  STL [R1+0x10], R0 ;  /* 0x0000100001007387 */ /* 0x0007e20000100800 */
[----:B-1----:R-:W-:-:S02]  /*0bd0*/  IMAD.SHL.U32 R13, R15, 0x2, RZ ;  /* 0x000000020f0d7824 */ /* 0x002fc400078e00ff */
[----:B--2---:R-:W-:-:S03]  /*0be0*/  IMAD.SHL.U32 R3, R4, 0x2, RZ ;  /* 0x0000000204037824 */ /* 0x004fc600078e00ff */
[C---:B------:R-:W-:Y:S01]  /*0bf0*/  IADD3 R11, R13.reuse, 0x20, RZ ;  /* 0x000000200d0b7810 */ /* 0x040fe20007ffe0ff */
[----:B------:R-:W-:Y:S01]  /*0c00*/  STL [R1+0x3c], R13 ;  /* 0x00003c0d01007387 */ /* 0x000fe20000100800 */
[C---:B------:R-:W-:Y:S01]  /*0c10*/  IADD3 R4, R12.reuse, 0x40, RZ ;  /* 0x000000400c047810 */ /* 0x040fe20007ffe0ff */
[C---:B---3--:R-:W-:Y:S01]  /*0c20*/  IMAD.IADD R0, R13.reuse, 0x1, R10 ;  /* 0x000000010d007824 */ /* 0x048fe200078e020a */
[----:B------:R-:W-:Y:S01]  /*0c30*/  @P1 IADD3 R11, R13, -0x20, RZ ;  /* 0xffffffe00d0b1810 */ /* 0x000fe20007ffe0ff */
[----:B------:R-:W-:Y:S01]  /*0c40*/  STL [R1+0x70], R12 ;  /* 0x0000700c01007387 */ /* 0x000fe20000100800 */
[----:B------:R-:W-:-:S03]  /*0c50*/  @P2 IADD3 R4, R12, -0x40, RZ ;  /* 0xffffffc00c042810 */ /* 0x000fc60007ffe0ff */
        /* <DEDUP_REMOVED lines=20> */
.L_x_729:
        /* <DEDUP_REMOVED lines=53> */
.L_x_701:
        /* <DEDUP_REMOVED lines=58> */
.L_x_703:
        /* <DEDUP_REMOVED lines=18> */
.L_x_704:
        /* <DEDUP_REMOVED lines=71> */
.L_x_705:
[----:B------:R-:W-:Y:S02]  /*1a20*/  UMOV UR11, UR52 ;  /* 0x00000034000b7c82 */ /* 0x000fe40008000000 */
.L_x_706:
[----:B------:R-:W2:Y:S04]  /*1a30*/  LDL.64 R6, [R1+0x80] ;  /* 0x0000800001067983 */ /* 0x000ea80000100a00 */
[----:B------:R1:W3:Y:S01]  /*1a40*/  LDL.64 R18, [R1+0x80] ;  /* 0x0000800001127983 */ /* 0x0002e20000100a00 */
[----:B------:R-:W-:Y:S01]  /*1a50*/  UIADD3 UR8, UP5, UP4, UR8, UR46, UR48 ;  /* 0x0000002e08087290 */ /* 0x000fe2000fcbe030 */
[----:B------:R-:W-:Y:S01]  /*1a60*/  IMAD.U32 R11, RZ, RZ, UR38 ;  /* 0x00000026ff0b7e24 */ /* 0x000fe2000f8e00ff */
[----:B------:R-:W-:Y:S01]  /*1a70*/  USHF.R.S32.HI UR14, URZ, 0x1f, UR38 ;  /* 0x0000001f3f0e7899 */ /* 0x000fe20008011426 */
[----:B------:R-:W4:Y:S01]  /*1a80*/  S2R R31, SR_TID.X ;  /* 0x00000000001f7919 */ /* 0x000f220000002100 */
[----:B------:R-:W-:Y:S01]  /*1a90*/  UIADD3 UR17, UP1, UP0, UR17, UR8, UR20 ;  /* 0x0000000811117290 */ /* 0x000fe2000f83e014 */
[----:B------:R-:W-:Y:S01]  /*1aa0*/  BSSY B1, `(.L_x_702) ;  /* 0x00006ec000017945 */ /* 0x000fe20003800000 */
[----:B------:R-:W-:Y:S01]  /*1ab0*/  UIADD3.X UR7, UR10, UR50, UR55, UP5, UP4 ;  /* 0x000000320a077290 */ /* 0x000fe2000afe8437 */
[----:B------:R-:W5:Y:S01]  /*1ac0*/  S2R R36, SR_TID.X ;  /* 0x0000000000247919 */ /* 0x000f620000002100 */
[----:B------:R-:W-:-:S02]  /*1ad0*/  ULDC.64 UR8, c[0x0][0x1a8] ;  /* 0x00006a0000087ab9 */ /* 0x000fc40000000a00 */
[----:B------:R-:W-:Y:S01]  /*1ae0*/  UIADD3.X UR13, UR12, UR7, UR13, UP1, UP0 ;  /* 0x000000070c0d7290 */ /* 0x000fe20008fe040d */
[----:B------:R-:W1:Y:S01]  /*1af0*/  S2R R24, SR_TID.X ;  /* 0x0000000000187919 */ /* 0x000e620000002100 */
[----:B------:R-:W-:Y:S02]  /*1b00*/  UIMAD UR7, UR14, UR8, URZ ;  /* 0x000000080e0772a4 */ /* 0x000fe4000f8e023f */
[----:B------:R-:W-:Y:S02]  /*1b10*/  UISETP.GE.AND UP0, UPT, UR23, 0x1, UPT ;  /* 0x000000011700788c */ /* 0x000fe4000bf06270 */
[----:B------:R-:W-:Y:S02]  /*1b20*/  UIMAD UR12, UR38, UR9, UR7 ;  /* 0x00000009260c72a4 */ /* 0x000fe4000f8e0207 */
[----:B------:R-:W-:Y:S02]  /*1b30*/  UMOV UR20, 0x4 ;  /* 0x0000000400147882 */ /* 0x000fe40000000000 */
[----:B------:R-:W-:-:S02]  /*1b40*/  ULDC.64 UR8, c[0x0][0x378] ;  /* 0x0000de0000087ab9 */ /* 0x000fc40000000a00 */
[----:B------:R-:W-:-:S04]  /*1b50*/  UIMAD UR7, UR14, UR8, URZ ;  /* 0x000000080e0772a4 */ /* 0x000fc8000f8e023f */
[----:B------:R-:W-:Y:S01]  /*1b60*/  UIMAD UR10, UR38, UR9, UR7 ;  /* 0x00000009260a72a4 */ /* 0x000fe2000f8e0207 */
[----:B----4-:R-:W-:Y:S02]  /*1b70*/  SHF.R.S32.HI R31, RZ, 0x1f, R31 ;  /* 0x0000001fff1f7819 */ /* 0x010fe4000001141f */
[----:B------:R-:W-:Y:S02]  /*1b80*/  ULDC.64 UR8, c[0x0][0x370] ;  /* 0x0000dc0000087ab9 */ /* 0x000fe40000000a00 */
[----:B-----5:R-:W-:Y:S01]  /*1b90*/  LEA.HI R31, R31, R36, RZ, 0x3 ;  /* 0x000000241f1f7211 */ /* 0x020fe200078f18ff */
[----:B------:R-:W-:Y:S02]  /*1ba0*/  UIMAD UR7, UR24, UR8, URZ ;  /* 0x00000008180772a4 */ /* 0x000fe4000f8e023f */
[----:B------:R-:W-:Y:S01]  /*1bb0*/  UIADD3 UR8, UR16, UR15, URZ ;  /* 0x0000000f10087290 */ /* 0x000fe2000fffe03f */
[----:B------:R-:W-:Y:S01]  /*1bc0*/  SHF.R.S32.HI R31, RZ, 0x3, R31 ;  /* 0x00000003ff1f7819 */ /* 0x000fe2000001141f */
[----:B------:R-:W-:-:S02]  /*1bd0*/  UIMAD UR7, UR16, UR9, UR7 ;  /* 0x00000009100772a4 */ /* 0x000fc4000f8e0207 */
[----:B------:R-:W-:Y:S01]  /*1be0*/  UIADD3 UR9, UR16, UR11, URZ ;  /* 0x0000000b10097290 */ /* 0x000fe2000fffe03f */
[----:B------:R-:W-:Y:S01]  /*1bf0*/  SHF.R.S32.HI R26, RZ, 0x1f, R31 ;  /* 0x0000001fff1a7819 */ /* 0x000fe2000001141f */
[----:B------:R-:W-:Y:S01]  /*1c00*/  ULDC.64 UR14, c[0x0][0x200] ;  /* 0x00008000000e7ab9 */ /* 0x000fe20000000a00 */
[----:B------:R-:W-:Y:S01]  /*1c10*/  IADD3 R5, P1, R31, UR16, RZ ;  /* 0x000000101f057c10 */ /* 0x000fe2000ff3e0ff */
[----:B------:R-:W-:-:S03]  /*1c20*/  UIMAD.WIDE UR14, UR8, UR20, UR14 ;  /* 0x00000014080e72a5 */ /* 0x000fc6000f8e020e */
        /* <DEDUP_REMOVED lines=11> */
[----:B------:R-:W-:Y:S01]  /*1ce0*/  IMAD.U32 R5, RZ, RZ, UR16 ;  /* 0x00000010ff057e24 */ /* 0x000fe2000f8e00ff */
[----:B------:R-:W-:-:S03]  /*1cf0*/  ULEA.HI.SX32 UR16, UR27, 0xffffffff, 0x1a ;  /* 0xffffffff1b107891 */ /* 0x000fc6000f8fd23f */
[----:B------:R-:W-:-:S04]  /*1d00*/  IMAD.WIDE.U32 R6, R5, c[0x0][0x370], R6 ;  /* 0x0000dc0005067a25 */ /* 0x000fc800078e0006 */
[----:B------:R-:W-:Y:S01]  /*1d10*/  IMAD.U32 R5, RZ, RZ, UR38 ;  /* 0x00000026ff057e24 */ /* 0x000fe2000f8e00ff */
[----:B------:R-:W-:Y:S01]  /*1d20*/  IADD3 R7, R7, UR7, RZ ;  /* 0x0000000707077c10 */ /* 0x000fe2000fffe0ff */
[----:B------:R-:W-:-:S04]  /*1d30*/  IMAD.WIDE.U32 R8, R11, c[0x0][0x1a8], R8 ;  /* 0x00006a000b087a25 */ /* 0x000fc800078e0008 */
[----:B------:R-:W-:Y:S01]  /*1d40*/  IMAD.WIDE.U32 R6, R5, c[0x0][0x378], R6 ;  /* 0x0000de0005067a25 */ /* 0x000fe200078e0006 */
[----:B-1----:R-:W-:Y:S02]  /*1d50*/  SHF.R.S32.HI R5, RZ, 0x1f, R24 ;  /* 0x0000001fff057819 */ /* 0x002fe40000011418 */
[----:B------:R-:W-:Y:S02]  /*1d60*/  IADD3 R11, R9, UR12, RZ ;  /* 0x0000000c090b7c10 */ /* 0x000fe4000fffe0ff */
[----:B------:R-:W-:Y:S02]  /*1d70*/  LEA.HI R5, R5, R24, RZ, 0x5 ;  /* 0x0000001805057211 */ /* 0x000fe400078f28ff */
[----:B------:R-:W-:Y:S02]  /*1d80*/  LEA R16, P1, R8, c[0x0][0x160], 0x1 ;  /* 0x0000580008107a11 */ /* 0x000fe400078208ff */
[----:B------:R-:W-:Y:S02]  /*1d90*/  LOP3.LUT R10, R5, 0xffffffe0, RZ, 0xc0, !PT ;  /* 0xffffffe0050a7812 */ /* 0x000fe400078ec0ff */
[----:B------:R-:W-:-:S02]  /*1da0*/  SHF.R.S32.HI R5, RZ, 0x5, R5 ;  /* 0x00000005ff057819 */ /* 0x000fc40000011405 */
[----:B------:R-:W-:Y:S01]  /*1db0*/  LEA.HI.X R17, R8, c[0x0][0x164], R11, 0x1, P1 ;  /* 0x0000590008117a11 */ /* 0x000fe200008f0c0b */
[----:B------:R-:W-:Y:S01]  /*1dc0*/  IMAD.IADD R24, R24, 0x1, -R10 ;  /* 0x0000000118187824 */ /* 0x000fe200078e0a0a */
[----:B------:R-:W-:Y:S01]  /*1dd0*/  IADD3 R7, R7, UR10, RZ ;  /* 0x0000000a07077c10 */ /* 0x000fe2000fffe0ff */
[----:B------:R-:W-:Y:S01]  /*1de0*/  IMAD R10, R26, c[0x0][0x370], RZ ;  /* 0x0000dc001a0a7a24 */ /* 0x000fe200078e02ff */
[----:B------:R-:W-:Y:S01]  /*1df0*/  ULDC.64 UR10, c[0x0][0x3c8] ;  /* 0x0000f200000a7ab9 */ /* 0x000fe20000000a00 */
[----:B------:R-:W-:Y:S02]  /*1e00*/  IMAD R5, R5, UR47, R24 ;  /* 0x0000002f05057c24 */ /* 0x000fe4000f8e0218 */
[C---:B------:R-:W-:Y:S02]  /*1e10*/  IMAD R10, R31.reuse, c[0x0][0x374], R10 ;  /* 0x0000dd001f0a7a24 */ /* 0x040fe400078e020a */
[----:B------:R-:W-:Y:S01]  /*1e20*/  IMAD.WIDE.U32 R6, R31, c[0x0][0x370], R6 ;  /* 0x0000dc001f067a25 */ /* 0x000fe200078e0006 */
[----:B------:R-:W-:-:S04]  /*1e30*/  IADD3 R9, P0, R5, UR17, RZ ;  /* 0x0000001105097c10 */ /* 0x000fc8000ff1e0ff */
[----:B------:R-:W-:Y:S01]  /*1e40*/  LEA.HI.X.SX32 R8, R5, UR13, 0x1, P0 ;  /* 0x0000000d05087c11 */ /* 0x000fe200080f0eff */
[----:B------:R-:W-:Y:S01]  /*1e50*/  IMAD.IADD R5, R7, 0x1, R10 ;  /* 0x0000000107057824 */ /* 0x000fe200078e020a */
[----:B------:R-:W-:Y:S01]  /*1e60*/  PLOP3.LUT P0, PT, PT, PT, UP0, 0x80, 0x0 ;  /* 0x000000000000781c */ /* 0x000fe20003f0f008 */
[----:B------:R-:W-:Y:S01]  /*1e70*/  UIMAD.WIDE UR12, UR9, UR20, UR10 ;  /* 0x00000014090c72a5 */ /* 0x000fe2000f8e020a */
[C---:B------:R-:W-:Y:S02]  /*1e80*/  LEA R22, P1, R9.reuse, c[0x0][0x350], 0x2 ;  /* 0x0000d40009167a11 */ /* 0x040fe400078210ff */
[C---:B------:R-:W-:Y:S02]  /*1e90*/  LEA R12, P2, R6.reuse, c[0x0][0x330], 0x1 ;  /* 0x0000cc00060c7a11 */ /* 0x040fe400078408ff */
[----:B------:R-:W-:Y:S02]  /*1ea0*/  LEA.HI.X R23, R9, c[0x0][0x354], R8, 0x2, P1 ;  /* 0x0000d50009177a11 */ /* 0x000fe400008f1408 */
[----:B------:R-:W-:-:S05]  /*1eb0*/  LEA.HI.X R13, R6, c[0x0][0x334], R5, 0x1, P2 ;  /* 0x0000cd00060d7a11 */ /* 0x000fca00010f0c05 */
[----:B------:R-:W-:Y:S05]  /*1ec0*/  @!P0 BRA `(.L_x_707) ;  /* 0x0000623000008947 */ /* 0x000fea0003800000 */
[----:B--2---:R-:W2:Y:S01]  /*1ed0*/  LDL R30, [R1+0x38] ;  /* 0x00003800011e7983 */ /* 0x004ea20000100800 */
[----:B------:R-:W-:Y:S01]  /*1ee0*/  ULDC.64 UR10, c[0x0][0x1a0] ;  /* 0x00006800000a7ab9 */ /* 0x000fe20000000a00 */
[----:B------:R-:W-:Y:S01]  /*1ef0*/  IMAD.U32 R8, RZ, RZ, UR19 ;  /* 0x00000013ff087e24 */ /* 0x000fe2000f8e00ff */
[----:B------:R-:W-:Y:S01]  /*1f00*/  ULDC.64 UR8, c[0x0][0x198] ;  /* 0x0000660000087ab9 */ /* 0x000fe20000000a00 */
[----:B------:R-:W-:Y:S01]  /*1f10*/  IMAD.U32 R6, RZ, RZ, UR19 ;  /* 0x00000013ff067e24 */ /* 0x000fe2000f8e00ff */
[----:B------:R-:W-:Y:S01]  /*1f20*/  UIMAD UR10, UR18, UR10, URZ ;  /* 0x0000000a120a72a4 */ /* 0x000fe2000f8e023f */
[----:B------:R-:W-:Y:S01]  /*1f30*/  IADD3 R11, R31, 0x20, RZ ;  /* 0x000000201f0b7810 */ /* 0x000fe20007ffe0ff */
[----:B------:R-:W-:Y:S01]  /*1f40*/  UIMAD UR7, UR18, UR8, URZ ;  /* 0x00000008120772a4 */ /* 0x000fe2000f8e023f */
[--C-:B------:R-:W-:Y:S01]  /*1f50*/  IMAD.WIDE.U32 R8, R8, c[0x0][0x1a0], R18.reuse ;  /* 0x0000680008087a25 */ /* 0x100fe200078e0012 */
[----:B------:R-:W-:Y:S02]  /*1f60*/  UIMAD UR11, UR19, UR11, UR10 ;  /* 0x0000000b130b72a4 */ /* 0x000fe4000f8e020a */
[----:B------:R-:W-:Y:S01]  /*1f70*/  UIMAD UR10, UR19, UR9, UR7 ;  /* 0x00000009130a72a4 */ /* 0x000fe2000f8e0207 */
[----:B------:R-:W-:Y:S01]  /*1f80*/  IMAD.WIDE.U32 R6, R6, c[0x0][0x198], R18 ;  /* 0x0000660006067a25 */ /* 0x000fe200078e0012 */
[----:B------:R-:W-:Y:S01]  /*1f90*/  UIMAD UR9, UR28, -0x40, UR6 ;  /* 0xffffffc01c0978a4 */ /* 0x000fe2000f8e0206 */
[----:B------:R-:W-:Y:S01]  /*1fa0*/  IADD3 R10, P3, R8, UR25, RZ ;  /* 0x00000019080a7c10 */ /* 0x000fe2000ff7e0ff */
[----:B------:R-:W-:-:S04]  /*1fb0*/  UMOV UR7, UR16 ;  /* 0x0000001000077c82 */ /* 0x000fc80008000000 */
[----:B------:R-:W-:Y:S01]  /*1fc0*/  ISETP.GE.AND P2, PT, R11, UR9, PT ;  /* 0x000000090b007c0c */ /* 0x000fe2000bf46270 */
[----:B------:R-:W-:Y:S01]  /*1fd0*/  UIMAD UR8, UR7, -0x40, UR23 ;  /* 0xffffffc0070878a4 */ /* 0x000fe2000f8e0217 */
[----:B------:R-:W-:Y:S01]  /*1fe0*/  IADD3 R8, P0, R6, UR33, RZ ;  /* 0x0000002106087c10 */ /* 0x000fe2000ff1e0ff */
[----:B------:R-:W-:Y:S01]  /*1ff0*/  IMAD.U32 R5, RZ, RZ, UR10 ;  /* 0x0000000aff057e24 */ /* 0x000fe2000f8e00ff */
[----:B------:R-:W-:-:S03]  /*2000*/  MOV R6, UR11 ;  /* 0x0000000b00067c02 */ /* 0x000fc60008000f00 */
[----:B------:R-:W-:Y:S02]  /*2010*/  ISETP.GE.AND P1, PT, R11, UR8, PT ;  /* 0x000000080b007c0c */ /* 0x000fe4000bf26270 */
[----:B------:R-:W-:Y:S02]  /*2020*/  IADD3.X R11, R9, UR26, R6, P3, !PT ;  /* 0x0000001a090b7c10 */ /* 0x000fe40009ffe406 */
[----:B------:R-:W-:Y:S02]  /*2030*/  IADD3.X R9, R7, UR34, R5, P0, !PT ;  /* 0x0000002207097c10 */ /* 0x000fe400087fe405 */
[----:B------:R-:W-:-:S05]  /*2040*/  @!P2 IADD3 R18, P0, R31, 0x20, RZ ;  /* 0x000000201f12a810 */ /* 0x000fca0007f1e0ff */
[----:B------:R-:W-:Y:S01]  /*2050*/  @!P2 IMAD.X R19, RZ, RZ, R26, P0 ;  /* 0x000000ffff13a224 */ /* 0x000fe200000e061a */
[----:B------:R-:W-:Y:S01]  /*2060*/  PLOP3.LUT P0, PT, PT, PT, UP3, 0x80, 0x0 ;  /* 0x000000000000781c */ /* 0x000fe20003f0f038 */
[C---:B------:R-:W-:Y:S02]  /*2070*/  IMAD R6, R14.reuse, c[0x0][0x1b8], RZ ;  /* 0x00006e000e067a24 */ /* 0x040fe400078e02ff */
[----:B------:R-:W-:Y:S01]  /*2080*/  IMAD R5, R14, c[0x0][0x1b0], RZ ;  /* 0x00006c000e057a24 */ /* 0x000fe200078e02ff */
[----:B------:R-:W-:Y:S01]  /*2090*/  MOV R34, R12 ;  /* 0x0000000c00227202 */ /* 0x000fe20000000f00 */
[----:B------:R-:W-:Y:S01]  /*20a0*/  IMAD.MOV.U32 R27, RZ, RZ, 0x40 ;  /* 0x00000040ff1b7424 */ /* 0x000fe200078e00ff */
[----:B------:R-:W-:Y:S01]  /*20b0*/  ISETP.GE.AND P3, PT, R31, UR9, PT ;  /* 0x000000091f007c0c */ /* 0x000fe2000bf66270 */
[----:B------:R-:W-:Y:S02]  /*20c0*/  IMAD.MOV.U32 R35, RZ, RZ, R13 ;  /* 0x000000ffff237224 */ /* 0x000fe400078e000d */
[----:B------:R-:W-:-:S02]  /*20d0*/  IMAD R12, R4, c[0x0][0x1bc], R6 ;  /* 0x00006f00040c7a24 */ /* 0x000fc400078e0206 */
[C---:B------:R-:W-:Y:S02]  /*20e0*/  IMAD R13, R4.reuse, c[0x0][0x1b4], R5 ;  /* 0x00006d00040d7a24 */ /* 0x040fe400078e0205 */
[----:B------:R-:W-:Y:S01]  /*20f0*/  IMAD.WIDE.U32 R6, R4, c[0x0][0x1b8], R10 ;  /* 0x00006e0004067a25 */ /* 0x000fe200078e000a */
[----:B------:R-:W-:Y:S03]  /*2100*/  @P0 BAR.SYNC.DEFER_BLOCKING 0x0 ;  /* 0x0000000000000b1d */ /* 0x000fe60000010000 */
[----:B------:R-:W-:-:S04]  /*2110*/  IMAD.WIDE.U32 R14, R27, c[0x0][0x370], RZ ;  /* 0x0000dc001b0e7a25 */ /* 0x000fc800078e00ff */
[----:B------:R-:W-:Y:S01]  /*2120*/  IMAD.WIDE.U32 R4, R4, c[0x0][0x1b0], R8 ;  /* 0x00006c0004047a25 */ /* 0x000fe200078e0008 */
[----:B------:R-:W-:Y:S02]  /*2130*/  @!P1 IADD3 R14, P4, R34, R14, RZ ;  /* 0x0000000e220e9210 */ /* 0x000fe40007f9e0ff */
[----:B------:R-:W-:Y:S01]  /*2140*/  @!P2 IADD3 R8, P5, R31, 0x20, RZ ;  /* 0x000000201f08a810 */ /* 0x000fe20007fbe0ff */
[----:B------:R-:W-:Y:S01]  /*2150*/  IMAD R9, R27, c[0x0][0x374], RZ ;  /* 0x0000dd001b097a24 */ /* 0x000fe200078e02ff */
[----:B------:R-:W-:Y:S01]  /*2160*/  IADD3 R5, R5, R13, RZ ;  /* 0x0000000d05057210 */ /* 0x000fe20007ffe0ff */
[----:B------:R-:W-:Y:S01]  /*2170*/  @!P2 IMAD R19, R19, c[0x0][0x198], RZ ;  /* 0x000066001313aa24 */ /* 0x000fe200078e02ff */
[----:B------:R-:W-:Y:S02]  /*2180*/  IADD3 R7, R7, R12, RZ ;  /* 0x0000000c07077210 */ /* 0x000fe40007ffe0ff */
[----:B------:R-:W-:Y:S01]  /*2190*/  @!P1 IADD3.X R15, R35, R15, R9, P4, !PT ;  /* 0x0000000f230f9210 */ /* 0x000fe200027fe409 */
[----:B------:R-:W-:Y:S01]  /*21a0*/  @!P2 IMAD.X R9, RZ, RZ, R26, P5 ;  /* 0x000000ffff09a224 */ /* 0x000fe200028e061a */
[----:B------:R-:W-:Y:S01]  /*21b0*/  @!P2 MOV R10, R4 ;  /* 0x00000004000aa202 */ /* 0x000fe20000000f00 */
[----:B------:R-:W-:-:S02]  /*21c0*/  @!P2 IMAD.MOV.U32 R11, RZ, RZ, R5 ;  /* 0x000000ffff0ba224 */ /* 0x000fc400078e0005 */
[----:B------:R-:W-:Y:S01]  /*21d0*/  @!P3 IMAD R20, R26, c[0x0][0x1a0], RZ ;  /* 0x000068001a14ba24 */ /* 0x000fe200078e02ff */
[----:B------:R-:W-:Y:S01]  /*21e0*/  @!P2 MOV R12, R6 ;  /* 0x00000006000ca202 */ /* 0x000fe20000000f00 */
[C---:B------:R-:W-:Y:S02]  /*21f0*/  @!P2 IMAD R25, R18.reuse, c[0x0][0x19c], R19 ;  /* 0x000067001219aa24 */ /* 0x040fe400078e0213 */
[----:B------:R-:W-:Y:S02]  /*2200*/  @!P2 IMAD.MOV.U32 R13, RZ, RZ, R7 ;  /* 0x000000ffff0da224 */ /* 0x000fe400078e0007 */
[----:B------:R-:W-:Y:S02]  /*2210*/  @!P2 IMAD R9, R9, c[0x0][0x1a0], RZ ;  /* 0x000068000909aa24 */ /* 0x000fe400078e02ff */
[----:B------:R-:W-:-:S04]  /*2220*/  @!P2 IMAD.WIDE.U32 R18, R18, c[0x0][0x198], R10 ;  /* 0x000066001212aa25 */ /* 0x000fc800078e000a */
[C---:B------:R-:W-:Y:S02]  /*2230*/  @!P3 IMAD R10, R31.reuse, c[0x0][0x1a4], R20 ;  /* 0x000069001f0aba24 */ /* 0x040fe400078e0214 */
[----:B------:R-:W-:-:S04]  /*2240*/  @!P3 IMAD.WIDE.U32 R6, R31, c[0x0][0x1a0], R6 ;  /* 0x000068001f06ba25 */ /* 0x000fc800078e0006 */
[C---:B------:R-:W-:Y:S01]  /*2250*/  @!P2 IMAD R21, R8.reuse, c[0x0][0x1a4], R9 ;  /* 0x000069000815aa24 */ /* 0x040fe200078e0209 */
[----:B------:R-:W-:Y:S01]  /*2260*/  @!P3 IADD3 R7, R7, R10, RZ ;  /* 0x0000000a0707b210 */ /* 0x000fe20007ffe0ff */
[----:B------:R-:W-:Y:S01]  /*2270*/  @!P2 IMAD.WIDE.U32 R8, R8, c[0x0][0x1a0], R12 ;  /* 0x000068000808aa25 */ /* 0x000fe200078e000c */
[----:B------:R-:W-:-:S03]  /*2280*/  @!P3 LEA R12, P5, R6, c[0x0][0x170], 0x1 ;  /* 0x00005c00060cba11 */ /* 0x000fc600078a08ff */
[----:B------:R-:W-:Y:S01]  /*2290*/  @!P3 IMAD R11, R26, c[0x0][0x198], RZ ;  /* 0x000066001a0bba24 */ /* 0x000fe200078e02ff */
[----:B------:R-:W-:Y:S01]  /*22a0*/  @!P3 LEA.HI.X R13, R6, c[0x0][0x174], R7, 0x1, P5 ;  /* 0x00005d00060dba11 */ /* 0x000fe200028f0c07 */
[----:B------:R-:W-:Y:S01]  /*22b0*/  @!P2 IMAD.IADD R9, R9, 0x1, R21 ;  /* 0x000000010909a824 */ /* 0x000fe200078e0215 */
[C---:B------:R-:W-:Y:S01]  /*22c0*/  @!P2 LEA R10, P4, R8.reuse, c[0x0][0x170], 0x1 ;  /* 0x00005c00080aaa11 */ /* 0x040fe200078808ff */
[C---:B------:R-:W-:Y:S01]  /*22d0*/  @!P3 IMAD R20, R31.reuse, c[0x0][0x19c], R11 ;  /* 0x000067001f14ba24 */ /* 0x040fe200078e020b */
[----:B------:R-:W-:Y:S02]  /*22e0*/  MOV R32, R16 ;  /* 0x0000001000207202 */ /* 0x000fe40000000f00 */
[----:B------:R-:W-:Y:S01]  /*22f0*/  @!P2 LEA.HI.X R11, R8, c[0x0][0x174], R9, 0x1, P4 ;  /* 0x00005d00080baa11 */ /* 0x000fe200020f0c09 */
[----:B------:R-:W-:Y:S01]  /*2300*/  IMAD.MOV.U32 R33, RZ, RZ, R17 ;  /* 0x000000ffff217224 */ /* 0x000fe200078e0011 */
[----:B------:R-:W-:Y:S04]  /*2310*/  STL.64 [R1+0x48], R34 ;  /* 0x0000482201007387 */ /* 0x000fe80000100a00 */
[----:B------:R-:W-:Y:S04]  /*2320*/  STL.64 [R1+0x40], R32 ;  /* 0x0000402001007387 */ /* 0x000fe80000100a00 */
        /* <DEDUP_REMOVED lines=18> */
[----:B------:R-:W-:-:S03]  /*2450*/  ISETP.GE.AND P0, PT, R31, UR8, PT ;  /* 0x000000081f007c0c */ /* 0x000fc6000bf06270 */
[----:B------:R-:W0:Y:S04]  /*2460*/  LDGDEPBAR ;  /* 0x00000000000079af */ /* 0x000e280000000000 */
[----:B--2---:R-:W2:Y:S06]  /*2470*/  LDL R10, [R1+0x64] ;  /* 0x00006400010a7983 */ /* 0x004eac0000100800 */
[----:B------:R-:W-:Y:S04]  /*2480*/  @P0 STS.128 [R30+0x6000], RZ ;  /* 0x006000ff1e000388 */ /* 0x000fe80000000c00 */
[----:B------:R-:W-:Y:S04]  /*2490*/  @P0 STS.128 [R30+0x8000], RZ ;  /* 0x008000ff1e000388 */ /* 0x000fe80000000c00 */
[----:B------:R-:W-:Y:S04]  /*24a0*/  @P0 STS.128 [R30+0xa000], RZ ;  /* 0x00a000ff1e000388 */ /* 0x000fe80000000c00 */
[----:B------:R-:W-:Y:S01]  /*24b0*/  @!PT LDS RZ, [RZ] ;  /* 0x00000000fffff984 */ /* 0x000fe20000000800 */
[----:B------:R-:W-:Y:S01]  /*24c0*/  @!PT LDS RZ, [RZ] ;  /* 0x00000000fffff984 */ /* 0x000fe20000000800 */
[----:B------:R-:W-:Y:S01]  /*24d0*/  @!PT LDS RZ, [RZ] ;  /* 0x00000000fffff984 */ /* 0x000fe20000000800 */
[----:B------:R1:W-:Y:S01]  /*24e0*/  @!P0 LDGSTS.E.BYPASS.LTC128B.128 [R30+0x6000], [R34.64] ;  /* 0x06000000221e8fae */ /* 0x0003e2000b901d44 */
[----:B------:R-:W-:-:S03]  /*24f0*/  IMAD.WIDE.U32 R28, R27, c[0x0][0x190], RZ ;  /* 0x000064001b1c7a25 */ /* 0x000fc600078e00ff */
[----:B------:R1:W-:Y:S04]  /*2500*/  @!P0 LDGSTS.E.BYPASS.LTC128B.128 [R30+0x8000], [R34.64+0x80] ;  /* 0x08000080221e8fae */ /* 0x0003e8000b901d44 */
[----:B------:R1:W-:Y:S04]  /*2510*/  @!P0 LDGSTS.E.BYPASS.LTC128B.128 [R30+0xa000], [R34.64+0x100] ;  /* 0x0a000100221e8fae */ /* 0x0003e8000b901d44 */
[----:B------:R-:W-:Y:S04]  /*2520*/  @P1 STS.128 [R30+0x7000], RZ ;  /* 0x007000ff1e001388 */ /* 0x000fe80000000c00 */
[----:B------:R-:W-:Y:S01]  /*2530*/  @P1 STS.128 [R30+0x9000], RZ ;  /* 0x009000ff1e001388 */ /* 0x000fe20000000c00 */
[----:B------:R-:W-:-:S03]  /*2540*/  IMAD R27, R27, c[0x0][0x194], RZ ;  /* 0x000065001b1b7a24 */ /* 0x000fc600078e02ff */
[----:B------:R-:W-:Y:S01]  /*2550*/  @P1 STS.128 [R30+0xb000], RZ ;  /* 0x00b000ff1e001388 */ /* 0x000fe20000000c00 */
[----:B------:R-:W-:-:S03]  /*2560*/  @!P1 IADD3 R8, P6, R32, R28, RZ ;  /* 0x0000001c20089210 */ /* 0x000fc60007fde0ff */
[----:B------:R-:W-:Y:S01]  /*2570*/  @!PT LDS RZ, [RZ] ;  /* 0x00000000fffff984 */ /* 0x000fe20000000800 */
[----:B------:R-:W-:Y:S01]  /*2580*/  @!PT LDS RZ, [RZ] ;  /* 0x00000000fffff984 */ /* 0x000fe20000000800 */
[----:B------:R-:W-:Y:S01]  /*2590*/  @!PT LDS RZ, [RZ] ;  /* 0x00000000fffff984 */ /* 0x000fe20000000800 */
[----:B------:R1:W-:Y:S01]  /*25a0*/  @!P1 LDGSTS.E.BYPASS.LTC128B.128 [R30+0x7000], [R14.64] ;  /* 0x070000000e1e9fae */ /* 0x0003e2000b901d44 */
[----:B------:R-:W-:-:S03]  /*25b0*/  @!P3 IMAD.WIDE.U32 R16, R31, c[0x0][0x198], R4 ;  /* 0x000066001f10ba25 */ /* 0x000fc600078e0004 */
[----:B------:R1:W-:Y:S04]  /*25c0*/  @!P1 LDGSTS.E.BYPASS.LTC128B.128 [R30+0x9000], [R14.64+0x80] ;  /* 0x090000800e1e9fae */ /* 0x0003e8000b901d44 */
[----:B------:R1:W-:Y:S04]  /*25d0*/  @!P1 LDGSTS.E.BYPASS.LTC128B.128 [R30+0xb000], [R14.64+0x100] ;  /* 0x0b0001000e1e9fae */ /* 0x0003e8000b901d44 */
[----:B------:R-:W-:Y:S01]  /*25e0*/  @P0 STS.128 [R30], RZ ;  /* 0x000000ff1e000388 */ /* 0x000fe20000000c00 */
[----:B------:R-:W-:-:S03]  /*25f0*/  @!P1 IADD3.X R9, R33, R29, R27, P6, !PT ;  /* 0x0000001d21099210 */ /* 0x000fc600037fe41b */
[----:B------:R-:W-:Y:S04]  /*2600*/  @P0 STS.128 [R30+0x2000], RZ ;  /* 0x002000ff1e000388 */ /* 0x000fe80000000c00 */
[----:B------:R-:W-:Y:S01]  /*2610*/  @P0 STS.128 [R30+0x4000], RZ ;  /* 0x004000ff1e000388 */ /* 0x000fe20000000c00 */
[----:B------:R-:W-:-:S03]  /*2620*/  @!P3 IADD3 R5, R17, R20, RZ ;  /* 0x000000141105b210 */ /* 0x000fc60007ffe0ff */
[----:B------:R-:W-:Y:S01]  /*2630*/  @!PT LDS RZ, [RZ] ;  /* 0x00000000fffff984 */ /* 0x000fe20000000800 */
[----:B------:R-:W-:Y:S01]  /*2640*/  @!PT LDS RZ, [RZ] ;  /* 0x00000000fffff984 */ /* 0x000fe20000000800 */
[----:B------:R-:W-:Y:S01]  /*2650*/  @!PT LDS RZ, [RZ] ;  /* 0x00000000fffff984 */ /* 0x000fe20000000800 */
[----:B------:R1:W-:Y:S01]  /*2660*/  @!P0 LDGSTS.E.BYPASS.LTC128B.128 [R30], [R32.64] ;  /* 0x00000000201e8fae */ /* 0x0003e2000b901d44 */
[----:B------:R-:W-:-:S03]  /*2670*/  @!P3 LEA R6, P5, R16, c[0x0][0x168], 0x1 ;  /* 0x00005a001006ba11 */ /* 0x000fc600078a08ff */
[----:B------:R1:W-:Y:S04]  /*2680*/  @!P0 LDGSTS.E.BYPASS.LTC128B.128 [R30+0x2000], [R32.64+0x80] ;  /* 0x02000080201e8fae */ /* 0x0003e8000b901d44 */
[----:B------:R1:W-:Y:S04]  /*2690*/  @!P0 LDGSTS.E.BYPASS.LTC128B.128 [R30+0x4000], [R32.64+0x100] ;  /* 0x04000100201e8fae */ /* 0x0003e8000b901d44 */
[----:B------:R-:W-:Y:S01]  /*26a0*/  @P1 STS.128 [R30+0x1000], RZ ;  /* 0x001000ff1e001388 */ /* 0x000fe20000000c00 */
[----:B------:R-:W-:-:S03]  /*26b0*/  @!P3 LEA.HI.X R7, R16, c[0x0][0x16c], R5, 0x1, P5 ;  /* 0x00005b001007ba11 */ /* 0x000fc600028f0c05 */
[----:B------:R-:W-:Y:S01]  /*26c0*/  @P1 STS.128 [R30+0x3000], RZ ;  /* 0x003000ff1e001388 */ /* 0x000fe20000000c00 */
[----:B------:R-:W-:-:S03]  /*26d0*/  @!P2 IMAD.IADD R17, R19, 0x1, R25 ;  /* 0x000000011311a824 */ /* 0x000fc600078e0219 */
[----:B------:R-:W-:Y:S01]  /*26e0*/  @P1 STS.128 [R30+0x5000], RZ ;  /* 0x005000ff1e001388 */ /* 0x000fe20000000c00 */
[----:B------:R-:W-:-:S03]  /*26f0*/  @!P2 LEA R4, P4, R18, c[0x0][0x168], 0x1 ;  /* 0x00005a001204aa11 */ /* 0x000fc600078808ff */
[----:B------:R-:W-:Y:S01]  /*2700*/  @!PT LDS RZ, [RZ] ;  /* 0x00000000fffff984 */ /* 0x000fe20000000800 */
[----:B------:R-:W-:Y:S01]  /*2710*/  @!PT LDS RZ, [RZ] ;  /* 0x00000000fffff984 */ /* 0x000fe20000000800 */
[----:B------:R-:W-:Y:S01]  /*2720*/  @!PT LDS RZ, [RZ] ;  /* 0x00000000fffff984 */ /* 0x000fe20000000800 */
[----:B------:R3:W-:Y:S04]  /*2730*/  @!P1 LDGSTS.E.BYPASS.LTC128B.128 [R30+0x1000], [R8.64] ;  /* 0x01000000081e9fae */ /* 0x0007e8000b901d44 */
[----:B------:R3:W-:Y:S04]  /*2740*/  @!P1 LDGSTS.E.BYPASS.LTC128B.128 [R30+0x3000], [R8.64+0x80] ;  /* 0x03000080081e9fae */ /* 0x0007e8000b901d44 */
[----:B------:R3:W-:Y:S04]  /*2750*/  @!P1 LDGSTS.E.BYPASS.LTC128B.128 [R30+0x5000], [R8.64+0x100] ;  /* 0x05000100081e9fae */ /* 0x0007e8000b901d44 */
        /* <DEDUP_REMOVED lines=19> */
[----:B------:R-:W-:Y:S01]  /*2890*/  UMOV UR9, UR15 ;  /* 0x0000000f00097c82 */ /* 0x000fe20008000000 */
[----:B----4-:R-:W-:Y:S01]  /*28a0*/  MOV R6, 0x7f800000 ;  /* 0x7f80000000067802 */ /* 0x010fe20000000f00 */
[----:B------:R-:W-:Y:S01]  /*28b0*/  IMAD.MOV.U32 R7, RZ, RZ, 0x7f800000 ;  /* 0x7f800000ff077424 */ /* 0x000fe200078e00ff */
[----:B------:R-:W0:Y:S01]  /*28c0*/  LDGDEPBAR ;  /* 0x00000000000079af */ /* 0x000e220000000000 */
[----:B------:R-:W-:-:S04]  /*28d0*/  DEPBAR.LE SB0, 0x1 ;  /* 0x000080400000791a */ /* 0x000fc80000000000 */
[C---:B--2---:R-:W-:Y:S02]  /*28e0*/  IADD3 R4, R10.reuse, 0x8, RZ ;  /* 0x000000080a047810 */ /* 0x044fe40007ffe0ff */
[----:B------:R-:W-:Y:S02]  /*28f0*/  ISETP.GE.AND P1, PT, R10, UR8, PT ;  /* 0x000000080a007c0c */ /* 0x000fe4000bf26270 */
[----:B------:R-:W-:Y:S02]  /*2900*/  ISETP.GE.AND P0, PT, R4, UR8, PT ;  /* 0x0000000804007c0c */ /* 0x000fe4000bf06270 */
[----:B------:R-:W-:Y:S01]  /*2910*/  MOV R4, 0x4 ;  /* 0x0000000400047802 */ /* 0x000fe20000000f00 */
[----:B------:R-:W-:-:S04]  /*2920*/  UMOV UR8, UR14 ;  /* 0x0000000e00087c82 */ /* 0x000fc80008000000 */
[----:B------:R-:W-:-:S05]  /*2930*/  IMAD.WIDE R4, R10, R4, UR8 ;  /* 0x000000080a047e25 */ /* 0x000fca000f8e0204 */
[----:B------:R-:W2:Y:S04]  /*2940*/  @!P1 LDG.E R7, [R4.64] ;  /* 0x0000000404079981 */ /* 0x000ea8000c1e1900 */
[----:B------:R-:W4:Y:S04]  /*2950*/  @!P0 LDG.E R6, [R4.64+0x20] ;  /* 0x0000200404068981 */ /* 0x000f28000c1e1900 */
[----:B------:R-:W-:Y:S01]  /*2960*/  BAR.SYNC.DEFER_BLOCKING 0x0 ;  /* 0x0000000000007b1d */ /* 0x000fe20000010000 */
[----:B---3--:R-:W-:-:S05]  /*2970*/  SHF.R.S32.HI R8, RZ, 0x1f, R24 ;  /* 0x0000001fff087819 */ /* 0x008fca0000011418 */
[----:B------:R-:W3:Y:S04]  /*2980*/  LDSM.16.M88.4 R148, [R252+0x12000] ;  /* 0x01200000fc94783b */ /* 0x000ee80000000200 */
[----:B------:R-:W1:Y:S04]  /*2990*/  LDSM.16.M88.4 R152, [R252+0x12800] ;  /* 0x01280000fc98783b */ /* 0x000e680000000200 */
[----:B------:R-:W1:Y:S04]  /*29a0*/  LDSM.16.M88.4 R180, [R252+0x14000] ;  /* 0x01400000fcb4783b */ /* 0x000e680000000200 */
[----:B------:R-:W1:Y:S04]  /*29b0*/  LDSM.16.M88.4 R184, [R252+0x14800] ;  /* 0x01480000fcb8783b */ /* 0x000e680000000200 */
[----:B------:R-:W1:Y:S04]  /*29c0*/  LDSM.16.M88.4 R212, [R252+0x16000] ;  /* 0x01600000fcd4783b */ /* 0x000e680000000200 */
[----:B------:R-:W1:Y:S04]  /*29d0*/  LDSM.16.M88.4 R216, [R252+0x16800] ;  /* 0x01680000fcd8783b */ /* 0x000e680000000200 */
[----:B----4-:R4:W-:Y:S04]  /*29e0*/  STL [R1+0x60], R6 ;  /* 0x0000600601007387 */ /* 0x0109e80000100800 */
[----:B--2---:R2:W-:Y:S01]  /*29f0*/  STL [R1+0x5c], R7 ;  /* 0x00005c0701007387 */ /* 0x0045e20000100800 */
[----:B----4-:R-:W-:Y:S01]  /*2a00*/  IMAD.MOV.U32 R6, RZ, RZ, c[0x0][0x308] ;  /* 0x0000c200ff067624 */ /* 0x010fe200078e00ff */
[----:B--2---:R-:W-:-:S05]  /*2a10*/  MOV R7, c[0x0][0x30c] ;  /* 0x0000c30000077a02 */ /* 0x004fca0000000f00 */
[----:B------:R2:W4:Y:S04]  /*2a20*/  LDG.E.64 R4, [R6.64+0x8] ;  /* 0x0000080406047981 */ /* 0x000528000c1e1b00 */
[----:B--2---:R-:W2:Y:S01]  /*2a30*/  LDG.E.64 R6, [R6.64] ;  /* 0x0000000406067981 */ /* 0x004ea2000c1e1b00 */
[----:B----4-:R-:W-:-:S04]  /*2a40*/  IADD3 R4, P1, P0, R4, UR41, R24 ;  /* 0x0000002904047c10 */ /* 0x010fc8000f83e018 */
[----:B------:R-:W-:-:S05]  /*2a50*/  IADD3.X R5, R5, UR49, R8, P1, P0 ;  /* 0x0000003105057c10 */ /* 0x000fca0008fe0408 */
[----:B------:R4:W-:Y:S04]  /*2a60*/  STL [R1+0x78], R5 ;  /* 0x0000780501007387 */ /* 0x0009e80000100800 */
[----:B------:R5:W-:Y:S01]  /*2a70*/  STL.64 [R1+0x30], R22 ;  /* 0x0000301601007387 */ /* 0x000be20000100a00 */
[----:B--2---:R2:W1:Y:S08]  /*2a80*/  R2UR UR14, R7 ;  /* 0x00000000070e73c2 */ /* 0x00447000000e0000 */
[----:B------:R1:W3:Y:S01]  /*2a90*/  R2UR UR15, R6 ;  /* 0x00000000060f73c2 */ /* 0x0002e200000e0000 */
[----:B----4-:R-:W4:Y:S04]  /*2aa0*/  LDL R5, [R1+0x2c] ;  /* 0x00002c0001057983 */ /* 0x010f280000100800 */
[----:B--2---:R-:W2:Y:S04]  /*2ab0*/  LDL R7, [R1+0x4] ;  /* 0x0000040001077983 */ /* 0x004ea80000100800 */
[----:B-1----:R-:W2:Y:S01]  /*2ac0*/  LDL R6, [R1] ;  /* 0x0000000001067983 */ /* 0x002ea20000100800 */
[----:B------:R-:W-:Y:S01]  /*2ad0*/  UMOV UR11, UR12 ;  /* 0x0000000c000b7c82 */ /* 0x000fe20008000000 */
[----:B------:R-:W-:Y:S01]  /*2ae0*/  CS2R R142, SRZ ;  /* 0x00000000008e7805 */ /* 0x000fe2000001ff00 */
        /* <DEDUP_REMOVED lines=46> */
[----:B-----5:R-:W-:Y:S01]  /*2dd0*/  CS2R R22, SRZ ;  /* 0x0000000000167805 */ /* 0x020fe2000001ff00 */
[----:B------:R-:W-:Y:S01]  /*2de0*/  CS2R R20, SRZ ;  /* 0x0000000000147805 */ /* 0x000fe2000001ff00 */
[----:B------:R-:W-:-:S02]  /*2df0*/  UMOV UR10, UR13 ;  /* 0x0000000d000a7c82 */ /* 0x000fc40008000000 */
[----:B------:R-:W-:Y:S02]  /*2e00*/  UISETP.GE.AND UP0, UPT, UR12, UR6, UPT ;  /* 0x000000060c00728c */ /* 0x000fe4000bf06270 */
[----:B---3--:R-:W-:Y:S02]  /*2e10*/  UIADD3 UR27, UR15, -0x61c88647, URZ ;  /* 0x9e3779b90f1b7890 */ /* 0x008fe4000fffe03f */
[----:B------:R-:W-:Y:S02]  /*2e20*/  UIADD3 UR26, UR14, -0x4498517b, URZ ;  /* 0xbb67ae850e1a7890 */ /* 0x000fe4000fffe03f */
[----:B------:R-:W-:Y:S02]  /*2e30*/  UIADD3 UR25, UR15, 0x3c6ef372, URZ ;  /* 0x3c6ef3720f197890 */ /* 0x000fe4000fffe03f */
[----:B------:R-:W-:Y:S02]  /*2e40*/  UIADD3 UR24, UR14, 0x76cf5d0a, URZ ;  /* 0x76cf5d0a0e187890 */ /* 0x000fe4000fffe03f */
[----:B------:R-:W-:-:S02]  /*2e50*/  UIADD3 UR23, UR15, -0x255992d5, URZ ;  /* 0xdaa66d2b0f177890 */ /* 0x000fc4000fffe03f */
[----:B------:R-:W-:Y:S02]  /*2e60*/  UIADD3 UR22, UR14, 0x32370b8f, URZ ;  /* 0x32370b8f0e167890 */ /* 0x000fe4000fffe03f */
[----:B------:R-:W-:Y:S02]  /*2e70*/  UIADD3 UR21, UR15, 0x78dde6e4, URZ ;  /* 0x78dde6e40f157890 */ /* 0x000fe4000fffe03f */
[----:B------:R-:W-:Y:S02]  /*2e80*/  UIADD3 UR20, UR14, -0x126145ec, URZ ;  /* 0xed9eba140e147890 */ /* 0x000fe4000fffe03f */
[----:B------:R-:W-:Y:S02]  /*2e90*/  UIADD3 UR19, UR15, 0x1715609d, URZ ;  /* 0x1715609d0f137890 */ /* 0x000fe4000fffe03f */
[----:B------:R-:W-:Y:S02]  /*2ea0*/  UIADD3 UR18, UR14, -0x56f99767, URZ ;  /* 0xa90668990e127890 */ /* 0x000fe4000fffe03f */
[----:B------:R-:W-:-:S02]  /*2eb0*/  UIADD3 UR17, UR15, -0x4ab325aa, URZ ;  /* 0xb54cda560f117890 */ /* 0x000fc4000fffe03f */
[----:B------:R-:W-:Y:S01]  /*2ec0*/  UIADD3 UR16, UR14, 0x646e171e, URZ ;  /* 0x646e171e0e107890 */ /* 0x000fe2000fffe03f */
[----:B----4-:R-:W1:Y:S04]  /*2ed0*/  LDSM.16.M88.4 R172, [R5+0x12000] ;  /* 0x0120000005ac783b */ /* 0x010e680000000200 */
[----:B------:R-:W3:Y:S04]  /*2ee0*/  LDSM.16.M88.4 R176, [R5+0x12800] ;  /* 0x0128000005b0783b */ /* 0x000ee80000000200 */
[----:B------:R-:W4:Y:S04]  /*2ef0*/  LDSM.16.M88.4 R204, [R5+0x14000] ;  /* 0x0140000005cc783b */ /* 0x000f280000000200 */
[----:B------:R-:W1:Y:S04]  /*2f00*/  LDSM.16.M88.4 R208, [R5+0x14800] ;  /* 0x0148000005d0783b */ /* 0x000e680000000200 */
[----:B--2---:R-:W2:Y:S04]  /*2f10*/  LDSM.16.M88.4 R156, [R7+0x12000] ;  /* 0x01200000079c783b */ /* 0x004ea80000000200 */
        /* <DEDUP_REMOVED lines=12> */
[----:B------:R5:W1:Y:S02]  /*2fe0*/  LDSM.16.M88.4 R240, [R5+0x16800] ;  /* 0x0168000005f0783b */ /* 0x000a640000000200 */
[----:B-----5:R-:W-:-:S05]  /*2ff0*/  IMAD.WIDE.U32 R4, R4, -0x2daee0ad, RZ ;  /* 0xd2511f5304047825 */ /* 0x020fca00078e00ff */
[----:B--234-:R1:W-:Y:S02]  /*3000*/  STL.64 [R1+0x68], R4 ;  /* 0x0000680401007387 */ /* 0x01c3e40000100a00 */
.L_x_710:
[----:B------:R-:W2:Y:S01]  /*3010*/  LDL R97, [R1+0x8] ;  /* 0x0000080001617983 */ /* 0x000ea20000100800 */
[----:B------:R-:W-:Y:S01]  /*3020*/  PLOP3.LUT P0, PT, PT, PT, UP0, 0x80, 0x0 ;  /* 0x000000000000781c */ /* 0x000fe20003f0f008 */
[----:B------:R-:W-:Y:S01]  /*3030*/  UISETP.GE.AND UP4, UPT, UR7, 0x1, UPT ;  /* 0x000000010700788c */ /* 0x000fe2000bf86270 */
[----:B------:R-:W-:Y:S01]  /*3040*/  PLOP3.LUT P3, PT, PT, PT, UP0, 0x80, 0x0 ;  /* 0x000000000000781c */ /* 0x000fe20003f6f008 */
[----:B------:R-:W3:Y:S01]  /*3050*/  LDL R90, [R1+0x4] ;  /* 0x00000400015a7983 */ /* 0x000ee20000100800 */
[----:B------:R-:W-:Y:S02]  /*3060*/  PLOP3.LUT P2, PT, PT, PT, UP0, 0x80, 0x0 ;  /* 0x000000000000781c */ /* 0x000fe40003f4f008 */
[----:B------:R-:W-:Y:S01]  /*3070*/  PLOP3.LUT P1, PT, PT, PT, UP0, 0x80, 0x0 ;  /* 0x000000000000781c */ /* 0x000fe20003f2f008 */
[----:B------:R-:W4:Y:S01]  /*3080*/  LDL R96, [R1+0xc] ;  /* 0x00000c0001607983 */ /* 0x000f220000100800 */
[----:B------:R-:W-:Y:S02]  /*3090*/  PLOP3.LUT P4, PT, PT, PT, UP0, 0x80, 0x0 ;  /* 0x000000000000781c */ /* 0x000fe40003f8f008 */
[----:B------:R-:W-:Y:S01]  /*30a0*/  PLOP3.LUT P6, PT, PT, PT, UP0, 0x80, 0x0 ;  /* 0x000000000000781c */ /* 0x000fe20003fcf008 */
[----:B-----5:R-:W5:Y:S01]  /*30b0*/  LDL R89, [R1] ;  /* 0x0000000001597983 */ /* 0x020f620000100800 */
[----:B------:R-:W-:Y:S03]  /*30c0*/  PLOP3.LUT P5, PT, PT, PT, UP0, 0x80, 0x0 ;  /* 0x000000000000781c */ /* 0x000fe60003faf008 */
[----:B------:R-:W3:Y:S04]  /*30d0*/  LDL R95, [R1+0x18] ;  /* 0x00001800015f7983 */ /* 0x000ee80000100800 */
[----:B------:R-:W5:Y:S04]  /*30e0*/  LDL R88, [R1+0x10] ;  /* 0x0000100001587983 */ /* 0x000f680000100800 */
[----:B------:R-:W5:Y:S04]  /*30f0*/  LDL R94, [R1+0x14] ;  /* 0x00001400015e7983 */ /* 0x000f680000100800 */
[----:B------:R-:W0:Y:S08]  /*3100*/  LDGDEPBAR ;  /* 0x00000000000079af */ /* 0x000e300000000000 */
[----:B------:R-:W5:Y:S04]  /*3110*/  LDL R99, [R1+0x88] ;  /* 0x0000880001637983 */ /* 0x000f680000100800 */
[----:B------:R-:W5:Y:S04]  /*3120*/  LDL R93, [R1+0x5c] ;  /* 0x00005c00015d7983 */ /* 0x000f680000100800 */
[----:B------:R-:W5:Y:S04]  /*3130*/  LDL R98, [R1+0x7c] ;  /* 0x00007c0001627983 */ /* 0x000f680000100800 */
[----:B------:R-:W5:Y:S04]  /*3140*/  LDL R92, [R1+0x78] ;  /* 0x00007800015c7983 */ /* 0x000f680000100800 */
[----:B-1----:R-:W1:Y:S01]  /*3150*/  S2R R244, SR_TID.X ;  /* 0x0000000000f47919 */ /* 0x002e620000002100 */
[----:B------:R-:W-:Y:S07]  /*3160*/  DEPBAR.LE SB0, 0x0 ;  /* 0x000080000000791a */ /* 0x000fee0000000000 */
[----:B------:R-:W-:Y:S08]  /*3170*/  BAR.SYNC.DEFER_BLOCKING 0x0 ;  /* 0x0000000000007b1d */ /* 0x000ff00000010000 */
[----:B------:R-:W-:Y:S08]  /*3180*/  LDSM.16.M88.4 R8, [R252+0xc000] ;  /* 0x00c00000fc08783b */ /* 0x000ff00000000200 */
[----:B------:R-:W-:Y:S08]  /*3190*/  LDSM.16.M88.4 R68, [R252+0xc800] ;  /* 0x00c80000fc44783b */ /* 0x000ff00000000200 */
[----:B--2---:R-:W2:Y:S08]  /*31a0*/  LDSM.16.M88.4 R16, [R97] ;  /* 0x000000006110783b */ /* 0x004eb00000000200 */
[----:B----4-:R-:W-:Y:S08]  /*31b0*/  LDSM.16.M88.4 R72, [R96] ;  /* 0x000000006048783b */ /* 0x010ff00000000200 */
[----:B---3--:R-:W3:Y:S08]  /*31c0*/  LDSM.16.M88.4 R76, [R90+0xc000] ;  /* 0x00c000005a4c783b */ /* 0x008ef00000000200 */
[----:B------:R-:W4:Y:S08]  /*31d0*/  LDSM.16.M88.4 R80, [R90+0xc800] ;  /* 0x00c800005a50783b */ /* 0x000f300000000200 */
[----:B-----5:R-:W-:Y:S01]  /*31e0*/  LDSM.16.M88.4 R84, [R89+0xc000] ;  /* 0x00c000005954783b */ /* 0x020fe20000000200 */
[C---:B-12---:R-:W-:Y:S08]  /*31f0*/  HMMA.16816.F32.BF16 R4, R16.reuse, R8, RZ ;  /* 0x000000081004723c */ /* 0x046ff000000418ff */
[C---:B------:R-:W-:Y:S08]  /*3200*/  HMMA.16816.F32.BF16 R8, R16.reuse, R10, RZ ;  /* 0x0000000a1008723c */ /* 0x040ff000000418ff */
[C---:B------:R-:W-:Y:S08]  /*3210*/  HMMA.16816.F32.BF16 R12, R16.reuse, R68, RZ ;  /* 0x00000044100c723c */ /* 0x040ff000000418ff */
[----:B------:R-:W-:Y:S01]  /*3220*/  HMMA.16816.F32.BF16 R16, R16, R70, RZ ;  /* 0x000000461010723c */ /* 0x000fe200000418ff */
[----:B------:R-:W1:Y:S07]  /*3230*/  LDSM.16.M88.4 R68, [R95] ;  /* 0x000000005f44783b */ /* 0x000e6e0000000200 */
[C---:B---3--:R-:W-:Y:S08]  /*3240*/  HMMA.16816.F32.BF16 R4, R72.reuse, R76, R4 ;  /* 0x0000004c4804723c */ /* 0x048ff00000041804 */
[C---:B------:R-:W-:Y:S01]  /*3250*/  HMMA.16816.F32.BF16 R8, R72.reuse, R78, R8 ;  /* 0x0000004e4808723c */ /* 0x040fe20000041808 */
[----:B------:R-:W2:Y:S07]  /*3260*/  LDSM.16.M88.4 R76, [R89+0xc800] ;  /* 0x00c80000594c783b */ /* 0x000eae0000000200 */
[C---:B----4-:R-:W-:Y:S08]  /*3270*/  HMMA.16816.F32.BF16 R12, R72.reuse, R80, R12 ;  /* 0x00000050480c723c */ /* 0x050ff0000004180c */
[----:B------:R-:W-:Y:S01]  /*3280*/  HMMA.16816.F32.BF16 R16, R72, R82, R16 ;  /* 0x000000524810723c */ /* 0x000fe20000041810 */
[----:B------:R-:W-:Y:S07]  /*3290*/  LDSM.16.M88.4 R72, [R94] ;  /* 0x000000005e48783b */ /* 0x000fee0000000200 */
[C---:B-1----:R-:W-:Y:S01]  /*32a0*/  HMMA.16816.F32.BF16 R4, R68.reuse, R84, R4 ;  /* 0x000000544404723c */ /* 0x042fe20000041804 */
        /* <DEDUP_REMOVED lines=9> */
[----:B------:R-:W1:Y:S07]  /*3340*/  LDSM.16.M88.4 R80, [R252+0xe800] ;  /* 0x00e80000fc50783b */ /* 0x000e6e0000000200 */
[C---:B---3--:R-:W-:Y:S08]  /*3350*/  HMMA.16816.F32.BF16 R12, R72.reuse, R84, R12 ;  /* 0x00000054480c723c */ /* 0x048ff0000004180c */
[----:B------:R-:W-:Y:S01]  /*3360*/  HMMA.16816.F32.BF16 R16, R72, R86, R16 ;  /* 0x000000564810723c */ /* 0x000fe20000041810 */
[----:B------:R-:W-:Y:S07]  /*3370*/  LDSM.16.M88.4 R72, [R96+0x2000] ;  /* 0x002000006048783b */ /* 0x000fee0000000200 */
[C---:B--2---:R-:W-:Y:S01]  /*3380*/  HMMA.16816.F32.BF16 R4, R68.reuse, R76, R4 ;  /* 0x0000004c4404723c */ /* 0x044fe20000041804 */
[----:B------:R-:W2:Y:S07]  /*3390*/  LDSM.16.M88.4 R84, [R90+0xe000] ;  /* 0x00e000005a54783b */ /* 0x000eae0000000200 */
[C---:B------:R-:W-:Y:S01]  /*33a0*/  HMMA.16816.F32.BF16 R8, R68.reuse, R78, R8 ;  /* 0x0000004e4408723c */ /* 0x040fe20000041808 */
[----:B------:R-:W3:Y:S07]  /*33b0*/  LDSM.16.M88.4 R76, [R90+0xe800] ;  /* 0x00e800005a4c783b */ /* 0x000eee0000000200 */
[C---:B-1----:R-:W-:Y:S08]  /*33c0*/  HMMA.16816.F32.BF16 R12, R68.reuse, R80, R12 ;  /* 0x00000050440c723c */ /* 0x042ff0000004180c */
[----:B------:R-:W-:Y:S01]  /*33d0*/  HMMA.16816.F32.BF16 R16, R68, R82, R16 ;  /* 0x000000524410723c */ /* 0x000fe20000041810 */
[----:B------:R-:W-:Y:S08]  /*33e0*/  LDSM.16.M88.4 R68, [R95+0x2000] ;  /* 0x002000005f44783b */ /* 0x000ff00000000200 */
[----:B------:R-:W1:Y:S01]  /*33f0*/  LDSM.16.M88.4 R80, [R89+0xe000] ;  /* 0x00e000005950783b */ /* 0x000e620000000200 */
[C---:B--2---:R-:W-:Y:S08]  /*3400*/  HMMA.16816.F32.BF16 R4, R72.reuse, R84, R4 ;  /* 0x000000544804723c */ /* 0x044ff00000041804 */
[C---:B------:R-:W-:Y:S01]  /*3410*/  HMMA.16816.F32.BF16 R8, R72.reuse, R86, R8 ;  /* 0x000000564808723c */ /* 0x040fe20000041808 */
[----:B------:R-:W2:Y:S07]  /*3420*/  LDSM.16.M88.4 R84, [R89+0xe800] ;  /* 0x00e800005954783b */ /* 0x000eae0000000200 */
[C---:B---3--:R-:W-:Y:S08]  /*3430*/  HMMA.16816.F32.BF16 R12, R72.reuse, R76, R12 ;  /* 0x0000004c480c723c */ /* 0x048ff0000004180c */
[----:B------:R-:W-:Y:S01]  /*3440*/  HMMA.16816.F32.BF16 R16, R72, R78, R16 ;  /* 0x0000004e4810723c */ /* 0x000fe20000041810 */
[----:B------:R-:W-:Y:S07]  /*3450*/  LDSM.16.M88.4 R72, [R94+0x2000] ;  /* 0x002000005e48783b */ /* 0x000fee0000000200 */
[C---:B-1----:R-:W-:Y:S01]  /*3460*/  HMMA.16816.F32.BF16 R4, R68.reuse, R80, R4 ;  /* 0x000000504404723c */ /* 0x042fe20000041804 */
[----:B------:R-:W1:Y:S07]  /*3470*/  LDSM.16.M88.4 R76, [R88+0xe000] ;  /* 0x00e00000584c783b */ /* 0x000e6e0000000200 */
[C---:B------:R-:W-:Y:S01]  /*3480*/  HMMA.16816.F32.BF16 R8, R68.reuse, R82, R8 ;  /* 0x000000524408723c */ /* 0x040fe20000041808 */
[----:B------:R-:W3:Y:S07]  /*3490*/  LDSM.16.M88.4 R80, [R88+0xe800] ;  /* 0x00e800005850783b */ /* 0x000eee0000000200 */
[C---:B--2---:R-:W-:Y:S08]  /*34a0*/  HMMA.16816.F32.BF16 R12, R68.reuse, R84, R12 ;  /* 0x00000054440c723c */ /* 0x044ff0000004180c */
[----:B------:R-:W-:Y:S01]  /*34b0*/  HMMA.16816.F32.BF16 R16, R68, R86, R16 ;  /* 0x000000564410723c */ /* 0x000fe20000041810 */
[----:B------:R-:W-:Y:S08]  /*34c0*/  LDSM.16.M88.4 R68, [R97+0x4000] ;  /* 0x004000006144783b */ /* 0x000ff00000000200 */
[----:B------:R-:W-:Y:S01]  /*34d0*/  LDSM.16.M88.4 R84, [R252+0x10800] ;  /* 0x01080000fc54783b */ /* 0x000fe20000000200 */
[C---:B-1----:R-:W-:Y:S08]  /*34e0*/  HMMA.16816.F32.BF16 R4, R72.reuse, R76, R4 ;  /* 0x0000004c4804723c */ /* 0x042ff00000041804 */
[C---:B------:R-:W-:Y:S01]  /*34f0*/  HMMA.16816.F32.BF16 R8, R72.reuse, R78, R8 ;  /* 0x0000004e4808723c */ /* 0x040fe20000041808 */
[----:B------:R-:W1:Y:S07]  /*3500*/  LDSM.16.M88.4 R76, [R252+0x10000] ;  /* 0x01000000fc4c783b */ /* 0x000e6e0000000200 */
[C---:B---3--:R-:W-:Y:S08]  /*3510*/  HMMA.16816.F32.BF16 R12, R72.reuse, R80, R12 ;  /* 0x00000050480c723c */ /* 0x048ff0000004180c */
[----:B------:R-:W-:Y:S01]  /*3520*/  HMMA.16816.F32.BF16 R16, R72, R82, R16 ;  /* 0x000000524810723c */ /* 0x000fe20000041810 */
[----:B------:R-:W-:Y:S08]  /*3530*/  LDSM.16.M88.4 R72, [R96+0x4000] ;  /* 0x004000006048783b */ /* 0x000ff00000000200 */
[----:B------:R-:W-:Y:S01]  /*3540*/  LDSM.16.M88.4 R80, [R90+0x10800] ;  /* 0x010800005a50783b */ /* 0x000fe20000000200 */
[C---:B-1----:R-:W-:Y:S08]  /*3550*/  HMMA.16816.F32.BF16 R4, R68.reuse, R76, R4 ;  /* 0x0000004c4404723c */ /* 0x042ff00000041804 */
[C---:B------:R-:W-:Y:S01]  /*3560*/  HMMA.16816.F32.BF16 R8, R68.reuse, R78, R8 ;  /* 0x0000004e4408723c */ /* 0x040fe20000041808 */
[----:B------:R1:W2:Y:S07]  /*3570*/  LDSM.16.M88.4 R76, [R90+0x10000] ;  /* 0x010000005a4c783b */ /* 0x0002ae0000000200 */
[C---:B------:R-:W-:Y:S08]  /*3580*/  HMMA.16816.F32.BF16 R12, R68.reuse, R84, R12 ;  /* 0x00000054440c723c */ /* 0x040ff0000004180c */
[----:B------:R-:W-:Y:S01]  /*3590*/  HMMA.16816.F32.BF16 R16, R68, R86, R16 ;  /* 0x000000564410723c */ /* 0x000fe20000041810 */
[----:B------:R-:W-:Y:S08]  /*35a0*/  LDSM.16.M88.4 R84, [R89+0x10000] ;  /* 0x010000005954783b */ /* 0x000ff00000000200 */
[----:B-1----:R-:W3:Y:S06]  /*35b0*/  LDL.64 R90, [R1+0x68] ;  /* 0x00006800015a7983 */ /* 0x002eec0000100a00 */
[----:B------:R-:W1:Y:S01]  /*35c0*/  LDSM.16.M88.4 R68, [R95+0x4000] ;  /* 0x004000005f44783b */ /* 0x000e620000000200 */
[C---:B--2---:R-:W-:Y:S08]  /*35d0*/  HMMA.16816.F32.BF16 R4, R72.reuse, R76, R4 ;  /* 0x0000004c4804723c */ /* 0x044ff00000041804 */
[C---:B------:R-:W-:Y:S01]  /*35e0*/  HMMA.16816.F32.BF16 R8, R72.reuse, R78, R8 ;  /* 0x0000004e4808723c */ /* 0x040fe20000041808 */
[----:B------:R2:W4:Y:S07]  /*35f0*/  LDSM.16.M88.4 R76, [R89+0x10800] ;  /* 0x01080000594c783b */ /* 0x00052e0000000200 */
[C---:B------:R-:W-:Y:S08]  /*3600*/  HMMA.16816.F32.BF16 R12, R72.reuse, R80, R12 ;  /* 0x00000050480c723c */ /* 0x040ff0000004180c */
[----:B------:R-:W-:Y:S01]  /*3610*/  HMMA.16816.F32.BF16 R16, R72, R82, R16 ;  /* 0x000000524810723c */ /* 0x000fe20000041810 */
[----:B------:R-:W-:Y:S07]  /*3620*/  LDSM.16.M88.4 R72, [R94+0x4000] ;  /* 0x004000005e48783b */ /* 0x000fee0000000200 */
[C---:B-1----:R-:W-:Y:S01]  /*3630*/  HMMA.16816.F32.BF16 R4, R68.reuse, R84, R4 ;  /* 0x000000544404723c */ /* 0x042fe20000041804 */
[----:B--2---:R-:W2:Y:S04]  /*3640*/  LDL R89, [R1+0x60] ;  /* 0x0000600001597983 */ /* 0x004ea80000100800 */
[----:B------:R-:W1:Y:S03]  /*3650*/  LDSM.16.M88.4 R80, [R88+0x10000] ;  /* 0x010000005850783b */ /* 0x000e660000000200 */
[C---:B------:R-:W-:Y:S05]  /*3660*/  HMMA.16816.F32.BF16 R8, R68.reuse, R86, R8 ;  /* 0x000000564408723c */ /* 0x040fea0000041808 */
[----:B------:R-:W5:Y:S01]  /*3670*/  @P0 S2R R84, SR_TID.X ;  /* 0x0000000000540919 */ /* 0x000f620000002100 */
[----:B------:R-:W-:Y:S02]  /*3680*/  PLOP3.LUT P0, PT, PT, PT, UP0, 0x80, 0x0 ;  /* 0x000000000000781c */ /* 0x000fe40003f0f008 */
[C---:B----4-:R-:W-:Y:S07]  /*3690*/  HMMA.16816.F32.BF16 R12, R68.reuse, R76, R12 ;  /* 0x0000004c440c723c */ /* 0x050fee000004180c */
[C---:B------:R-:W-:Y:S01]  /*36a0*/  FMUL.FTZ R77, R93.reuse, 1.4426950216293334961 ;  /* 0x3fb8aa3b5d4d7820 */ /* 0x040fe20000410000 */
[----:B------:R-:W-:Y:S07]  /*36b0*/  HMMA.16816.F32.BF16 R16, R68, R78, R16 ;  /* 0x0000004e4410723c */ /* 0x000fee0000041810 */
[----:B------:R-:W-:Y:S02]  /*36c0*/  IMAD.U32 R69, RZ, RZ, UR7 ;  /* 0x00000007ff457e24 */ /* 0x000fe4000f8e00ff */
[----:B------:R-:W-:Y:S03]  /*36d0*/  IMAD.U32 R68, RZ, RZ, UR28 ;  /* 0x0000001cff447e24 */ /* 0x000fe6000f8e00ff */
[----:B-----5:R-:W-:Y:S01]  /*36e0*/  @P3 IMAD.SHL.U32 R76, R84, 0x2, RZ ;  /* 0x00000002544c3824 */ /* 0x020fe200078e00ff */
[----:B------:R-:W-:Y:S02]  /*36f0*/  FSETP.NEU.FTZ.AND P3, PT, R93, -INF , PT ;  /* 0xff8000005d00780b */ /* 0x000fe40003f7d000 */
[----:B------:R-:W4:Y:S02]  /*3700*/  LDL R93, [R1+0x64] ;  /* 0x00006400015d7983 */ /* 0x000f240000100800 */
[----:B------:R-:W-:Y:S02]  /*3710*/  @P2 LOP3.LUT R76, R99, 0x6, R76, 0xf8, !PT ;  /* 0x00000006634c2812 */ /* 0x000fe400078ef84c */
[----:B------:R-:W5:Y:S01]  /*3720*/  S2R R99, SR_TID.X ;  /* 0x0000000000637919 */ /* 0x000f620000002100 */
[C---:B-1----:R-:W-:Y:S01]  /*3730*/  HMMA.16816.F32.BF16 R4, R72.reuse, R80, R4 ;  /* 0x000000504804723c */ /* 0x042fe20000041804 */
[----:B------:R-:W-:Y:S04]  /*3740*/  PLOP3.LUT P2, PT, PT, PT, UP0, 0x80, 0x0 ;  /* 0x000000000000781c */ /* 0x000fe80003f4f008 */
[----:B------:R-:W-:Y:S01]  /*3750*/  @P1 IMAD R76, R68, 0x40, R76 ;  /* 0x00000040444c1824 */ /* 0x000fe200078e024c */
[----:B------:R-:W-:Y:S02]  /*3760*/  FSEL R77, R77, RZ, P3 ;  /* 0x000000ff4d4d7208 */ /* 0x000fe40001800000 */
[C---:B------:R-:W-:Y:S01]  /*3770*/  HMMA.16816.F32.BF16 R8, R72.reuse, R82, R8 ;  /* 0x000000524808723c */ /* 0x040fe20000041808 */
[----:B------:R-:W-:Y:S02]  /*3780*/  PLOP3.LUT P1, PT, PT, PT, UP0, 0x80, 0x0 ;  /* 0x000000000000781c */ /* 0x000fe40003f2f008 */
[C---:B------:R-:W-:Y:S02]  /*3790*/  @P4 ISETP.GE.AND P4, PT, R76.reuse, UR6, PT ;  /* 0x000000064c004c0c */ /* 0x040fe4000bf86270 */
[----:B------:R-:W-:Y:S02]  /*37a0*/  @P0 IADD3 R71, R76, 0x1, RZ ;  /* 0x000000014c470810 */ /* 0x000fe40007ffe0ff */
[----:B------:R-:W-:Y:S02]  /*37b0*/  PLOP3.LUT P0, PT, PT, PT, UP0, 0x80, 0x0 ;  /* 0x000000000000781c */ /* 0x000fe40003f0f008 */
[----:B------:R-:W-:Y:S03]  /*37c0*/  @P6 ISETP.GE.AND P6, PT, R71, UR6, PT ;  /* 0x0000000647006c0c */ /* 0x000fe6000bfc6270 */
[----:B-----5:R-:W-:Y:S04]  /*37d0*/  SHF.R.S32.HI R99, RZ, 0x1f, R99 ;  /* 0x0000001fff637819 */ /* 0x020fe80000011463 */
[----:B------:R-:W-:Y:S02]  /*37e0*/  @P2 FSEL R4, R4, -INF , !P4 ;  /* 0xff80000004042808 */ /* 0x000fe40006000000 */
[----:B------:R-:W-:Y:S02]  /*37f0*/  LEA.HI R99, R99, R244, RZ, 0x7 ;  /* 0x000000f463637211 */ /* 0x000fe400078f38ff */
[----:B------:R-:W-:Y:S01]  /*3800*/  @P0 FSEL R6, R6, -INF , !P4 ;  /* 0xff80000006060808 */ /* 0x000fe20006000000 */
[----:B------:R-:W-:Y:S01]  /*3810*/  FFMA.FTZ R4, R4, c[0x0][0x23c], -R77 ;  /* 0x00008f0004047a23 */ /* 0x000fe2000001084d */
[----:B------:R-:W-:Y:S02]  /*3820*/  SHF.R.S32.HI R99, RZ, 0x7, R99 ;  /* 0x00000007ff637819 */ /* 0x000fe40000011463 */
[----:B------:R-:W-:Y:S01]  /*3830*/  PLOP3.LUT P2, PT, PT, PT, UP0, 0x80, 0x0 ;  /* 0x000000000000781c */ /* 0x000fe20003f4f008 */
[----:B------:R-:W1:Y:S01]  /*3840*/  MUFU.EX2 R87, R4 ;  /* 0x0000000400577308 */ /* 0x000e620000000800 */
[----:B------:R-:W-:Y:S01]  /*3850*/  @P1 FSEL R5, R5, -INF , !P6 ;  /* 0xff80000005051808 */ /* 0x000fe20007000000 */
[----:B------:R-:W-:Y:S01]  /*3860*/  IMAD R70, R68, 0x2, R99 ;  /* 0x0000000244467824 */ /* 0x000fe200078e0263 */
[----:B------:R-:W-:Y:S01]  /*3870*/  PLOP3.LUT P1, PT, PT, PT, UP0, 0x80, 0x0 ;  /* 0x000000000000781c */ /* 0x000fe20003f2f008 */
[----:B------:R-:W-:Y:S01]  /*3880*/  IMAD R68, R69, 0x4, R98 ;  /* 0x0000000445447824 */ /* 0x000fe200078e0262 */
[----:B------:R-:W-:Y:S01]  /*3890*/  PLOP3.LUT P0, PT, PT, PT, UP0, 0x80, 0x0 ;  /* 0x000000000000781c */ /* 0x000fe20003f0f008 */
[--C-:B------:R-:W-:Y:S01]  /*38a0*/  FFMA.FTZ R5, R5, c[0x0][0x23c], -R77.reuse ;  /* 0x00008f0005057a23 */ /* 0x100fe2000001084d */
[----:B------:R-:W-:Y:S01]  /*38b0*/  PLOP3.LUT P4, PT, PT, PT, UP0, 0x80, 0x0 ;  /* 0x000000000000781c */ /* 0x000fe20003f8f008 */
[----:B------:R-:W-:Y:S02]  /*38c0*/  IMAD.WIDE.U32 R68, R68, -0x326172a9, RZ ;  /* 0xcd9e8d5744447825 */ /* 0x000fe400078e00ff */
[----:B------:R5:W-:Y:S02]  /*38d0*/  MUFU.EX2 R86, R5 ;  /* 0x0000000500567308 */ /* 0x000be40000000800 */
[----:B------:R-:W-:Y:S02]  /*38e0*/  @P2 IADD3 R78, R76, 0x8, RZ ;  /* 0x000000084c4e2810 */ /* 0x000fe40007ffe0ff */
[----:B------:R-:W-:Y:S02]  /*38f0*/  LOP3.LUT R79, R69, UR15, R92, 0x96, !PT ;  /* 0x0000000f454f7c12 */ /* 0x000fe4000f8e965c */
[----:B------:R-:W4:Y:S01]  /*3900*/  LDL R92, [R1+0x3c] ;  /* 0x00003c00015c7983 */ /* 0x000f220000100800 */
[----:B------:R-:W-:Y:S02]  /*3910*/  @P5 ISETP.GE.AND P5, PT, R78, UR6, PT ;  /* 0x000000064e005c0c */ /* 0x000fe4000bfa6270 */
[----:B------:R-:W-:Y:S01]  /*3920*/  IMAD.WIDE.U32 R78, R79, -0x2daee0ad, RZ ;  /* 0xd2511f534f4e7825 */ /* 0x000fe200078e00ff */
[----:B------:R-:W-:Y:S02]  /*3930*/  @P0 FSEL R7, R7, -INF , !P6 ;  /* 0xff80000007070808 */ /* 0x000fe40007000000 */
[----:B------:R-:W-:Y:S02]  /*3940*/  PLOP3.LUT P2, PT, PT, PT, UP0, 0x80, 0x0 ;  /* 0x000000000000781c */ /* 0x000fe40003f4f008 */
        /* <DEDUP_REMOVED lines=22> */
[----:B---3--:R-:W-:Y:S02]  /*3ab0*/  LOP3.LUT R70, R91, UR14, R70, 0x96, !PT ;  /* 0x0000000e5b467c12 */ /* 0x008fe4000f8e9646 */
[----:B------:R-:W3:Y:S03]  /*3ac0*/  LDL R91, [R1+0x58] ;  /* 0x00005800015b7983 */ /* 0x000ee60000100800 */
[----:B------:R-:W-:Y:S05]  /*3ad0*/  IMAD.WIDE.U32 R84, R70, -0x326172a9, RZ ;  /* 0xcd9e8d5746547825 */ /* 0x000fea00078e00ff */
[----:B------:R-:W-:Y:S02]  /*3ae0*/  LOP3.LUT R80, R85, UR27, R68, 0x96, !PT ;  /* 0x0000001b55507c12 */ /* 0x000fe4000f8e9644 */
[----:B------:R-:W5:Y:S03]  /*3af0*/  LDSM.16.M88.4 R68, [R88+0x10800] ;  /* 0x010800005844783b */ /* 0x000f660000000200 */
[----:B------:R-:W-:Y:S05]  /*3b00*/  IMAD.WIDE.U32 R80, R80, -0x2daee0ad, RZ ;  /* 0xd2511f5350507825 */ /* 0x000fea00078e00ff */
[----:B------:R-:W-:Y:S02]  /*3b10*/  LOP3.LUT R82, R81, UR24, R78, 0x96, !PT ;  /* 0x0000001851527c12 */ /* 0x000fe4000f8e964e */
[----:B------:R-:W-:Y:S01]  /*3b20*/  MUFU.EX2 R81, R9 ;  /* 0x0000000900517308 */ /* 0x000fe20000000800 */
[C---:B--2---:R-:W-:Y:S01]  /*3b30*/  FMUL.FTZ R4, R89.reuse, 1.4426950216293334961 ;  /* 0x3fb8aa3b59047820 */ /* 0x044fe20000410000 */
[----:B------:R-:W-:Y:S01]  /*3b40*/  FSETP.NEU.FTZ.AND P3, PT, R89, -INF , PT ;  /* 0xff8000005900780b */ /* 0x000fe20003f7d000 */
[C---:B-----5:R-:W-:Y:S01]  /*3b50*/  HMMA.16816.F32.BF16 R12, R72.reuse, R68, R12 ;  /* 0x00000044480c723c */ /* 0x060fe2000004180c */
[----:B------:R-:W2:Y:S02]  /*3b60*/  LDL R89, [R1+0x54] ;  /* 0x0000540001597983 */ /* 0x000ea40000100800 */
        /* <DEDUP_REMOVED lines=27> */
[----:B------:R4:W-:Y:S01]  /*3d20*/  MUFU.EX2 R79, R12 ;  /* 0x0000000c004f7308 */ /* 0x0009e20000000800 */
[----:B-1----:R-:W-:Y:S02]  /*3d30*/  @P6 IADD3 R8, R76, 0x11, RZ ;  /* 0x000000114c086810 */ /* 0x002fe40007ffe0ff */
[----:B------:R-:W-:Y:S02]  /*3d40*/  PLOP3.LUT P6, PT, PT, PT, UP0, 0x80, 0x0 ;  /* 0x000000000000781c */ /* 0x000fe40003fcf008 */
[----:B------:R-:W-:Y:S02]  /*3d50*/  @P4 ISETP.GE.AND P4, PT, R8, UR6, PT ;  /* 0x0000000608004c0c */ /* 0x000fe4000bf86270 */
[----:B------:R-:W-:Y:S03]  /*3d60*/  LOP3.LUT R8, R69, UR19, R6, 0x96, !PT ;  /* 0x0000001345087c12 */ /* 0x000fe6000f8e9606 */
[----:B------:R-:W1:Y:S01]  /*3d70*/  MUFU.EX2 R80, R80 ;  /* 0x0000005000507308 */ /* 0x000e620000000800 */
[----:B------:R-:W-:Y:S02]  /*3d80*/  @P2 IADD3 R76, R76, 0x19, RZ ;  /* 0x000000194c4c2810 */ /* 0x000fe40007ffe0ff */
[----:B----4-:R-:W-:Y:S01]  /*3d90*/  LOP3.LUT R10, R7, UR21, R82, 0x96, !PT ;  /* 0x00000015070a7c12 */ /* 0x010fe2000f8e9652 */
        /* <DEDUP_REMOVED lines=25> */
[----:B------:R-:W1:Y:S01]  /*3f30*/  MUFU.EX2 R75, R15 ;  /* 0x0000000f004b7308 */ /* 0x000e620000000800 */
[----:B------:R-:W-:Y:S02]  /*3f40*/  @P0 FSEL R16, R16, -INF , !P5 ;  /* 0xff80000010100808 */ /* 0x000fe40006800000 */
[----:B------:R-:W-:Y:S02]  /*3f50*/  ISETP.LE.U32.AND P0, PT, R7, UR30, PT ;  /* 0x0000001e07007c0c */ /* 0x000fe4000bf03070 */
[----:B------:R-:W-:Y:S01]  /*3f60*/  LOP3.LUT R12, R6, 0xff, RZ, 0xc0, !PT ;  /* 0x000000ff060c7812 */ /* 0x000fe200078ec0ff */
[----:B------:R-:W-:Y:S01]  /*3f70*/  FFMA.FTZ R16, R16, c[0x0][0x23c], -R77 ;  /* 0x00008f0010107a23 */ /* 0x000fe2000001084d */
[----:B----4-:R-:W-:Y:S02]  /*3f80*/  SHF.R.U32.HI R13, RZ, 0x10, R6 ;  /* 0x00000010ff0d7819 */ /* 0x010fe40000011606 */
        /* <DEDUP_REMOVED lines=39> */
[----:B-1----:R-:W-:Y:S01]  /*4200*/  @!P0 FADD.FTZ R80, -R80, -RZ ;  /* 0x800000ff50508221 */ /* 0x002fe20000010100 */
[----:B------:R-:W-:Y:S01]  /*4210*/  LOP3.LUT R10, R10, 0xffff, RZ, 0xc0, !PT ;  /* 0x0000ffff0a0a7812 */ /* 0x000fe200078ec0ff */
[----:B------:R-:W-:Y:S01]  /*4220*/  @!P5 FADD.FTZ R79, -R79, -RZ ;  /* 0x800000ff4f4fd221 */ /* 0x000fe20000010100 */
[----:B------:R-:W-:Y:S02]  /*4230*/  ISETP.LE.U32.AND P2, PT, R5, UR30, PT ;  /* 0x0000001e05007c0c */ /* 0x000fe4000bf43070 */
[----:B------:R-:W-:Y:S02]  /*4240*/  ISETP.LE.U32.AND P1, PT, R6, UR30, PT ;  /* 0x0000001e06007c0c */ /* 0x000fe4000bf23070 */
[----:B------:R-:W-:Y:S01]  /*4250*/  LOP3.LUT R6, R70, 0xff, RZ, 0xc0, !PT ;  /* 0x000000ff46067812 */ /* 0x000fe200078ec0ff */
[----:B------:R-:W-:Y:S01]  /*4260*/  @!P6 FADD.FTZ R83, -R83, -RZ ;  /* 0x800000ff5353e221 */ /* 0x000fe20000010100 */
[----:B------:R-:W-:Y:S02]  /*4270*/  SHF.R.U32.HI R5, RZ, 0x8, R10 ;  /* 0x00000008ff057819 */ /* 0x000fe4000001160a */
[----:B----4-:R-:W-:Y:S02]  /*4280*/  SHF.R.U32.HI R4, RZ, 0x8, R71 ;  /* 0x00000008ff047819 */ /* 0x010fe40000011647 */
[----:B------:R-:W-:Y:S02]  /*4290*/  ISETP.LE.U32.AND P0, PT, R6, UR30, PT ;  /* 0x0000001e06007c0c */ /* 0x000fe4000bf03070 */
[----:B------:R-:W-:Y:S01]  /*42a0*/  F2FP.RELU.BF16.PACK_AB R6, R86, R87 ;  /* 0x000000575606723e */ /* 0x000fe200000018ff */
[----:B------:R-:W-:Y:S01]  /*42b0*/  @!P2 FADD.FTZ R75, -R75, -RZ ;  /* 0x800000ff4b4ba221 */ /* 0x000fe20000010100 */
        /* <DEDUP_REMOVED lines=23> */
[----:B---3--:R1:W-:Y:S04]  /*4430*/  STS [R91+0x14000], R4 ;  /* 0x014000045b007388 */ /* 0x0083e80000000800 */
[----:B------:R-:W-:Y:S01]  /*4440*/  STS [R91+0x14400], R8 ;  /* 0x014400085b007388 */ /* 0x000fe20000000800 */
[----:B-1----:R-:W-:Y:S03]  /*4450*/  F2FP.RELU.BF16.PACK_AB R4, R72, R73 ;  /* 0x000000494804723e */ /* 0x002fe600000018ff */
[----:B-----5:R-:W-:Y:S04]  /*4460*/  STS [R90+0x14000], R7 ;  /* 0x014000075a007388 */ /* 0x020fe80000000800 */
[----:B------:R-:W-:Y:S04]  /*4470*/  STS [R90+0x14400], R6 ;  /* 0x014400065a007388 */ /* 0x000fe80000000800 */
[----:B--2---:R-:W-:Y:S04]  /*4480*/  STS [R89+0x14000], R5 ;  /* 0x0140000559007388 */ /* 0x004fe80000000800 */
        /* <DEDUP_REMOVED lines=125> */
[----:B------:R-:W-:Y:S01]  /*4c60*/  FMUL.FTZ R10, R76, R10 ;  /* 0x0000000a4c0a7220 */ /* 0x000fe20000410000 */
[----:B------:R-:W-:Y:S01]  /*4c70*/  PLOP3.LUT P3, PT, PT, PT, UP4, 0x80, 0x0 ;  /* 0x000000000000781c */ /* 0x000fe20003f6f048 */
[----:B------:R-:W-:Y:S01]  /*4c80*/  FMUL.FTZ R80, R80, R4 ;  /* 0x0000000450507220 */ /* 0x000fe20000410000 */
[----:B------:R-:W-:Y:S02]  /*4c90*/  F2FP.BF16.PACK_AB R4, R85, R88 ;  /* 0x000000585504723e */ /* 0x000fe400000010ff */
[----:B------:R-:W-:Y:S01]  /*4ca0*/  FSEL R5, R5, R68, P1 ;  /* 0x0000004405057208 */ /* 0x000fe20000800000 */
[----:B------:R-:W-:Y:S01]  /*4cb0*/  @P0 FADD.FTZ R68, -R68, R19 ;  /* 0x0000001344440221 */ /* 0x000fe20000010100 */
[----:B------:R-:W-:Y:S01]  /*4cc0*/  F2FP.BF16.PACK_AB R6, R80, R83 ;  /* 0x000000535006723e */ /* 0x000fe200000010ff */
[----:B------:R1:W-:Y:S02]  /*4cd0*/  STS [R92+0x12400], R4 ;  /* 0x012400045c007388 */ /* 0x0003e40000000800 */
        /* <DEDUP_REMOVED lines=113> */
.L_x_708:
        /* <DEDUP_REMOVED lines=119> */
[----:B----4-:R1:W-:Y:S04]  /*5b60*/  @P3 STL [R1+0x5c], R25 ;  /* 0x00005c1901003387 */ /* 0x0103e80000100800 */
[----:B-1----:R1:W5:Y:S04]  /*5b70*/  LDL.LU.64 R24, [R1+0x98] ;  /* 0x0000980001187983 */ /* 0x0023680000300a00 */
[----:B---3--:R2:W-:Y:S02]  /*5b80*/  @P3 STL [R1+0x60], R246 ;  /* 0x000060f601003387 */ /* 0x0085e40000100800 */
        /* <DEDUP_REMOVED lines=248> */
.L_x_709:
        /* <DEDUP_REMOVED lines=15> */
[----:B------:R-:W-:Y:S01]  /*6c00*/  FMUL.FTZ R13, R45, c[0x0][0x2dc] ;  /* 0x0000b7002d0d7a20 */ /* 0x000fe20000410000 */
        /* <DEDUP_REMOVED lines=130> */
[----:B-1----:R-:W-:Y:S01]  /*7430*/  FMUL.FTZ R9, R57, c[0x0][0x2dc] ;  /* 0x0000b70039097a20 */ /* 0x002fe20000410000 */
        /* <DEDUP_REMOVED lines=73> */
.L_x_711:
        /* <DEDUP_REMOVED lines=19> */
.L_x_712:
        /* <DEDUP_REMOVED lines=53> */
.L_x_714:
[----:B-1-34-:R-:W-:Y:S05]  /*7d50*/  BSYNC B0 ;  /* 0x0000000000007941 */ /* 0x01afea0003800000 */
.L_x_713:
        /* <DEDUP_REMOVED lines=16> */
.L_x_716:
[----:B------:R-:W-:Y:S05]  /*7e60*/  BSYNC B0 ;  /* 0x0000000000007941 */ /* 0x000fea0003800000 */
.L_x_715:
        /* <DEDUP_REMOVED lines=26> */
.L_x_718:
[----:B------:R-:W-:Y:S05]  /*8010*/  BSYNC B0 ;  /* 0x0000000000007941 */ /* 0x000fea0003800000 */
.L_x_717:
        /* <DEDUP_REMOVED lines=14> */
.L_x_707:
        /* <DEDUP_REMOVED lines=20> */
.L_x_720:
        /* <DEDUP_REMOVED lines=18> */
.L_x_721:
        /* <DEDUP_REMOVED lines=38> */
.L_x_723:
[----:B------:R-:W-:Y:S05]  /*85c0*/  BSYNC B0 ;  /* 0x0000000000007941 */ /* 0x000fea0003800000 */
.L_x_722:
        /* <DEDUP_REMOVED lines=16> */
.L_x_725:
[----:B------:R-:W-:Y:S05]  /*86d0*/  BSYNC B0 ;  /* 0x0000000000007941 */ /* 0x000fea0003800000 */
.L_x_724:
        /* <DEDUP_REMOVED lines=26> */
.L_x_727:
[----:B------:R-:W-:Y:S05]  /*8880*/  BSYNC B0 ;  /* 0x0000000000007941 */ /* 0x000fea0003800000 */
.L_x_726:
        /* <DEDUP_REMOVED lines=13> */
.L_x_719:
[----:B------:R-:W-:Y:S05]  /*8960*/  BSYNC B1 ;  /* 0x0000000000017941 */ /* 0x000fea0003800000 */
.L_x_702:
        /* <DEDUP_REMOVED lines=11> */
.L_x_728:
[----:B------:R-:W-:Y:S05]  /*8a20*/  EXIT ;  /* 0x000000000000794d */ /* 0x000fea0003800000 */
.L_x_730:
        /* <DEDUP_REMOVED lines=13> */
.L_x_1595:


//--------------------- .text._ZN5flash44flash_bwd_dq_dk_dv_loop_seqk_parallel_kernelI23Flash_bwd_kernel_traitsILi192ELi64ELi64ELi8ELi4ELi2ELi2ELb1ELb1EN7cutlass10bfloat16_tE19Flash_kernel_traitsILi192ELi64ELi64ELi8ES3_EELb0ELb0ELb0ELb0ELb0ELb1ELb1EEEvNS_16Flash_bwd_paramsE --------------------------
	.section	.text._ZN5flash44flash_bwd_dq_dk_dv_loop_seqk_parallel_kernelI23Flash_bwd_kernel_traitsILi192ELi64ELi64ELi8ELi4ELi2ELi2ELb1ELb1EN7cutlass10bfloat16_tE19Flash_kernel_traitsILi192ELi64ELi64ELi8ES3_EELb0ELb0ELb0ELb0ELb0ELb1ELb1EEEvNS_16Flash_bwd_paramsE,"ax",@progbits
	.sectioninfo	@"SHI_REGISTERS=255"
	.align	128
        .global         _ZN5flash44flash_bwd_dq_dk_dv_loop_seqk_parallel_kernelI23Flash_bwd_kernel_traitsILi192ELi64ELi64ELi8ELi4ELi2ELi2ELb1ELb1EN7cutlass10bfloat16_tE19Flash_kernel_traitsILi192ELi64ELi64ELi8ES3_EELb0ELb0ELb0ELb0ELb0ELb1ELb1EEEvNS_16Flash_bwd_paramsE
        .type           _ZN5flash44flash_bwd_dq_dk_dv_loop_seqk_parallel_kernelI23Flash_bwd_kernel_traitsILi192ELi64ELi64ELi8ELi4ELi2ELi2ELb1ELb1EN7cutlass10bfloat16_tE19Flash_kernel_traitsILi192ELi64ELi64ELi8ES3_EELb0ELb0ELb0ELb0ELb0ELb1ELb1EEEvNS_16Flash_bwd_paramsE,@function
        .size           _ZN5flash44flash_bwd_dq_dk_dv_loop_seqk_parallel_kernelI23Flash_bwd_kernel_traitsILi192ELi64ELi64ELi8ELi4ELi2ELi2ELb1ELb1EN7cutlass10bfloat16_tE19Flash_kernel_traitsILi192ELi64ELi64ELi8ES3_EELb0ELb0ELb0ELb0ELb0ELb1ELb1EEEvNS_16Flash_bwd_paramsE,(.L_x_1596 - _ZN5flash44flash_bwd_dq_dk_dv_loop_seqk_parallel_kernelI23Flash_bwd_kernel_traitsILi192ELi64ELi64ELi8ELi4ELi2ELi2ELb1ELb1EN7cutlass10bfloat16_tE19Flash_kernel_traitsILi192ELi64ELi64ELi8ES3_EELb0ELb0ELb0ELb0ELb0ELb1ELb1EEEvNS_16Flash_bwd_paramsE)
        .other          _ZN5flash44flash_bwd_dq_dk_dv_loop_seqk_parallel_kernelI23Flash_bwd_kernel_traitsILi192ELi64ELi64ELi8ELi4ELi2ELi2ELb1ELb1EN7cutlass10bfloat16_tE19Flash_kernel_traitsILi192ELi64ELi64ELi8ES3_EELb0ELb0ELb0ELb0ELb0ELb1ELb1EEEvNS_16Flash_bwd_paramsE,@"STO_CUDA_ENTRY STV_DEFAULT"
_ZN5flash44flash_bwd_dq_dk_dv_loop_seqk_parallel_kernelI23Flash_bwd_kernel_traitsILi192ELi64ELi64ELi8ELi4ELi2ELi2ELb1ELb1EN7cutlass10bfloat16_tE19Flash_kernel_traitsILi192ELi64ELi64ELi8ES3_EELb0ELb0ELb0ELb0ELb0ELb1ELb1EEEvNS_16Flash_bwd_paramsE:
.text._ZN5flash44flash_bwd_dq_dk_dv_loop_seqk_parallel_kernelI23Flash_bwd_kernel_traitsILi192ELi64ELi64ELi8ELi4ELi2ELi2ELb1ELb1EN7cutlass10bfloat16_tE19Flash_kernel_traitsILi192ELi64ELi64ELi8ES3_EELb0ELb0ELb0ELb0ELb0ELb1ELb1EEEvNS_16Flash_bwd_paramsE:
        /* <DEDUP_REMOVED lines=212> */
.L_x_759:
        /* <DEDUP_REMOVED lines=53> */
.L_x_731:
        /* <DEDUP_REMOVED lines=58> */
.L_x_733:
        /* <DEDUP_REMOVED lines=18> */
.L_x_734:
        /* <DEDUP_REMOVED lines=71> */
.L_x_735:
[----:B------:R-:W-:Y:S02]  /*19c0*/  UMOV UR11, UR50 ;  /* 0x00000032000b7c82 */ /* 0x000fe40008000000 */
.L_x_736:
        /* <DEDUP_REMOVED lines=330> */
.L_x_740:
[----:B------:R-:W2:Y:S01]  /*2e70*/  LDL R246, [R1+0x4] ;  /* 0x0000040001f67983 */ /* 0x000ea20000100800 */
[----:B------:R-:W-:Y:S01]  /*2e80*/  PLOP3.LUT P0, PT, PT, PT, UP0, 0x80, 0x0 ;  /* 0x000000000000781c */ /* 0x000fe20003f0f008 */
[----:B------:R-:W-:Y:S01]  /*2e90*/  UISETP.GE.AND UP5, UPT, UR7, 0x1, UPT ;  /* 0x000000010700788c */ /* 0x000fe2000bfa6270 */
[----:B------:R-:W-:Y:S01]  /*2ea0*/  PLOP3.LUT P5, PT, PT, PT, UP0, 0x80, 0x0 ;  /* 0x000000000000781c */ /* 0x000fe20003faf008 */
[----:B------:R-:W3:Y:S01]  /*2eb0*/  LDL R245, [R1] ;  /* 0x0000000001f57983 */ /* 0x000ee20000100800 */
[----:B------:R-:W-:Y:S02]  /*2ec0*/  PLOP3.LUT P1, PT, PT, PT, UP0, 0x80, 0x0 ;  /* 0x000000000000781c */ /* 0x000fe40003f2f008 */
[----:B------:R-:W-:Y:S01]  /*2ed0*/  PLOP3.LUT P4, PT, PT, PT, UP0, 0x80, 0x0 ;  /* 0x000000000000781c */ /* 0x000fe20003f8f008 */
[----:B----4-:R-:W4:Y:S01]  /*2ee0*/  LDL R244, [R1+0x10] ;  /* 0x0000100001f47983 */ /* 0x010f220000100800 */
[----:B------:R-:W-:Y:S02]  /*2ef0*/  PLOP3.LUT P2, PT, PT, PT, UP0, 0x80, 0x0 ;  /* 0x000000000000781c */ /* 0x000fe40003f4f008 */
[----:B------:R-:W-:Y:S01]  /*2f00*/  PLOP3.LUT P3, PT, PT, PT, UP0, 0x80, 0x0 ;  /* 0x000000000000781c */ /* 0x000fe20003f6f008 */
[----:B-1----:R1:W-:Y:S01]  /*2f10*/  STL [R1+0xa0], R107 ;  /* 0x0000a06b01007387 */ /* 0x0023e20000100800 */
[----:B------:R-:W-:Y:S03]  /*2f20*/  PLOP3.LUT P6, PT, PT, PT, UP0, 0x80, 0x0 ;  /* 0x000000000000781c */ /* 0x000fe60003fcf008 */
[----:B------:R-:W0:Y:S08]  /*2f30*/  LDGDEPBAR ;  /* 0x00000000000079af */ /* 0x000e300000000000 */
[----:B-1----:R-:W4:Y:S04]  /*2f40*/  LDL R107, [R1+0x8] ;  /* 0x00000800016b7983 */ /* 0x002f280000100800 */
[----:B------:R1:W-:Y:S04]  /*2f50*/  STL [R1+0x9c], R106 ;  /* 0x00009c6a01007387 */ /* 0x0003e80000100800 */
[----:B-1----:R-:W4:Y:S04]  /*2f60*/  LDL R106, [R1+0xc] ;  /* 0x00000c00016a7983 */ /* 0x002f280000100800 */
[----:B------:R1:W-:Y:S04]  /*2f70*/  STL [R1+0x98], R105 ;  /* 0x0000986901007387 */ /* 0x0003e80000100800 */
[----:B-1----:R-:W4:Y:S04]  /*2f80*/  LDL R105, [R1+0x18] ;  /* 0x0000180001697983 */ /* 0x002f280000100800 */
[----:B------:R1:W-:Y:S04]  /*2f90*/  STL [R1+0x94], R104 ;  /* 0x0000946801007387 */ /* 0x0003e80000100800 */
[----:B-1----:R-:W4:Y:S04]  /*2fa0*/  LDL R104, [R1+0x14] ;  /* 0x0000140001687983 */ /* 0x002f280000100800 */
[----:B------:R1:W-:Y:S04]  /*2fb0*/  STL [R1+0x90], R103 ;  /* 0x0000906701007387 */ /* 0x0003e80000100800 */
[----:B------:R1:W-:Y:S04]  /*2fc0*/  STL [R1+0x8c], R102 ;  /* 0x00008c6601007387 */ /* 0x0003e80000100800 */
[----:B------:R1:W-:Y:S04]  /*2fd0*/  STL [R1+0x88], R101 ;  /* 0x0000886501007387 */ /* 0x0003e80000100800 */
[----:B------:R1:W-:Y:S04]  /*2fe0*/  STL [R1+0x84], R100 ;  /* 0x0000846401007387 */ /* 0x0003e80000100800 */
[----:B-1----:R-:W4:Y:S04]  /*2ff0*/  LDL R103, [R1+0x3c] ;  /* 0x00003c0001677983 */ /* 0x002f280000100800 */
[----:B------:R-:W4:Y:S04]  /*3000*/  LDL R102, [R1+0x58] ;  /* 0x0000580001667983 */ /* 0x000f280000100800 */
[----:B------:R-:W4:Y:S04]  /*3010*/  LDL R101, [R1+0x50] ;  /* 0x0000500001657983 */ /* 0x000f280000100800 */
[----:B------:R-:W4:Y:S01]  /*3020*/  LDL R100, [R1+0x54] ;  /* 0x0000540001647983 */ /* 0x000f220000100800 */
[----:B------:R-:W-:Y:S04]  /*3030*/  DEPBAR.LE SB0, 0x0 ;  /* 0x000080000000791a */ /* 0x000fe80000000000 */
[----:B------:R-:W-:Y:S08]  /*3040*/  BAR.SYNC.DEFER_BLOCKING 0x0 ;  /* 0x0000000000007b1d */ /* 0x000ff00000010000 */
[----:B------:R-:W-:Y:S08]  /*3050*/  LDSM.16.M88.4 R8, [R252+0xc000] ;  /* 0x00c00000fc08783b */ /* 0x000ff00000000200 */
[----:B------:R-:W-:Y:S08]  /*3060*/  LDSM.16.M88.4 R68, [R252+0xc800] ;  /* 0x00c80000fc44783b */ /* 0x000ff00000000200 */
[----:B--2---:R-:W-:Y:S08]  /*3070*/  LDSM.16.M88.4 R76, [R246+0xc000] ;  /* 0x00c00000f64c783b */ /* 0x004ff00000000200 */
[----:B------:R-:W-:Y:S08]  /*3080*/  LDSM.16.M88.4 R80, [R246+0xc800] ;  /* 0x00c80000f650783b */ /* 0x000ff00000000200 */
[----:B---3--:R-:W-:Y:S08]  /*3090*/  LDSM.16.M88.4 R88, [R245+0xc000] ;  /* 0x00c00000f558783b */ /* 0x008ff00000000200 */
[----:B----4-:R-:W-:Y:S08]  /*30a0*/  LDSM.16.M88.4 R96, [R244+0xc000] ;  /* 0x00c00000f460783b */ /* 0x010ff00000000200 */
[----:B------:R-:W1:Y:S08]  /*30b0*/  LDSM.16.M88.4 R16, [R107] ;  /* 0x000000006b10783b */ /* 0x000e700000000200 */
[----:B------:R-:W2:Y:S01]  /*30c0*/  LDSM.16.M88.4 R72, [R106] ;  /* 0x000000006a48783b */ /* 0x000ea20000000200 */
[C---:B-1----:R-:W-:Y:S08]  /*30d0*/  HMMA.16816.F32.BF16 R4, R16.reuse, R8, RZ ;  /* 0x000000081004723c */ /* 0x042ff000000418ff */
[C---:B------:R-:W-:Y:S08]  /*30e0*/  HMMA.16816.F32.BF16 R8, R16.reuse, R10, RZ ;  /* 0x0000000a1008723c */ /* 0x040ff000000418ff */
[C---:B------:R-:W-:Y:S01]  /*30f0*/  HMMA.16816.F32.BF16 R12, R16.reuse, R68, RZ ;  /* 0x00000044100c723c */ /* 0x040fe200000418ff */
[----:B------:R-:W1:Y:S07]  /*3100*/  LDSM.16.M88.4 R84, [R105] ;  /* 0x000000006954783b */ /* 0x000e6e0000000200 */
        /* <DEDUP_REMOVED lines=220> */
[----:B------:R-:W-:Y:S02]  /*3ed0*/  @P2 FSEL R6, R85, -INF , !P3 ;  /* 0xff80000055062808 */ /* 0x000fe40005800000 */
[----:B------:R-:W-:Y:S03]  /*3ee0*/  PLOP3.LUT P3, PT, PT, PT, UP5, 0x80, 0x0 ;  /* 0x000000000000781c */ /* 0x000fe60003f6f058 */
        /* <DEDUP_REMOVED lines=11> */
[----:B------:R-:W-:Y:S03]  /*3fa0*/  IADD3.X R75, R72, UR10, RZ, P0, !PT ;  /* 0x0000000a484b7c10 */ /* 0x000fe600087fe4ff */
        /* <DEDUP_REMOVED lines=259> */
[----:B------:R-:W2:Y:S01]  /*4fe0*/  LDL.LU.64 R94, [R1+0x48] ;  /* 0x00004800015e7983 */ /* 0x000ea20000300a00 */
[----:B------:R-:W-:Y:S01]  /*4ff0*/  IMAD.MOV.U32 R6, RZ, RZ, c[0x0][0x370] ;  /* 0x0000dc00ff067624 */ /* 0x000fe200078e00ff */
[----:B------:R-:W-:Y:S02]  /*5000*/  MOV R7, c[0x0][0x374] ;  /* 0x0000dd0000077a02 */ /* 0x000fe40000000f00 */
[----:B------:R-:W3:Y:S01]  /*5010*/  LDL R92, [R1+0x38] ;  /* 0x00003800015c7983 */ /* 0x000ee20000100800 */
[----:B-1----:R-:W-:Y:S05]  /*5020*/  IMAD.U32 R4, R6, -0x40, RZ ;  /* 0xffffffc006047824 */ /* 0x002fea00078e00ff */
        /* <DEDUP_REMOVED lines=17> */
.L_x_738:
        /* <DEDUP_REMOVED lines=371> */
.L_x_739:
        /* <DEDUP_REMOVED lines=171> */
.L_x_741:
        /* <DEDUP_REMOVED lines=18> */
.L_x_742:
        /* <DEDUP_REMOVED lines=53> */
.L_x_744:
[----:B-1-34-:R-:W-:Y:S05]  /*7790*/  BSYNC B0 ;  /* 0x0000000000007941 */ /* 0x01afea0003800000 */
.L_x_743:
        /* <DEDUP_REMOVED lines=16> */
.L_x_746:
[----:B------:R-:W-:Y:S05]  /*78a0*/  BSYNC B0 ;  /* 0x0000000000007941 */ /* 0x000fea0003800000 */
.L_x_745:
        /* <DEDUP_REMOVED lines=26> */
.L_x_748:
[----:B------:R-:W-:Y:S05]  /*7a50*/  BSYNC B0 ;  /* 0x0000000000007941 */ /* 0x000fea0003800000 */
.L_x_747:
        /* <DEDUP_REMOVED lines=14> */
.L_x_737:
        /* <DEDUP_REMOVED lines=20> */
.L_x_750:
        /* <DEDUP_REMOVED lines=18> */
.L_x_751:
        /* <DEDUP_REMOVED lines=38> */
.L_x_753:
[----:B------:R-:W-:Y:S05]  /*8000*/  BSYNC B0 ;  /* 0x0000000000007941 */ /* 0x000fea0003800000 */
.L_x_752:
        /* <DEDUP_REMOVED lines=16> */
.L_x_755:
[----:B------:R-:W-:Y:S05]  /*8110*/  BSYNC B0 ;  /* 0x0000000000007941 */ /* 0x000fea0003800000 */
.L_x_754:
        /* <DEDUP_REMOVED lines=26> */
.L_x_757:
[----:B------:R-:W-:Y:S05]  /*82c0*/  BSYNC B0 ;  /* 0x0000000000007941 */ /* 0x000fea0003800000 */
.L_x_756:
        /* <DEDUP_REMOVED lines=13> */
.L_x_749:
[----:B------:R-:W-:Y:S05]  /*83a0*/  BSYNC B1 ;  /* 0x0000000000017941 */ /* 0x000fea0003800000 */
.L_x_732:
        /* <DEDUP_REMOVED lines=11> */
.L_x_758:
[----:B------:R-:W-:Y:S05]  /*8460*/  EXIT ;  /* 0x000000000000794d */ /* 0x000fea0003800000 */
.L_x_760:
        /* <DEDUP_REMOVED lines=9> */
.L_x_1596:


//--------------------- .text._ZN5flash44flash_bwd_dq_dk_dv_loop_seqk_parallel_kernelI23Flash_bwd_kernel_traitsILi192ELi64ELi64ELi8ELi4ELi2ELi2ELb1ELb1EN7cutlass10bfloat16_tE19Flash_kernel_traitsILi192ELi64ELi64ELi8ES3_EELb1ELb0ELb0ELb1ELb0ELb0ELb0EEEvNS_16Flash_bwd_paramsE --------------------------
	.section	.text._ZN5flash44flash_bwd_dq_dk_dv_loop_seqk_parallel_kernelI23Flash_bwd_kernel_traitsILi192ELi64ELi64ELi8ELi4ELi2ELi2ELb1ELb1EN7cutlass10bfloat16_tE19Flash_kernel_traitsILi192ELi64ELi64ELi8ES3_EELb1ELb0ELb0ELb1ELb0ELb0ELb0EEEvNS_16Flash_bwd_paramsE,"ax",@progbits
	.sectioninfo	@"SHI_REGISTERS=255"
	.align	128
        .global         _ZN5flash44flash_bwd_dq_dk_dv_loop_seqk_parallel_kernelI23Flash_bwd_kernel_traitsILi192ELi64ELi64ELi8ELi4ELi2ELi2ELb1ELb1EN7cutlass10bfloat16_tE19Flash_kernel_traitsILi192ELi64ELi64ELi8ES3_EELb1ELb0ELb0ELb1ELb0ELb0ELb0EEEvNS_16Flash_bwd_paramsE
        .type           _ZN5flash44flash_bwd_dq_dk_dv_loop_seqk_parallel_kernelI23Flash_bwd_kernel_traitsILi192ELi64ELi64ELi8ELi4ELi2ELi2ELb1ELb1EN7cutlass10bfloat16_tE19Flash_kernel_traitsILi192ELi64ELi64ELi8ES3_EELb1ELb0ELb0ELb1ELb0ELb0ELb0EEEvNS_16Flash_bwd_paramsE,@function
        .size           _ZN5flash44flash_bwd_dq_dk_dv_loop_seqk_parallel_kernelI23Flash_bwd_kernel_traitsILi192ELi64ELi64ELi8ELi4ELi2ELi2ELb1ELb1EN7cutlass10bfloat16_tE19Flash_kernel_traitsILi192ELi64ELi64ELi8ES3_EELb1ELb0ELb0ELb1ELb0ELb0ELb0EEEvNS_16Flash_bwd_paramsE,(.L_x_1597 - _ZN5flash44flash_bwd_dq_dk_dv_loop_seqk_parallel_kernelI23Flash_bwd_kernel_traitsILi192ELi64ELi64ELi8ELi4ELi2ELi2ELb1ELb1EN7cutlass10bfloat16_tE19Flash_kernel_traitsILi192ELi64ELi64ELi8ES3_EELb1ELb0ELb0ELb1ELb0ELb0ELb0EEEvNS_16Flash_bwd_paramsE)
        .other          _ZN5flash44flash_bwd_dq_dk_dv_loop_seqk_parallel_kernelI23Flash_bwd_kernel_traitsILi192ELi64ELi64ELi8ELi4ELi2ELi2ELb1ELb1EN7cutlass10bfloat16_tE19Flash_kernel_traitsILi192ELi64ELi64ELi8ES3_EELb1ELb0ELb0ELb1ELb0ELb0ELb0EEEvNS_16Flash_bwd_paramsE,@"STO_CUDA_ENTRY STV_DEFAULT"
_ZN5flash44flash_bwd_dq_dk_dv_loop_seqk_parallel_kernelI23Flash_bwd_kernel_traitsILi192ELi64ELi64ELi8ELi4ELi2ELi2ELb1ELb1EN7cutlass10bfloat16_tE19Flash_kernel_traitsILi192ELi64ELi64ELi8ES3_EELb1ELb0ELb0ELb1ELb0ELb0ELb0EEEvNS_16Flash_bwd_paramsE:
.text._ZN5flash44flash_bwd_dq_dk_dv_loop_seqk_parallel_kernelI23Flash_bwd_kernel_traitsILi192ELi64ELi64ELi8ELi4ELi2ELi2ELb1ELb1EN7cutlass10bfloat16_tE19Flash_kernel_traitsILi192ELi64ELi64ELi8ES3_EELb1ELb0ELb0ELb1ELb0ELb0ELb0EEEvNS_16Flash_bwd_paramsE:
        /* <DEDUP_REMOVED lines=30> */
[CC--:B------:R-:W-:Y:S01]  /*01e0*/  LEA.HI R10, R5.reuse, R6.reuse, RZ, 0x3 ;  /* 0x00000006050a7211 */ /* 0x0c0fe200078f18ff */
[----:B------:R-:W-:Y:S01]  /*01f0*/  UIMAD.WIDE UR36, UR46, UR36, URZ ;  /* 0x000000242e2472a5 */ /* 0x000fe2000f8e023f */
[CC--:B------:R-:W-:Y:S01]  /*0200*/  LEA.HI R3, R5.reuse, R6.reuse, RZ, 0x4 ;  /* 0x0000000605037211 */ /* 0x0c0fe200078f20ff */
[----:B---3--:R-:W-:Y:S01]  /*0210*/  UIMAD UR47, UR35, UR46, URZ ;  /* 0x0000002e232f72a4 */ /* 0x008fe2000f8e023f */
[CC--:B------:R-:W-:Y:S01]  /*0220*/  LEA.HI R14, R5.reuse, R6.reuse, RZ, 0x7 ;  /* 0x00000006050e7211 */ /* 0x0c0fe200078f38ff */
[----:B------:R-:W-:Y:S01]  /*0230*/  UIMAD UR56, UR7, UR6, UR56 ;  /* 0x00000006073872a4 */ /* 0x000fe2000f8e0238 */
[CC--:B------:R-:W-:Y:S01]  /*0240*/  LEA.HI R15, R5.reuse, R6.reuse, RZ, 0x6 ;  /* 0x00000006050f7211 */ /* 0x0c0fe200078f30ff */
[----:B------:R-:W-:Y:S01]  /*0250*/  UIMAD UR46, UR46, UR12, URZ ;  /* 0x0000000c2e2e72a4 */ /* 0x000fe2000f8e023f */
[----:B------:R-:W-:Y:S01]  /*0260*/  LEA.HI R5, R5, R6, RZ, 0x2 ;  /* 0x0000000605057211 */ /* 0x000fe200078f10ff */
[----:B------:R-:W-:Y:S01]  /*0270*/  UIMAD UR6, UR32, UR13, UR35 ;  /* 0x0000000d200672a4 */ /* 0x000fe2000f8e0223 */
[----:B------:R-:W-:Y:S01]  /*0280*/  LOP3.LUT R2, R0, 0xffffffe0, RZ, 0xc0, !PT ;  /* 0xffffffe000027812 */ /* 0x000fe200078ec0ff */
[----:B------:R-:W-:Y:S01]  /*0290*/  ULDC UR14, c[0x0][0x1c0] ;  /* 0x00007000000e7ab9 */ /* 0x000fe20000000800 */
[----:B------:R-:W-:Y:S01]  /*02a0*/  LOP3.LUT R4, R5, 0x7ffffffc, RZ, 0xc0, !PT ;  /* 0x7ffffffc05047812 */ /* 0x000fe200078ec0ff */
[----:B------:R-:W-:Y:S01]  /*02b0*/  ULDC UR11, c[0x0][0x1c0] ;  /* 0x00007000000b7ab9 */ /* 0x000fe20000000800 */
        /* <DEDUP_REMOVED lines=10> */
[----:B------:R-:W-:Y:S01]  /*0360*/  LEA.HI R0, R0, R2, RZ, 0x1 ;  /* 0x0000000200007211 */ /* 0x000fe200078f08ff */
[----:B------:R-:W-:Y:S01]  /*0370*/  UIMAD UR53, UR8, UR32, URZ ;  /* 0x00000020083572a4 */ /* 0x000fe2000f8e023f */
[----:B------:R-:W-:Y:S01]  /*0380*/  LEA.HI R3, R3, R4, RZ, 0x1 ;  /* 0x0000000403037211 */ /* 0x000fe200078f08ff */
[----:B------:R-:W-:Y:S01]  /*0390*/  UIMAD UR7, UR32, UR11, UR35 ;  /* 0x0000000b200772a4 */ /* 0x000fe2000f8e0223 */
[----:B------:R-:W-:Y:S01]  /*03a0*/  LOP3.LUT R0, R0, 0xfffffffe, RZ, 0xc0, !PT ;  /* 0xfffffffe00007812 */ /* 0x000fe200078ec0ff */
[----:B------:R-:W-:Y:S01]  /*03b0*/  @!UP2 UIMAD UR8, UR32, UR14, UR35 ;  /* 0x0000000e2008a2a4 */ /* 0x000fe2000f8e0223 */
[----:B------:R-:W-:Y:S01]  /*03c0*/  LOP3.LUT R3, R3, 0xfffffffe, RZ, 0xc0, !PT ;  /* 0xfffffffe03037812 */ /* 0x000fe200078ec0ff */
[----:B------:R-:W-:Y:S01]  /*03d0*/  USHF.L.U32 UR45, UR46, 0x6, URZ ;  /* 0x000000062e2d7899 */ /* 0x000fe2000800063f */
[----:B------:R-:W-:Y:S01]  /*03e0*/  LEA.HI R6, R6, R2, RZ, 0x2 ;  /* 0x0000000206067211 */ /* 0x000fe200078f10ff */
[----:B------:R-:W-:Y:S01]  /*03f0*/  IMAD.IADD R13, R2, 0x1, -R0 ;  /* 0x00000001020d7824 */ /* 0x000fe200078e0a00 */
[----:B------:R-:W-:Y:S01]  /*0400*/  SHF.R.S32.HI R0, RZ, 0x1f, R5 ;  /* 0x0000001fff007819 */ /* 0x000fe20000011405 */
[----:B------:R-:W-:Y:S01]  /*0410*/  IMAD.IADD R11, R4, 0x1, -R3 ;  /* 0x00000001040b7824 */ /* 0x000fe200078e0a03 */
[----:B------:R-:W-:Y:S01]  /*0420*/  SHF.R.S32.HI R3, RZ, 0x2, R5 ;  /* 0x00000002ff037819 */ /* 0x000fe20000011405 */
[----:B------:R-:W-:Y:S01]  /*0430*/  USHF.L.U32 UR44, UR6, 0x5, URZ ;  /* 0x00000005062c7899 */ /* 0x000fe2000800063f */
[----:B------:R-:W-:Y:S01]  /*0440*/  LOP3.LUT R6, R6, 0xfffffffc, RZ, 0xc0, !PT ;  /* 0xfffffffc06067812 */ /* 0x000fe200078ec0ff */
[----:B------:R-:W-:Y:S01]  /*0450*/  ULDC UR50, c[0x0][0x214] ;  /* 0x0000850000327ab9 */ /* 0x000fe20000000800 */
[----:B------:R-:W-:Y:S01]  /*0460*/  LEA.HI R0, R0, R3, RZ, 0x3 ;  /* 0x0000000300007211 */ /* 0x000fe200078f18ff */
[----:B------:R-:W-:Y:S01]  /*0470*/  ULDC UR57, c[0x0][0x1c8] ;  /* 0x0000720000397ab9 */ /* 0x000fe20000000800 */
[----:B------:R-:W-:Y:S01]  /*0480*/  SHF.R.S32.HI R12, RZ, 0x3, R10 ;  /* 0x00000003ff0c7819 */ /* 0x000fe2000001140a */
[----:B------:R-:W-:Y:S01]  /*0490*/  IMAD.IADD R18, R2, 0x1, -R6 ;  /* 0x0000000102127824 */ /* 0x000fe200078e0a06 */
[----:B------:R-:W-:Y:S01]  /*04a0*/  LOP3.LUT R0, R0, 0xfffffff8, RZ, 0xc0, !PT ;  /* 0xfffffff800007812 */ /* 0x000fe200078ec0ff */
[----:B------:R-:W-:Y:S01]  /*04b0*/  ULDC.U8 UR10, c[0x0][0x3d0] ;  /* 0x0000f400000a7ab9 */ /* 0x000fe20000000000 */
[----:B------:R-:W-:Y:S01]  /*04c0*/  SHF.R.S32.HI R4, RZ, 0x1f, R8 ;  /* 0x0000001fff047819 */ /* 0x000fe20000011408 */
[----:B------:R-:W-:Y:S01]  /*04d0*/  IMAD.SHL.U32 R2, R12, 0x40, RZ ;  /* 0x000000400c027824 */ /* 0x000fe200078e00ff */
[----:B------:R-:W-:Y:S01]  /*04e0*/  LOP3.LUT P4, RZ, R7, 0x4, RZ, 0xc0, !PT ;  /* 0x0000000407ff7812 */ /* 0x000fe2000788c0ff */
[----:B------:R-:W-:Y:S01]  /*04f0*/  IMAD.IADD R5, R3, 0x1, -R0 ;  /* 0x0000000103057824 */ /* 0x000fe200078e0a00 */
[----:B------:R-:W-:Y:S01]  /*0500*/  SHF.R.S32.HI R3, RZ, 0x1f, R9 ;  /* 0x0000001fff037819 */ /* 0x000fe20000011409 */
[----:B------:R-:W-:Y:S01]  /*0510*/  STL [R1+0x9c], R18 ;  /* 0x00009c1201007387 */ /* 0x000fe20000100800 */
[----:B------:R-:W-:Y:S01]  /*0520*/  LOP3.LUT R0, R2, 0x1c0, RZ, 0xc0, !PT ;  /* 0x000001c002007812 */ /* 0x000fe200078ec0ff */
[----:B------:R-:W-:Y:S01]  /*0530*/  ULDC UR51, c[0x0][0x224] ;  /* 0x0000890000337ab9 */ /* 0x000fe20000000800 */
[----:B------:R-:W-:Y:S01]  /*0540*/  LEA.HI R12, R4, R8, RZ, 0x3 ;  /* 0x00000008040c7211 */ /* 0x000fe200078f18ff */
[----:B------:R-:W-:Y:S01]  /*0550*/  STL [R1+0x50], R20 ;  /* 0x0000501401007387 */ /* 0x000fe20000100800 */
[----:B------:R-:W-:Y:S01]  /*0560*/  LOP3.LUT R2, R0, 0x38, R20, 0xf8, !PT ;  /* 0x0000003800027812 */ /* 0x000fe200078ef814 */
[----:B------:R-:W-:Y:S01]  /*0570*/  @UP2 UIMAD UR55, UR32, UR50, URZ ;  /* 0x00000032203722a4 */ /* 0x000fe2000f8e023f */
[----:B------:R-:W-:Y:S01]  /*0580*/  SHF.R.U32.HI R0, RZ, 0x3, R0 ;  /* 0x00000003ff007819 */ /* 0x000fe20000011600 */
[----:B------:R-:W-:Y:S01]  /*0590*/  ULDC.64 UR4, c[0x0][0x118] ;  /* 0x0000460000047ab9 */ /* 0x000fe20000000a00 */
[----:B------:R-:W-:Y:S01]  /*05a0*/  LEA.HI R17, R3, R9, RZ, 0x2 ;  /* 0x0000000903117211 */ /* 0x000fe200078f10ff */
[----:B------:R-:W-:Y:S01]  /*05b0*/  IMAD.U32 R3, RZ, RZ, UR15 ;  /* 0x0000000fff037e24 */ /* 0x000fe2000f8e00ff */
[----:B------:R-:W-:Y:S01]  /*05c0*/  LOP3.LUT R9, R2, R0, RZ, 0x3c, !PT ;  /* 0x0000000002097212 */ /* 0x000fe200078e3cff */
[----:B------:R-:W-:Y:S01]  /*05d0*/  IMAD.SHL.U32 R0, R7, 0x40, RZ ;  /* 0x0000004007007824 */ /* 0x000fe200078e00ff */
[----:B------:R-:W-:Y:S01]  /*05e0*/  LOP3.LUT R2, R12, 0xfffffff8, RZ, 0xc0, !PT ;  /* 0xfffffff80c027812 */ /* 0x000fe200078ec0ff */
[----:B------:R-:W-:Y:S01]  /*05f0*/  IMAD.SHL.U32 R3, R11, 0x200, RZ ;  /* 0x000002000b037824 */ /* 0x000fe200078e00ff */
[----:B------:R-:W-:Y:S01]  /*0600*/  LOP3.LUT P3, RZ, R7, 0x2, RZ, 0xc0, !PT ;  /* 0x0000000207ff7812 */ /* 0x000fe2000786c0ff */
[----:B------:R-:W-:Y:S01]  /*0610*/  ULOP3.LUT UR57, UR35, UR57, URZ, 0x3c, !UPT ;  /* 0x0000003923397292 */ /* 0x000fe2000f8e3c3f */
[----:B------:R-:W-:Y:S01]  /*0620*/  LOP3.LUT R0, R0, 0x1c0, RZ, 0xc0, !PT ;  /* 0x000001c000007812 */ /* 0x000fe200078ec0ff */
[----:B------:R-:W-:Y:S01]  /*0630*/  IMAD.IADD R8, R8, 0x1, -R2 ;  /* 0x0000000108087824 */ /* 0x000fe200078e0a02 */
[----:B------:R-:W-:Y:S01]  /*0640*/  SHF.R.S32.HI R7, RZ, 0x7, R14 ;  /* 0x00000007ff077819 */ /* 0x000fe2000001140e */
[----:B------:R-:W-:Y:S01]  /*0650*/  IMAD.SHL.U32 R2, R13, 0x10, RZ ;  /* 0x000000100d027824 */ /* 0x000fe200078e00ff */
[C---:B------:R-:W-:Y:S01]  /*0660*/  LOP3.LUT R252, R0.reuse, 0x8, R10, 0xf8, !PT ;  /* 0x0000000800fc7812 */ /* 0x040fe200078ef80a */
[----:B------:R-:W-:Y:S01]  /*0670*/  USHF.R.S32.HI UR58, URZ, 0x1f, UR35 ;  /* 0x0000001f3f3a7899 */ /* 0x000fe20008011423 */
[----:B------:R-:W-:Y:S01]  /*0680*/  LOP3.LUT R4, R5, 0x1, RZ, 0xc0, !PT ;  /* 0x0000000105047812 */ /* 0x000fe200078ec0ff */
[----:B------:R-:W-:Y:S01]  /*0690*/  UISETP.NE.AND UP3, UPT, UR10, URZ, UPT ;  /* 0x0000003f0a00728c */ /* 0x000fe2000bf65270 */
[----:B------:R-:W-:Y:S01]  /*06a0*/  LOP3.LUT R6, R0, 0x10, R2, 0xf8, !PT ;  /* 0x0000001000067812 */ /* 0x000fe200078ef802 */
[----:B------:R-:W-:Y:S01]  /*06b0*/  IMAD R2, R7, 0x800, R3 ;  /* 0x0000080007027824 */ /* 0x000fe200078e0203 */
[----:B------:R-:W-:Y:S01]  /*06c0*/  SHF.R.U32.HI R0, RZ, 0x3, R0 ;  /* 0x00000003ff007819 */ /* 0x000fe20000011600 */
[----:B------:R-:W-:Y:S01]  /*06d0*/  USHF.R.S32.HI UR61, URZ, 0x1f, UR35 ;  /* 0x0000001f3f3d7899 */ /* 0x000fe20008011423 */
[----:B------:R-:W-:Y:S01]  /*06e0*/  ISETP.NE.U32.AND P0, PT, R4, 0x1, PT ;  /* 0x000000010400780c */ /* 0x000fe20003f05070 */
[C---:B------:R-:W-:Y:S01]  /*06f0*/  IMAD.SHL.U32 R4, R5.reuse, 0x40, RZ ;  /* 0x0000004005047824 */ /* 0x040fe200078e00ff */
[----:B------:R-:W-:Y:S01]  /*0700*/  LOP3.LUT R252, R252, R0, RZ, 0x3c, !PT ;  /* 0x00000000fcfc7212 */ /* 0x000fe200078e3cff */
[----:B------:R-:W-:Y:S01]  /*0710*/  USHF.R.S32.HI UR60, URZ, 0x1f, UR32 ;  /* 0x0000001f3f3c7899 */ /* 0x000fe20008011420 */
[----:B------:R-:W-:Y:S01]  /*0720*/  LOP3.LUT R6, R6, 0x8, R10, 0xf8, !PT ;  /* 0x0000000806067812 */ /* 0x000fe200078ef80a */
[----:B------:R-:W-:Y:S01]  /*0730*/  USHF.R.S32.HI UR59, URZ, 0x1f, UR35 ;  /* 0x0000001f3f3b7899 */ /* 0x000fe20008011423 */
[----:B------:R-:W-:Y:S01]  /*0740*/  R2P PR, R5, 0x6 ;  /* 0x0000000605007804 */ /* 0x000fe20000000000 */
        /* <DEDUP_REMOVED lines=10> */
[----:B------:R-:W-:Y:S01]  /*07f0*/  UIMAD.WIDE.U32 UR40, UR36, UR42, URZ ;  /* 0x0000002a242872a5 */ /* 0x000fe2000f8e003f */
[----:B------:R-:W-:Y:S01]  /*0800*/  LOP3.LUT P5, RZ, R8, 0x2, RZ, 0xc0, !PT ;  /* 0x0000000208ff7812 */ /* 0x000fe200078ac0ff */
[----:B------:R-:W-:Y:S01]  /*0810*/  UIMAD UR52, UR37, UR42, URZ ;  /* 0x0000002a253472a4 */ /* 0x000fe2000f8e023f */
[----:B------:R-:W-:Y:S01]  /*0820*/  LOP3.LUT R2, R2, 0x18, RZ, 0xc0, !PT ;  /* 0x0000001802027812 */ /* 0x000fe200078ec0ff */
[----:B------:R-:W-:-:S02]  /*0830*/  USHF.R.S32.HI UR54, URZ, 0x1f, UR47 ;  /* 0x0000001f3f367899 */ /* 0x000fc4000801142f */
[----:B------:R-:W-:Y:S01]  /*0840*/  UIMAD UR51, UR7, UR51, URZ ;  /* 0x00000033073372a4 */ /* 0x000fe2000f8e023f */
[----:B------:R-:W-:Y:S01]  /*0850*/  LOP3.LUT R9, R2, 0x20, R5, 0xf8, !PT ;  /* 0x0000002002097812 */ /* 0x000fe200078ef805 */
[----:B------:R-:W-:Y:S01]  /*0860*/  @!UP2 UIMAD UR50, UR8, UR50, URZ ;  /* 0x000000320832a2a4 */ /* 0x000fe2000f8e023f */
[----:B------:R-:W-:Y:S01]  /*0870*/  LOP3.LUT R5, R0, 0x20, R6, 0xf8, !PT ;  /* 0x0000002000057812 */ /* 0x000fe200078ef806 */
[----:B------:R-:W-:Y:S01]  /*0880*/  IMAD.U32 R6, RZ, RZ, UR9 ;  /* 0x00000009ff067e24 */ /* 0x000fe2000f8e00ff */
[----:B------:R-:W-:Y:S01]  /*0890*/  LOP3.LUT R7, R4, R0, R2, 0x1e, !PT ;  /* 0x0000000004077212 */ /* 0x000fe200078e1e02 */
[----:B------:R-:W-:Y:S01]  /*08a0*/  IMAD.SHL.U32 R0, R16, 0x2, RZ ;  /* 0x0000000210007824 */ /* 0x000fe200078e00ff */
[----:B------:R-:W-:Y:S01]  /*08b0*/  LOP3.LUT R4, R5, R4, RZ, 0x3c, !PT ;  /* 0x0000000405047212 */ /* 0x000fe200078e3cff */
[----:B------:R-:W-:Y:S01]  /*08c0*/  IMAD.SHL.U32 R6, R8, 0x40, RZ ;  /* 0x0000004008067824 */ /* 0x000fe200078e00ff */
[----:B------:R-:W-:Y:S01]  /*08d0*/  IADD3 R16, R20, 0x40, RZ ;  /* 0x0000004014107810 */ /* 0x000fe20007ffe0ff */
[--C-:B------:R-:W-:Y:S01]  /*08e0*/  IMAD R5, R18, 0x400, R0.reuse ;  /* 0x0000040012057824 */ /* 0x100fe200078e0200 */
[----:B------:R-:W-:Y:S01]  /*08f0*/  USHF.R.S32.HI UR49, URZ, 0x1f, UR45 ;  /* 0x0000001f3f317899 */ /* 0x000fe2000801142d */
[----:B------:R-:W-:Y:S01]  /*0900*/  IMAD R2, R13, 0x400, R0 ;  /* 0x000004000d027824 */ /* 0x000fe200078e0200 */
[----:B------:R-:W-:Y:S01]  /*0910*/  LOP3.LUT R0, R6, 0x1c0, RZ, 0xc0, !PT ;  /* 0x000001c006007812 */ /* 0x000fe200078ec0ff */
[----:B------:R-:W-:Y:S01]  /*0920*/  IMAD.IADD R14, R5, 0x1, R4 ;  /* 0x00000001050e7824 */ /* 0x000fe200078e0204 */
[----:B------:R-:W-:Y:S01]  /*0930*/  STL [R1+0x6c], R16 ;  /* 0x00006c1001007387 */ /* 0x000fe20000100800 */
[----:B------:R-:W-:Y:S01]  /*0940*/  IMAD.SHL.U32 R4, R11, 0x8, RZ ;  /* 0x000000080b047824 */ /* 0x000fe200078e00ff */
[----:B------:R-:W-:Y:S01]  /*0950*/  USHF.R.S32.HI UR48, URZ, 0x1f, UR44 ;  /* 0x0000001f3f307899 */ /* 0x000fe2000801142c */
        /* <DEDUP_REMOVED lines=67> */
.L_x_805:
        /* <DEDUP_REMOVED lines=53> */
.L_x_761:
        /* <DEDUP_REMOVED lines=21> */
[----:B------:R-:W-:Y:S02]  /*1230*/  ULDC.64 UR10, c[0x0][0x178] ;  /* 0x00005e00000a7ab9 */ /* 0x000fe40000000a00 */
[----:B-1----:R-:W-:Y:S02]  /*1240*/  UISETP.NE.AND UP0, UPT, UR21, -0x1, UPT ;  /* 0xffffffff1500788c */ /* 0x002fe4000bf05270 */
[----:B------:R-:W-:Y:S02]  /*1250*/  UIADD3 UR6, UR24, 0x3f, URZ ;  /* 0x0000003f18067890 */ /* 0x000fe4000fffe03f */
[----:B------:R-:W-:Y:S02]  /*1260*/  UIMAD UR12, UR39, UR10, URZ ;  /* 0x0000000a270c72a4 */ /* 0x000fe4000f8e023f */
[----:B------:R-:W-:Y:S01]  /*1270*/  UIMAD.WIDE.U32 UR8, UR32, UR10, URZ ;  /* 0x0000000a200872a5 */ /* 0x000fe2000f8e003f */
[----:B------:R-:W-:Y:S01]  /*1280*/  PLOP3.LUT P0, PT, PT, PT, UP0, 0x80, 0x0 ;  /* 0x000000000000781c */ /* 0x000fe20003f0f008 */
[----:B------:R-:W-:-:S02]  /*1290*/  USHF.R.S32.HI UR10, URZ, 0x1f, UR6 ;  /* 0x0000001f3f0a7899 */ /* 0x000fc40008011406 */
[----:B------:R-:W-:Y:S02]  /*12a0*/  UIMAD UR14, UR32, UR11, UR12 ;  /* 0x0000000b200e72a4 */ /* 0x000fe4000f8e020c */
[----:B------:R-:W-:Y:S02]  /*12b0*/  ULEA.HI UR33, UR10, UR6, URZ, 0x6 ;  /* 0x000000060a217291 */ /* 0x000fe4000f8f303f */
[----:B------:R-:W-:Y:S02]  /*12c0*/  ULDC.64 UR12, c[0x0][0x190] ;  /* 0x00006400000c7ab9 */ /* 0x000fe40000000a00 */
[----:B------:R-:W-:Y:S02]  /*12d0*/  UISETP.NE.AND UP1, UPT, UR15, -0x1, UPT ;  /* 0xffffffff0f00788c */ /* 0x000fe4000bf25270 */
[----:B------:R-:W-:Y:S02]  /*12e0*/  UIMAD.WIDE.U32 UR10, UR15, UR12, URZ ;  /* 0x0000000c0f0a72a5 */ /* 0x000fe4000f8e003f */
[----:B------:R-:W-:-:S02]  /*12f0*/  @UP0 UIADD3 UR6, UR20, UR21, URZ ;  /* 0x0000001514060290 */ /* 0x000fc4000fffe03f */
[----:B------:R-:W-:Y:S02]  /*1300*/  ULDC.64 UR16, c[0x0][0x198] ;  /* 0x0000660000107ab9 */ /* 0x000fe40000000a00 */
[----:B------:R-:W-:Y:S02]  /*1310*/  UIADD3 UR34, UR9, UR14, URZ ;  /* 0x0000000e09227290 */ /* 0x000fe4000fffe03f */
[----:B------:R-:W-:Y:S02]  /*1320*/  USEL UR38, UR8, UR10, !UP1 ;  /* 0x0000000a08267287 */ /* 0x000fe4000c800000 */
[----:B------:R-:W-:-:S04]  /*1330*/  @UP0 UIMAD.WIDE.U32 UR8, UR6, UR16, URZ ;  /* 0x00000010060802a5 */ /* 0x000fc8000f8e003f */
[----:B------:R-:W-:Y:S02]  /*1340*/  @UP0 UIMAD UR27, UR6, UR17, UR9 ;  /* 0x00000011061b02a4 */ /* 0x000fe4000f8e0209 */
[----:B------:R-:W-:Y:S02]  /*1350*/  ULOP3.LUT UR9, UR33, 0xffffffc0, URZ, 0xc0, !UPT ;  /* 0xffffffc021097892 */ /* 0x000fe4000f8ec03f */
[----:B------:R-:W-:Y:S02]  /*1360*/  UIMAD UR6, UR15, UR13, URZ ;  /* 0x0000000d0f0672a4 */ /* 0x000fe4000f8e023f */
[----:B------:R-:W-:Y:S02]  /*1370*/  UIADD3 UR17, UR9, -0x40, URZ ;  /* 0xffffffc009117890 */ /* 0x000fe4000fffe03f */
[----:B------:R-:W-:Y:S02]  /*1380*/  @UP1 UIADD3 UR34, UR11, UR6, URZ ;  /* 0x000000060b221290 */ /* 0x000fe4000fffe03f */
[----:B------:R-:W-:-:S02]  /*1390*/  USHF.R.S32.HI UR29, URZ, 0x1f, UR17 ;  /* 0x0000001f3f1d7899 */ /* 0x000fc40008011411 */
        /* <DEDUP_REMOVED lines=14> */
.L_x_763:
        /* <DEDUP_REMOVED lines=18> */
.L_x_764:
        /* <DEDUP_REMOVED lines=72> */
.L_x_765:
[----:B------:R-:W-:Y:S02]  /*1a20*/  UMOV UR12, UR51 ;  /* 0x00000033000c7c82 */ /* 0x000fe40008000000 */
.L_x_766:
[----:B------:R-:W2:Y:S04]  /*1a30*/  LDL.64 R4, [R1+0x50] ;  /* 0x0000500001047983 */ /* 0x000ea80000100a00 */
[----:B------:R1:W3:Y:S01]  /*1a40*/  LDL.64 R28, [R1+0x50] ;  /* 0x00005000011c7983 */ /* 0x0002e20000100a00 */
[----:B------:R-:W-:Y:S01]  /*1a50*/  UIADD3 UR8, UP5, UP4, UR8, UR45, UR47 ;  /* 0x0000002d08087290 */ /* 0x000fe2000fcbe02f */
[----:B------:R-:W-:Y:S01]  /*1a60*/  BSSY B1, `(.L_x_762) ;  /* 0x0000865000017945 */ /* 0x000fe20003800000 */
[----:B------:R-:W-:Y:S01]  /*1a70*/  UMOV UR15, 0x4 ;  /* 0x00000004000f7882 */ /* 0x000fe20000000000 */
        /* <DEDUP_REMOVED lines=11> */
[----:B------:R-:W-:-:S04]  /*1b30*/  UIMAD UR6, UR58, UR8, URZ ;  /* 0x000000083a0672a4 */ /* 0x000fc8000f8e023f */
[----:B------:R-:W-:Y:S01]  /*1b40*/  UIMAD UR10, UR35, UR9, UR6 ;  /* 0x00000009230a72a4 */ /* 0x000fe2000f8e0206 */
[----:B----4-:R-:W-:Y:S02]  /*1b50*/  SHF.R.S32.HI R30, RZ, 0x1f, R30 ;  /* 0x0000001fff1e7819 */ /* 0x010fe4000001141e */
[----:B------:R-:W-:Y:S02]  /*1b60*/  ULDC.64 UR8, c[0x0][0x370] ;  /* 0x0000dc0000087ab9 */ /* 0x000fe40000000a00 */
[----:B------:R-:W-:Y:S01]  /*1b70*/  UIMAD UR6, UR29, UR8, URZ ;  /* 0x000000081d0672a4 */ /* 0x000fe2000f8e023f */
[----:B-----5:R-:W-:Y:S01]  /*1b80*/  LEA.HI R30, R30, R31, RZ, 0x3 ;  /* 0x0000001f1e1e7211 */ /* 0x020fe200078f18ff */
[----:B------:R-:W-:Y:S02]  /*1b90*/  UIADD3 UR8, UR17, UR12, URZ ;  /* 0x0000000c11087290 */ /* 0x000fe4000fffe03f */
[----:B------:R-:W-:Y:S01]  /*1ba0*/  UIMAD UR6, UR17, UR9, UR6 ;  /* 0x00000009110672a4 */ /* 0x000fe2000f8e0206 */
[----:B------:R-:W-:Y:S01]  /*1bb0*/  SHF.R.S32.HI R30, RZ, 0x3, R30 ;  /* 0x00000003ff1e7819 */ /* 0x000fe2000001141e */
[----:B------:R-:W-:Y:S01]  /*1bc0*/  ULEA.HI.SX32 UR12, UR33, 0xffffffff, 0x1a ;  /* 0xffffffff210c7891 */ /* 0x000fe2000f8fd23f */
        /* <DEDUP_REMOVED lines=39> */
[----:B------:R-:W-:-:S02]  /*1e40*/  IADD3 R20, R9, UR11, RZ ;  /* 0x0000000b09147c10 */ /* 0x000fc4000fffe0ff */
[----:B------:R-:W-:Y:S01]  /*1e50*/  ULDC.64 UR18, c[0x0][0x200] ;  /* 0x0000800000127ab9 */ /* 0x000fe20000000a00 */
[----:B------:R-:W-:Y:S01]  /*1e60*/  IMAD.IADD R19, R7, 0x1, R4 ;  /* 0x0000000107137824 */ /* 0x000fe200078e0204 */
[----:B------:R-:W-:Y:S01]  /*1e70*/  LEA R14, P2, R8, c[0x0][0x160], 0x1 ;  /* 0x00005800080e7a11 */ /* 0x000fe200078408ff */
[----:B------:R-:W-:Y:S01]  /*1e80*/  UIMAD.WIDE UR14, UR6, UR15, UR18 ;  /* 0x0000000f060e72a5 */ /* 0x000fe2000f8e0212 */
[----:B------:R-:W-:Y:S02]  /*1e90*/  LEA R12, P1, R6, c[0x0][0x330], 0x1 ;  /* 0x0000cc00060c7a11 */ /* 0x000fe400078208ff */
[----:B------:R-:W-:Y:S02]  /*1ea0*/  LEA.HI.X R15, R8, c[0x0][0x164], R20, 0x1, P2 ;  /* 0x00005900080f7a11 */ /* 0x000fe400010f0c14 */
[----:B------:R-:W-:Y:S01]  /*1eb0*/  LEA.HI.X R13, R6, c[0x0][0x334], R19, 0x1, P1 ;  /* 0x0000cd00060d7a11 */ /* 0x000fe200008f0c13 */
[----:B------:R-:W-:Y:S05]  /*1ec0*/  @!P0 BRA `(.L_x_767) ;  /* 0x000078a000008947 */ /* 0x000fea0003800000 */
[----:B-1----:R-:W2:Y:S01]  /*1ed0*/  LDL R27, [R1+0x2c] ;  /* 0x00002c00011b7983 */ /* 0x002ea20000100800 */
[----:B------:R-:W-:Y:S01]  /*1ee0*/  PLOP3.LUT P0, PT, PT, PT, UP3, 0x80, 0x0 ;  /* 0x000000000000781c */ /* 0x000fe20003f0f038 */
[----:B------:R-:W-:Y:S01]  /*1ef0*/  ULDC.64 UR10, c[0x0][0x1a0] ;  /* 0x00006800000a7ab9 */ /* 0x000fe20000000a00 */
[----:B------:R-:W-:Y:S01]  /*1f00*/  IMAD.MOV.U32 R32, RZ, RZ, R14 ;  /* 0x000000ffff207224 */ /* 0x000fe200078e000e */
[----:B------:R-:W-:Y:S01]  /*1f10*/  UIMAD UR6, UR13, UR10, URZ ;  /* 0x0000000a0d0672a4 */ /* 0x000fe2000f8e023f */
[----:B------:R-:W-:Y:S01]  /*1f20*/  MOV R33, R15 ;  /* 0x0000000f00217202 */ /* 0x000fe20000000f00 */
[----:B------:R-:W-:Y:S01]  /*1f30*/  IMAD.MOV.U32 R34, RZ, RZ, R12 ;  /* 0x000000ffff227224 */ /* 0x000fe200078e000c */
[----:B------:R-:W-:Y:S01]  /*1f40*/  MOV R35, R13 ;  /* 0x0000000d00237202 */ /* 0x000fe20000000f00 */
[----:B------:R-:W-:Y:S01]  /*1f50*/  UIMAD UR6, UR22, UR11, UR6 ;  /* 0x0000000b160672a4 */ /* 0x000fe2000f8e0206 */
[----:B------:R-:W-:Y:S01]  /*1f60*/  MOV R21, UR22 ;  /* 0x0000001600157c02 */ /* 0x000fe20008000f00 */
[----:B------:R1:W-:Y:S01]  /*1f70*/  STL.64 [R1+0x30], R16 ;  /* 0x0000301001007387 */ /* 0x0003e20000100a00 */
[----:B------:R-:W-:Y:S01]  /*1f80*/  UMOV UR16, UR9 ;  /* 0x0000000900107c82 */ /* 0x000fe20008000000 */
[----:B------:R-:W-:Y:S01]  /*1f90*/  BSSY B0, `(.L_x_768) ;  /* 0x0000035000007945 */ /* 0x000fe20003800000 */
[----:B------:R-:W-:Y:S01]  /*1fa0*/  UMOV UR17, UR8 ;  /* 0x0000000800117c82 */ /* 0x000fe20008000000 */
[----:B------:R-:W-:Y:S01]  /*1fb0*/  MOV R11, UR6 ;  /* 0x00000006000b7c02 */ /* 0x000fe20008000f00 */
[----:B------:R-:W-:Y:S01]  /*1fc0*/  UIMAD UR6, UR28, -0x40, UR7 ;  /* 0xffffffc01c0678a4 */ /* 0x000fe2000f8e0207 */
[----:B------:R3:W-:Y:S01]  /*1fd0*/  STL.64 [R1+0x48], R32 ;  /* 0x0000482001007387 */ /* 0x0007e20000100a00 */
[----:B------:R-:W-:Y:S01]  /*1fe0*/  IMAD.WIDE.U32 R4, R21, c[0x0][0x1a0], R28 ;  /* 0x0000680015047a25 */ /* 0x000fe200078e001c */
[----:B------:R-:W-:-:S02]  /*1ff0*/  UMOV UR9, UR12 ;  /* 0x0000000c00097c82 */ /* 0x000fc40008000000 */
[----:B------:R-:W-:Y:S01]  /*2000*/  @P0 BAR.SYNC.DEFER_BLOCKING 0x0 ;  /* 0x0000000000000b1d */ /* 0x000fe20000010000 */
[----:B------:R-:W-:Y:S02]  /*2010*/  ISETP.GE.AND P6, PT, R30, UR6, PT ;  /* 0x000000061e007c0c */ /* 0x000fe4000bfc6270 */
[----:B------:R-:W-:Y:S01]  /*2020*/  IADD3 R10, P0, R4, UR30, RZ ;  /* 0x0000001e040a7c10 */ /* 0x000fe2000ff1e0ff */
[----:B------:R-:W-:Y:S02]  /*2030*/  IMAD R4, R23, c[0x0][0x1b8], RZ ;  /* 0x00006e0017047a24 */ /* 0x000fe400078e02ff */
[----:B------:R3:W-:Y:S01]  /*2040*/  STL.64 [R1+0x40], R34 ;  /* 0x0000402201007387 */ /* 0x0007e20000100a00 */
[----:B------:R-:W-:Y:S01]  /*2050*/  IADD3.X R11, R5, UR31, R11, P0, !PT ;  /* 0x0000001f050b7c10 */ /* 0x000fe200087fe40b */
[----:B------:R-:W-:-:S04]  /*2060*/  IMAD R4, R18, c[0x0][0x1bc], R4 ;  /* 0x00006f0012047a24 */ /* 0x000fc800078e0204 */
        /* <DEDUP_REMOVED lines=39> */
.L_x_769:
[----:B------:R-:W-:Y:S05]  /*22e0*/  BSYNC B0 ;  /* 0x0000000000007941 */ /* 0x000fea0003800000 */
.L_x_768:
        /* <DEDUP_REMOVED lines=42> */
.L_x_771:
[----:B------:R-:W-:Y:S05]  /*2590*/  BSYNC B0 ;  /* 0x0000000000007941 */ /* 0x000fea0003800000 */
.L_x_770:
        /* <DEDUP_REMOVED lines=29> */
.L_x_773:
[----:B------:R-:W-:Y:S05]  /*2770*/  BSYNC B0 ;  /* 0x0000000000007941 */ /* 0x000fea0003800000 */
.L_x_772:
        /* <DEDUP_REMOVED lines=40> */
.L_x_775:
[----:B------:R-:W-:Y:S05]  /*2a00*/  BSYNC B0 ;  /* 0x0000000000007941 */ /* 0x000fea0003800000 */
.L_x_774:
        /* <DEDUP_REMOVED lines=26> */
.L_x_777:
[----:B------:R-:W-:Y:S05]  /*2bb0*/  BSYNC B0 ;  /* 0x0000000000007941 */ /* 0x000fea0003800000 */
.L_x_776:
        /* <DEDUP_REMOVED lines=38> */
.L_x_779:
[----:B------:R-:W-:Y:S05]  /*2e20*/  BSYNC B0 ;  /* 0x0000000000007941 */ /* 0x000fea0003800000 */
.L_x_778:
[----:B------:R-:W5:Y:S01]  /*2e30*/  LDL R15, [R1+0x74] ;  /* 0x00007400010f7983 */ /* 0x000f620000100800 */
[----:B-1----:R-:W-:Y:S01]  /*2e40*/  IMAD.MOV.U32 R6, RZ, RZ, 0x7f800000 ;  /* 0x7f800000ff067424 */ /* 0x002fe200078e00ff */
[----:B------:R-:W-:Y:S01]  /*2e50*/  MOV R7, 0x7f800000 ;  /* 0x7f80000000077802 */ /* 0x000fe20000000f00 */
[----:B------:R-:W-:Y:S01]  /*2e60*/  ULDC.64 UR10, c[0x0][0x198] ;  /* 0x00006600000a7ab9 */ /* 0x000fe20000000a00 */
[C---:B-----5:R-:W-:Y:S02]  /*2e70*/  IADD3 R4, R15.reuse, 0x8, RZ ;  /* 0x000000080f047810 */ /* 0x060fe40007ffe0ff */
[----:B------:R-:W-:Y:S02]  /*2e80*/  ISETP.GE.AND P1, PT, R15, UR6, PT ;  /* 0x000000060f007c0c */ /* 0x000fe4000bf26270 */
[----:B------:R-:W-:Y:S02]  /*2e90*/  ISETP.GE.AND P0, PT, R4, UR6, PT ;  /* 0x0000000604007c0c */ /* 0x000fe4000bf06270 */
        /* <DEDUP_REMOVED lines=54> */
.L_x_781:
[----:B------:R-:W-:Y:S05]  /*3200*/  BSYNC B0 ;  /* 0x0000000000007941 */ /* 0x000fea0003800000 */
.L_x_780:
        /* <DEDUP_REMOVED lines=39> */
.L_x_783:
[----:B------:R-:W-:Y:S05]  /*3480*/  BSYNC B0 ;  /* 0x0000000000007941 */ /* 0x000fea0003800000 */
.L_x_782:
[----:B------:R-:W0:Y:S01]  /*3490*/  LDGDEPBAR ;  /* 0x00000000000079af */ /* 0x000e220000000000 */
[----:B------:R-:W-:Y:S02]  /*34a0*/  ULDC.64 UR12, c[0x0][0x318] ;  /* 0x0000c600000c7ab9 */ /* 0x000fe40000000a00 */
[----:B------:R-:W-:Y:S02]  /*34b0*/  UISETP.NE.U32.AND UP1, UPT, URZ, UR12, UPT ;  /* 0x0000000c3f00728c */ /* 0x000fe4000bf25070 */
[----:B------:R-:W-:Y:S02]  /*34c0*/  ULDC.64 UR18, c[0x0][0x320] ;  /* 0x0000c80000127ab9 */ /* 0x000fe40000000a00 */
[----:B------:R-:W-:-:S06]  /*34d0*/  UISETP.NE.AND.EX UP1, UPT, URZ, UR13, UPT, UP1 ;  /* 0x0000000d3f00728c */ /* 0x000fcc000bf25310 */
        /* <DEDUP_REMOVED lines=13> */
[----:B-1----:R1:W5:Y:S01]  /*35b0*/  @P1 LDG.E R9, [R4.64] ;  /* 0x0000000404091981 */ /* 0x002362000c1e1900 */
[----:B------:R-:W-:Y:S02]  /*35c0*/  IMAD.MOV.U32 R12, RZ, RZ, c[0x0][0x308] ;  /* 0x0000c200ff0c7624 */ /* 0x000fe400078e00ff */
[----:B------:R-:W-:Y:S01]  /*35d0*/  IMAD.MOV.U32 R13, RZ, RZ, c[0x0][0x30c] ;  /* 0x0000c300ff0d7624 */ /* 0x000fe200078e00ff */
[----:B------:R-:W2:Y:S01]  /*35e0*/  S2R R8, SR_TID.X ;  /* 0x0000000000087919 */ /* 0x000ea20000002100 */
[CC--:B------:R-:W-:Y:S01]  /*35f0*/  LEA.HI R6, R26.reuse, R25.reuse, RZ, 0x7 ;  /* 0x000000191a067211 */ /* 0x0c0fe200078f38ff */
[----:B------:R-:W5:Y:S01]  /*3600*/  @P1 MUFU.RCP R14, c[0x0][0x238] ;  /* 0x00008e00000e1b08 */ /* 0x000f620000001000 */
[----:B------:R-:W-:Y:S01]  /*3610*/  LEA.HI R7, R26, R25, RZ, 0x3 ;  /* 0x000000191a077211 */ /* 0x000fe200078f18ff */
[----:B------:R-:W-:Y:S01]  /*3620*/  IMAD.MOV.U32 R240, RZ, RZ, 0x20 ;  /* 0x00000020fff07424 */ /* 0x000fe200078e00ff */
[----:B------:R-:W-:Y:S01]  /*3630*/  SHF.R.S32.HI R6, RZ, 0x7, R6 ;  /* 0x00000007ff067819 */ /* 0x000fe20000011406 */
[----:B------:R-:W3:Y:S04]  /*3640*/  LDSM.16.M88.4 R164, [R252+0x12000] ;  /* 0x01200000fca4783b */ /* 0x000ee80000000200 */
[----:B------:R-:W-:Y:S01]  /*3650*/  IMAD.SHL.U32 R11, R6, 0x20, RZ ;  /* 0x00000020060b7824 */ /* 0x000fe200078e00ff */
[----:B------:R-:W4:Y:S04]  /*3660*/  LDSM.16.M88.4 R168, [R252+0x12800] ;  /* 0x01280000fca8783b */ /* 0x000f280000000200 */
[----:B------:R-:W3:Y:S04]  /*3670*/  LDSM.16.M88.4 R196, [R252+0x14000] ;  /* 0x01400000fcc4783b */ /* 0x000ee80000000200 */
[----:B------:R-:W3:Y:S04]  /*3680*/  LDSM.16.M88.4 R200, [R252+0x14800] ;  /* 0x01480000fcc8783b */ /* 0x000ee80000000200 */
[----:B-1----:R1:W3:Y:S01]  /*3690*/  LDG.E.64 R4, [R12.64+0x8] ;  /* 0x000008040c047981 */ /* 0x0022e2000c1e1b00 */
[----:B--2---:R-:W-:-:S03]  /*36a0*/  IMAD.SHL.U32 R8, R8, 0x2, RZ ;  /* 0x0000000208087824 */ /* 0x004fc600078e00ff */
[----:B------:R-:W2:Y:S02]  /*36b0*/  LDSM.16.M88.4 R228, [R252+0x16000] ;  /* 0x01600000fce4783b */ /* 0x000ea40000000200 */
[----:B------:R-:W-:Y:S01]  /*36c0*/  LOP3.LUT R11, R11, 0x6, R8, 0xf8, !PT ;  /* 0x000000060b0b7812 */ /* 0x000fe200078ef808 */
[----:B------:R-:W-:Y:S01]  /*36d0*/  IMAD.U32 R8, RZ, RZ, UR28 ;  /* 0x0000001cff087e24 */ /* 0x000fe2000f8e00ff */
[----:B------:R-:W2:Y:S04]  /*36e0*/  LDSM.16.M88.4 R232, [R252+0x16800] ;  /* 0x01680000fce8783b */ /* 0x000ea80000000200 */
[----:B-1----:R-:W2:Y:S01]  /*36f0*/  LDG.E.64 R12, [R12.64] ;  /* 0x000000040c0c7981 */ /* 0x002ea2000c1e1b00 */
[----:B------:R-:W-:Y:S01]  /*3700*/  LEA R16, R8, R11, 0x6 ;  /* 0x0000000b08107211 */ /* 0x000fe200078e30ff */
[----:B------:R-:W-:Y:S01]  /*3710*/  CS2R R142, SRZ ;  /* 0x00000000008e7805 */ /* 0x000fe2000001ff00 */
[----:B------:R-:W-:Y:S01]  /*3720*/  LOP3.LUT R7, R7, 0xfffffff8, RZ, 0xc0, !PT ;  /* 0xfffffff807077812 */ /* 0x000fe200078ec0ff */
[----:B------:R-:W-:Y:S01]  /*3730*/  CS2R R140, SRZ ;  /* 0x00000000008c7805 */ /* 0x000fe2000001ff00 */
[----:B------:R-:W-:Y:S01]  /*3740*/  CS2R R146, SRZ ;  /* 0x0000000000927805 */ /* 0x000fe2000001ff00 */
[----:B------:R-:W-:Y:S01]  /*3750*/  STL [R1+0x38], R16 ;  /* 0x0000381001007387 */ /* 0x000fe20000100800 */
[----:B------:R-:W-:Y:S01]  /*3760*/  IADD3 R10, -R7, R25, RZ ;  /* 0x00000019070a7210 */ /* 0x000fe20007ffe1ff */
[----:B------:R-:W-:Y:S01]  /*3770*/  IMAD.U32 R7, RZ, RZ, UR28 ;  /* 0x0000001cff077e24 */ /* 0x000fe2000f8e00ff */
[----:B------:R-:W-:Y:S01]  /*3780*/  CS2R R144, SRZ ;  /* 0x0000000000907805 */ /* 0x000fe2000001ff00 */
[----:B------:R-:W4:Y:S01]  /*3790*/  LDL R8, [R1] ;  /* 0x0000000001087983 */ /* 0x000f220000100800 */
[----:B------:R-:W-:Y:S01]  /*37a0*/  LOP3.LUT P0, RZ, R10, 0x2, RZ, 0xc0, !PT ;  /* 0x000000020aff7812 */ /* 0x000fe2000780c0ff */
        /* <DEDUP_REMOVED lines=41> */
[----:B------:R-:W-:Y:S01]  /*3a40*/  UMOV UR6, URZ ;  /* 0x0000003f00067c82 */ /* 0x000fe20008000000 */
[----:B-----5:R-:W-:-:S02]  /*3a50*/  @P1 FMUL.FTZ R9, R9, R14 ;  /* 0x0000000e09091220 */ /* 0x020fc40000410000 */
[----:B------:R-:W-:Y:S01]  /*3a60*/  IMAD R14, R7, 0x2, R6 ;  /* 0x00000002070e7824 */ /* 0x000fe200078e0206 */
[--C-:B------:R-:W-:Y:S01]  /*3a70*/  SHF.R.S32.HI R6, RZ, 0x1f, R22.reuse ;  /* 0x0000001fff067819 */ /* 0x100fe20000011416 */
[----:B------:R1:W3:Y:S02]  /*3a80*/  @P1 R2UR UR12, R9 ;  /* 0x00000000090c13c2 */ /* 0x0002e400000e0000 */
[----:B-1----:R-:W5:Y:S01]  /*3a90*/  LDL R9, [R1+0x4] ;  /* 0x0000040001097983 */ /* 0x002f620000100800 */
[----:B------:R-:W-:Y:S02]  /*3aa0*/  IADD3 R7, P2, P1, R4, UR44, R22 ;  /* 0x0000002c04077c10 */ /* 0x000fe4000f95e016 */
[----:B------:R-:W-:Y:S02]  /*3ab0*/  SEL R240, R240, 0xffffffe0, !P0 ;  /* 0xffffffe0f0f07807 */ /* 0x000fe40004000000 */
[----:B------:R-:W-:-:S03]  /*3ac0*/  IADD3.X R4, R5, UR48, R6, P2, P1 ;  /* 0x0000003005047c10 */ /* 0x000fc600097e2406 */
[----:B------:R-:W-:Y:S01]  /*3ad0*/  IMAD.IADD R240, R240, 0x1, R252 ;  /* 0x00000001f0f07824 */ /* 0x000fe200078e02fc */
[----:B--2---:R-:W1:Y:S01]  /*3ae0*/  R2UR UR10, R13 ;  /* 0x000000000d0a73c2 */ /* 0x004e6200000e0000 */
[----:B------:R2:W-:Y:S04]  /*3af0*/  STL [R1+0x98], R4 ;  /* 0x0000980401007387 */ /* 0x0005e80000100800 */
[----:B------:R-:W3:Y:S03]  /*3b00*/  LDSM.16.M88.4 R172, [R240+0x12000] ;  /* 0x01200000f0ac783b */ /* 0x000ee60000000200 */
[----:B------:R1:W1:Y:S01]  /*3b10*/  R2UR UR8, R12 ;  /* 0x000000000c0873c2 */ /* 0x00026200000e0000 */
[----:B------:R-:W3:Y:S04]  /*3b20*/  LDSM.16.M88.4 R176, [R240+0x12800] ;  /* 0x01280000f0b0783b */ /* 0x000ee80000000200 */
[----:B------:R-:W3:Y:S04]  /*3b30*/  LDSM.16.M88.4 R204, [R240+0x14000] ;  /* 0x01400000f0cc783b */ /* 0x000ee80000000200 */
[----:B------:R-:W3:Y:S04]  /*3b40*/  LDSM.16.M88.4 R208, [R240+0x14800] ;  /* 0x01480000f0d0783b */ /* 0x000ee80000000200 */
[----:B------:R-:W5:Y:S04]  /*3b50*/  LDSM.16.M88.4 R236, [R240+0x16000] ;  /* 0x01600000f0ec783b */ /* 0x000f680000000200 */
[----:B----4-:R-:W4:Y:S01]  /*3b60*/  LDSM.16.M88.4 R156, [R8+0x12000] ;  /* 0x01200000089c783b */ /* 0x010f220000000200 */
[----:B--2---:R-:W-:-:S03]  /*3b70*/  IADD3 R4, R15, -UR24, -R16 ;  /* 0x800000180f047c10 */ /* 0x004fc6000fffe810 */
[----:B------:R-:W2:Y:S01]  /*3b80*/  LDSM.16.M88.4 R160, [R8+0x12800] ;  /* 0x0128000008a0783b */ /* 0x000ea20000000200 */
[----:B------:R-:W-:-:S03]  /*3b90*/  IADD3 R4, R4, UR7, RZ ;  /* 0x0000000704047c10 */ /* 0x000fc6000fffe0ff */
[----:B------:R-:W2:Y:S01]  /*3ba0*/  LDSM.16.M88.4 R188, [R8+0x14000] ;  /* 0x0140000008bc783b */ /* 0x000ea20000000200 */
[----:B-1----:R-:W-:-:S03]  /*3bb0*/  LOP3.LUT R5, R14, UR10, RZ, 0x3c, !PT ;  /* 0x0000000a0e057c12 */ /* 0x002fc6000f8e3cff */
[----:B------:R-:W1:Y:S04]  /*3bc0*/  LDSM.16.M88.4 R192, [R8+0x14800] ;  /* 0x0148000008c0783b */ /* 0x000e680000000200 */
[----:B------:R-:W1:Y:S04]  /*3bd0*/  LDSM.16.M88.4 R220, [R8+0x16000] ;  /* 0x0160000008dc783b */ /* 0x000e680000000200 */
[----:B------:R-:W1:Y:S04]  /*3be0*/  LDSM.16.M88.4 R224, [R8+0x16800] ;  /* 0x0168000008e0783b */ /* 0x000e680000000200 */
[----:B------:R-:W1:Y:S04]  /*3bf0*/  LDSM.16.M88.4 R240, [R240+0x16800] ;  /* 0x01680000f0f0783b */ /* 0x000e680000000200 */
[----:B------:R-:W-:Y:S01]  /*3c00*/  STL [R1+0x88], R4 ;  /* 0x0000880401007387 */ /* 0x000fe20000100800 */
[----:B------:R-:W-:Y:S01]  /*3c10*/  USHF.L.U32 UR11, UR28, 0x6, URZ ;  /* 0x000000061c0b7899 */ /* 0x000fe2000800063f */
[----:B------:R-:W-:Y:S01]  /*3c20*/  CS2R R26, SRZ ;  /* 0x00000000001a7805 */ /* 0x000fe2000001ff00 */
[----:B------:R-:W-:Y:S01]  /*3c30*/  CS2R R24, SRZ ;  /* 0x0000000000187805 */ /* 0x000fe2000001ff00 */
[----:B------:R-:W-:Y:S01]  /*3c40*/  CS2R R22, SRZ ;  /* 0x0000000000167805 */ /* 0x000fe2000001ff00 */
[----:B------:R-:W-:-:S02]  /*3c50*/  UIADD3 UR11, UR11, 0x40, URZ ;  /* 0x000000400b0b7890 */ /* 0x000fc4000fffe03f */
[----:B---3--:R-:W-:Y:S02]  /*3c60*/  @UP1 UMOV UR6, UR12 ;  /* 0x0000000c00061c82 */ /* 0x008fe40008000000 */
[----:B------:R-:W-:Y:S01]  /*3c70*/  UISETP.GE.AND UP0, UPT, UR11, UR7, UPT ;  /* 0x000000070b00728c */ /* 0x000fe2000bf06270 */
[----:B-----5:R-:W3:Y:S04]  /*3c80*/  LDSM.16.M88.4 R148, [R9+0x12000] ;  /* 0x012000000994783b */ /* 0x020ee80000000200 */
[----:B------:R-:W1:Y:S04]  /*3c90*/  LDSM.16.M88.4 R152, [R9+0x12800] ;  /* 0x012800000998783b */ /* 0x000e680000000200 */
[----:B------:R-:W1:Y:S04]  /*3ca0*/  LDSM.16.M88.4 R180, [R9+0x14000] ;  /* 0x0140000009b4783b */ /* 0x000e680000000200 */
[----:B------:R-:W1:Y:S04]  /*3cb0*/  LDSM.16.M88.4 R184, [R9+0x14800] ;  /* 0x0148000009b8783b */ /* 0x000e680000000200 */
[----:B------:R-:W1:Y:S04]  /*3cc0*/  LDSM.16.M88.4 R212, [R9+0x16000] ;  /* 0x0160000009d4783b */ /* 0x000e680000000200 */
[----:B------:R5:W1:Y:S02]  /*3cd0*/  LDSM.16.M88.4 R216, [R9+0x16800] ;  /* 0x0168000009d8783b */ /* 0x000a640000000200 */
[----:B-----5:R-:W-:-:S05]  /*3ce0*/  IMAD.WIDE.U32 R8, R7, -0x2daee0ad, RZ ;  /* 0xd2511f5307087825 */ /* 0x020fca00078e00ff */
[----:B------:R-:W-:Y:S01]  /*3cf0*/  LOP3.LUT R4, R5, R9, RZ, 0x3c, !PT ;  /* 0x0000000905047212 */ /* 0x000fe200078e3cff */
[----:B------:R1:W-:Y:S04]  /*3d00*/  STL.64 [R1+0x90], R8 ;  /* 0x0000900801007387 */ /* 0x0003e80000100a00 */
[----:B------:R-:W-:-:S05]  /*3d10*/  IMAD.WIDE.U32 R4, R4, -0x326172a9, RZ ;  /* 0xcd9e8d5704047825 */ /* 0x000fca00078e00ff */
[----:B--234-:R1:W-:Y:S02]  /*3d20*/  STL.64 [R1+0x78], R4 ;  /* 0x0000780401007387 */ /* 0x01c3e40000100a00 */
.L_x_786:
[----:B------:R-:W2:Y:S01]  /*3d30*/  LDL R91, [R1+0x4] ;  /* 0x00000400015b7983 */ /* 0x000ea20000100800 */
[----:B------:R-:W-:Y:S02]  /*3d40*/  UIADD3 UR11, UR8, -0x61c88647, URZ ;  /* 0x9e3779b9080b7890 */ /* 0x000fe4000fffe03f */
[----:B------:R-:W-:Y:S01]  /*3d50*/  UIADD3 UR13, UR8, 0x3c6ef372, URZ ;  /* 0x3c6ef372080d7890 */ /* 0x000fe2000fffe03f */
[----:B------:R-:W3:Y:S01]  /*3d60*/  LDL R246, [R1+0x8] ;  /* 0x0000080001f67983 */ /* 0x000ee20000100800 */
[----:B------:R-:W-:Y:S02]  /*3d70*/  UIADD3 UR12, UR10, 0x32370b8f, URZ ;  /* 0x32370b8f0a0c7890 */ /* 0x000fe4000fffe03f */
[----:B------:R-:W-:Y:S01]  /*3d80*/  UISETP.GE.AND UP4, UPT, UR9, 0x1, UPT ;  /* 0x000000010900788c */ /* 0x000fe2000bf86270 */
[----:B------:R-:W4:Y:S04]  /*3d90*/  LDL R89, [R1] ;  /* 0x0000000001597983 */ /* 0x000f280000100800 */
        /* <DEDUP_REMOVED lines=9> */
[----:B------:R-:W4:Y:S04]  /*3e30*/  LDL R93, [R1+0x98] ;  /* 0x00009800015d7983 */ /* 0x000f280000100800 */
[----:B------:R-:W4:Y:S06]  /*3e40*/  LDL.64 R96, [R1+0x78] ;  /* 0x0000780001607983 */ /* 0x000f2c0000100a00 */
[----:B------:R-:W4:Y:S01]  /*3e50*/  LDL R98, [R1+0x74] ;  /* 0x0000740001627983 */ /* 0x000f220000100800 */
[----:B------:R-:W-:Y:S04]  /*3e60*/  DEPBAR.LE SB0, 0x0 ;  /* 0x000080000000791a */ /* 0x000fe80000000000 */
[----:B------:R-:W-:Y:S08]  /*3e70*/  BAR.SYNC.DEFER_BLOCKING 0x0 ;  /* 0x0000000000007b1d */ /* 0x000ff00000010000 */
[----:B------:R-:W-:Y:S08]  /*3e80*/  LDSM.16.M88.4 R84, [R252+0xc000] ;  /* 0x00c00000fc54783b */ /* 0x000ff00000000200 */
[----:B-12---:R-:W-:Y:S08]  /*3e90*/  LDSM.16.M88.4 R8, [R91+0xc000] ;  /* 0x00c000005b08783b */ /* 0x006ff00000000200 */
[----:B---3--:R-:W1:Y:S08]  /*3ea0*/  LDSM.16.M88.4 R16, [R246] ;  /* 0x00000000f610783b */ /* 0x008e700000000200 */
[----:B------:R-:W2:Y:S08]  /*3eb0*/  LDSM.16.M88.4 R68, [R91+0xc800] ;  /* 0x00c800005b44783b */ /* 0x000eb00000000200 */
[----:B-----5:R-:W-:Y:S08]  /*3ec0*/  LDSM.16.M88.4 R72, [R245] ;  /* 0x00000000f548783b */ /* 0x020ff00000000200 */
[----:B----4-:R-:W3:Y:S08]  /*3ed0*/  LDSM.16.M88.4 R76, [R89+0xc000] ;  /* 0x00c00000594c783b */ /* 0x010ef00000000200 */
[----:B------:R-:W4:Y:S01]  /*3ee0*/  LDSM.16.M88.4 R80, [R89+0xc800] ;  /* 0x00c800005950783b */ /* 0x000f220000000200 */
[C---:B-1----:R-:W-:Y:S08]  /*3ef0*/  HMMA.16816.F32.BF16 R4, R16.reuse, R8, RZ ;  /* 0x000000081004723c */ /* 0x042ff000000418ff */
[C---:B------:R-:W-:Y:S08]  /*3f00*/  HMMA.16816.F32.BF16 R8, R16.reuse, R10, RZ ;  /* 0x0000000a1008723c */ /* 0x040ff000000418ff */
[C---:B--2---:R-:W-:Y:S08]  /*3f10*/  HMMA.16816.F32.BF16 R12, R16.reuse, R68, RZ ;  /* 0x00000044100c723c */ /* 0x044ff000000418ff */
        /* <DEDUP_REMOVED lines=23> */
[----:B------:R-:W-:Y:S07]  /*4090*/  LDSM.16.M88.4 R84, [R89+0xe800] ;  /* 0x00e800005954783b */ /* 0x000fee0000000200 */
[C---:B------:R-:W-:Y:S01]  /*40a0*/  HMMA.16816.F32.BF16 R8, R68.reuse, R78, R8 ;  /* 0x0000004e4408723c */ /* 0x040fe20000041808 */
[----:B------:R-:W2:Y:S07]  /*40b0*/  LDSM.16.M88.4 R76, [R89+0xe000] ;  /* 0x00e00000594c783b */ /* 0x000eae0000000200 */
[C---:B-1----:R-:W-:Y:S08]  /*40c0*/  HMMA.16816.F32.BF16 R12, R68.reuse, R80, R12 ;  /* 0x00000050440c723c */ /* 0x042ff0000004180c */
[----:B------:R-:W-:Y:S01]  /*40d0*/  HMMA.16816.F32.BF16 R16, R68, R82, R16 ;  /* 0x000000524410723c */ /* 0x000fe20000041810 */
[----:B------:R-:W-:Y:S08]  /*40e0*/  LDSM.16.M88.4 R68, [R244+0x2000] ;  /* 0x00200000f444783b */ /* 0x000ff00000000200 */
[----:B------:R-:W-:Y:S01]  /*40f0*/  LDSM.16.M88.4 R80, [R252+0xe800] ;  /* 0x00e80000fc50783b */ /* 0x000fe20000000200 */
[C---:B--2---:R-:W-:Y:S08]  /*4100*/  HMMA.16816.F32.BF16 R4, R72.reuse, R76, R4 ;  /* 0x0000004c4804723c */ /* 0x044ff00000041804 */
[C---:B------:R-:W-:Y:S01]  /*4110*/  HMMA.16816.F32.BF16 R8, R72.reuse, R78, R8 ;  /* 0x0000004e4808723c */ /* 0x040fe20000041808 */
[----:B------:R-:W1:Y:S07]  /*4120*/  LDSM.16.M88.4 R76, [R252+0xe000] ;  /* 0x00e00000fc4c783b */ /* 0x000e6e0000000200 */
[C---:B------:R-:W-:Y:S08]  /*4130*/  HMMA.16816.F32.BF16 R12, R72.reuse, R84, R12 ;  /* 0x00000054480c723c */ /* 0x040ff0000004180c */
[----:B------:R-:W-:Y:S01]  /*4140*/  HMMA.16816.F32.BF16 R16, R72, R86, R16 ;  /* 0x000000564810723c */ /* 0x000fe20000041810 */
[----:B------:R-:W-:Y:S08]  /*4150*/  LDSM.16.M88.4 R72, [R99+0x2000] ;  /* 0x002000006348783b */ /* 0x000ff00000000200 */
[----:B------:R-:W-:Y:S01]  /*4160*/  LDSM.16.M88.4 R84, [R90+0xe800] ;  /* 0x00e800005a54783b */ /* 0x000fe20000000200 */
[C---:B-1----:R-:W-:Y:S08]  /*4170*/  HMMA.16816.F32.BF16 R4, R68.reuse, R76, R4 ;  /* 0x0000004c4404723c */ /* 0x042ff00000041804 */
[C---:B------:R-:W-:Y:S01]  /*4180*/  HMMA.16816.F32.BF16 R8, R68.reuse, R78, R8 ;  /* 0x0000004e4408723c */ /* 0x040fe20000041808 */
[----:B------:R-:W1:Y:S07]  /*4190*/  LDSM.16.M88.4 R76, [R90+0xe000] ;  /* 0x00e000005a4c783b */ /* 0x000e6e0000000200 */
[C---:B------:R-:W-:Y:S08]  /*41a0*/  HMMA.16816.F32.BF16 R12, R68.reuse, R80, R12 ;  /* 0x00000050440c723c */ /* 0x040ff0000004180c */
[----:B------:R-:W-:Y:S01]  /*41b0*/  HMMA.16816.F32.BF16 R16, R68, R82, R16 ;  /* 0x000000524410723c */ /* 0x000fe20000041810 */
[----:B------:R-:W-:Y:S08]  /*41c0*/  LDSM.16.M88.4 R68, [R246+0x4000] ;  /* 0x00400000f644783b */ /* 0x000ff00000000200 */
[----:B------:R-:W2:Y:S01]  /*41d0*/  LDSM.16.M88.4 R80, [R91+0x10000] ;  /* 0x010000005b50783b */ /* 0x000ea20000000200 */
[C---:B-1----:R-:W-:Y:S08]  /*41e0*/  HMMA.16816.F32.BF16 R4, R72.reuse, R76, R4 ;  /* 0x0000004c4804723c */ /* 0x042ff00000041804 */
[C---:B------:R-:W-:Y:S01]  /*41f0*/  HMMA.16816.F32.BF16 R8, R72.reuse, R78, R8 ;  /* 0x0000004e4808723c */ /* 0x040fe20000041808 */
[----:B------:R-:W1:Y:S07]  /*4200*/  LDSM.16.M88.4 R76, [R91+0x10800] ;  /* 0x010800005b4c783b */ /* 0x000e6e0000000200 */
[C---:B------:R-:W-:Y:S08]  /*4210*/  HMMA.16816.F32.BF16 R12, R72.reuse, R84, R12 ;  /* 0x00000054480c723c */ /* 0x040ff0000004180c */
        /* <DEDUP_REMOVED lines=9> */
[----:B------:R-:W1:Y:S01]  /*42b0*/  LDSM.16.M88.4 R76, [R252+0x10000] ;  /* 0x01000000fc4c783b */ /* 0x000e620000000200 */
[C---:B--2---:R-:W-:Y:S08]  /*42c0*/  HMMA.16816.F32.BF16 R4, R72.reuse, R80, R4 ;  /* 0x000000504804723c */ /* 0x044ff00000041804 */
[C---:B------:R-:W-:Y:S01]  /*42d0*/  HMMA.16816.F32.BF16 R8, R72.reuse, R82, R8 ;  /* 0x000000524808723c */ /* 0x040fe20000041808 */
[----:B------:R-:W2:Y:S07]  /*42e0*/  LDSM.16.M88.4 R80, [R252+0x10800] ;  /* 0x01080000fc50783b */ /* 0x000eae0000000200 */
[C---:B------:R-:W-:Y:S08]  /*42f0*/  HMMA.16816.F32.BF16 R12, R72.reuse, R84, R12 ;  /* 0x00000054480c723c */ /* 0x040ff0000004180c */
[----:B------:R-:W-:Y:S01]  /*4300*/  HMMA.16816.F32.BF16 R16, R72, R86, R16 ;  /* 0x000000564810723c */ /* 0x000fe20000041810 */
[----:B------:R-:W-:Y:S07]  /*4310*/  LDSM.16.M88.4 R72, [R99+0x4000] ;  /* 0x004000006348783b */ /* 0x000fee0000000200 */
[C---:B-1----:R-:W-:Y:S01]  /*4320*/  HMMA.16816.F32.BF16 R4, R68.reuse, R76, R4 ;  /* 0x0000004c4404723c */ /* 0x042fe20000041804 */
[----:B------:R-:W1:Y:S06]  /*4330*/  LDSM.16.M88.4 R84, [R90+0x10000] ;  /* 0x010000005a54783b */ /* 0x000e6c0000000200 */
[----:B------:R-:W-:Y:S01]  /*4340*/  IMAD.U32 R76, RZ, RZ, UR9 ;  /* 0x00000009ff4c7e24 */ /* 0x000fe2000f8e00ff */
[C---:B------:R-:W-:Y:S04]  /*4350*/  HMMA.16816.F32.BF16 R8, R68.reuse, R78, R8 ;  /* 0x0000004e4408723c */ /* 0x040fe80000041808 */
[----:B------:R-:W-:Y:S04]  /*4360*/  IMAD R76, R76, 0x40, R88 ;  /* 0x000000404c4c7824 */ /* 0x000fe800078e0258 */
[C---:B--2---:R-:W-:Y:S04]  /*4370*/  HMMA.16816.F32.BF16 R12, R68.reuse, R80, R12 ;  /* 0x00000050440c723c */ /* 0x044fe8000004180c */
[C---:B------:R-:W-:Y:S02]  /*4380*/  IADD3 R79, R76.reuse, -0x9, RZ ;  /* 0xfffffff74c4f7810 */ /* 0x040fe40007ffe0ff */
[C---:B------:R-:W-:Y:S02]  /*4390*/  IADD3 R78, R76.reuse, -0x10, RZ ;  /* 0xfffffff04c4e7810 */ /* 0x040fe40007ffe0ff */
[----:B------:R-:W-:Y:S01]  /*43a0*/  IADD3 R80, R76, -0x8, RZ ;  /* 0xfffffff84c507810 */ /* 0x000fe20007ffe0ff */
[----:B------:R-:W-:Y:S03]  /*43b0*/  HMMA.16816.F32.BF16 R16, R68, R82, R16 ;  /* 0x000000524410723c */ /* 0x000fe60000041810 */
[----:B------:R-:W-:Y:S02]  /*43c0*/  ISETP.GE.AND P6, PT, R80, RZ, PT ;  /* 0x000000ff5000720c */ /* 0x000fe40003fc6270 */
[C---:B------:R-:W-:Y:S02]  /*43d0*/  IADD3 R77, R76.reuse, -0x11, RZ ;  /* 0xffffffef4c4d7810 */ /* 0x040fe40007ffe0ff */
[C---:B------:R-:W-:Y:S02]  /*43e0*/  IADD3 R70, R76.reuse, 0x8, RZ ;  /* 0x000000084c467810 */ /* 0x040fe40007ffe0ff */
[----:B------:R-:W-:Y:S02]  /*43f0*/  IADD3 R69, R76, 0x7, RZ ;  /* 0x000000074c457810 */ /* 0x000fe40007ffe0ff */
[----:B------:R-:W-:Y:S02]  /*4400*/  ISETP.GE.AND P0, PT, R70, RZ, PT ;  /* 0x000000ff4600720c */ /* 0x000fe40003f06270 */
[----:B------:R-:W-:Y:S02]  /*4410*/  ISETP.GE.AND P1, PT, R69, RZ, PT ;  /* 0x000000ff4500720c */ /* 0x000fe40003f26270 */
[C---:B------:R-:W-:Y:S01]  /*4420*/  IADD3 R68, R76.reuse, -0x1, RZ ;  /* 0xffffffff4c447810 */ /* 0x040fe20007ffe0ff */
[C---:B-1----:R-:W-:Y:S05]  /*4430*/  HMMA.16816.F32.BF16 R4, R72.reuse, R84, R4 ;  /* 0x000000544804723c */ /* 0x042fea0000041804 */
[C---:B------:R-:W-:Y:S02]  /*4440*/  IADD3 R81, R76.reuse, -0x18, RZ ;  /* 0xffffffe84c517810 */ /* 0x040fe40007ffe0ff */
[C---:B------:R-:W-:Y:S01]  /*4450*/  IADD3 R82, R76.reuse, -0x19, RZ ;  /* 0xffffffe74c527810 */ /* 0x040fe20007ffe0ff */
[C---:B------:R-:W-:Y:S01]  /*4460*/  HMMA.16816.F32.BF16 R8, R72.reuse, R86, R8 ;  /* 0x000000564808723c */ /* 0x040fe20000041808 */
[----:B------:R-:W2:Y:S02]  /*4470*/  LDL.64 R86, [R1+0x90] ;  /* 0x0000900001567983 */ /* 0x000ea40000100a00 */
[----:B------:R-:W-:Y:S02]  /*4480*/  ISETP.GE.AND P3, PT, R79, RZ, PT ;  /* 0x000000ff4f00720c */ /* 0x000fe40003f66270 */
[C---:B------:R-:W-:Y:S02]  /*4490*/  @!P0 IADD3 R70, -R76.reuse, -0x8, RZ ;  /* 0xfffffff84c468810 */ /* 0x040fe40007ffe1ff */
[----:B------:R-:W-:Y:S02]  /*44a0*/  @!P1 IADD3 R69, -R76, -0x7, RZ ;  /* 0xfffffff94c459810 */ /* 0x000fe40007ffe1ff */
[----:B------:R-:W-:Y:S01]  /*44b0*/  ISETP.GE.AND P0, PT, R68, RZ, PT ;  /* 0x000000ff4400720c */ /* 0x000fe20003f06270 */
[----:B------:R-:W1:Y:S01]  /*44c0*/  I2F R84, R70 ;  /* 0x0000004600547306 */ /* 0x000e620000201400 */
[----:B------:R-:W-:Y:S02]  /*44d0*/  ISETP.GE.AND P4, PT, R78, RZ, PT ;  /* 0x000000ff4e00720c */ /* 0x000fe40003f86270 */
[----:B------:R-:W-:Y:S02]  /*44e0*/  ISETP.GE.AND P2, PT, R77, RZ, PT ;  /* 0x000000ff4d00720c */ /* 0x000fe40003f46270 */
[----:B------:R-:W-:Y:S02]  /*44f0*/  ISETP.GE.AND P5, PT, R81, RZ, PT ;  /* 0x000000ff5100720c */ /* 0x000fe40003fa6270 */
[----:B------:R-:W-:Y:S02]  /*4500*/  ISETP.GE.AND P1, PT, R82, RZ, PT ;  /* 0x000000ff5200720c */ /* 0x000fe40003f26270 */
[C---:B------:R-:W-:Y:S01]  /*4510*/  @!P6 IADD3 R80, -R76.reuse, 0x8, RZ ;  /* 0x000000084c50e810 */ /* 0x040fe20007ffe1ff */
[----:B------:R-:W3:Y:S01]  /*4520*/  I2F R85, R69 ;  /* 0x0000004500557306 */ /* 0x000ee20000201400 */
[C---:B------:R-:W-:Y:S02]  /*4530*/  @!P3 IADD3 R79, -R76.reuse, 0x9, RZ ;  /* 0x000000094c4fb810 */ /* 0x040fe40007ffe1ff */
[C---:B------:R-:W-:Y:S02]  /*4540*/  @!P0 IADD3 R68, -R76.reuse, 0x1, RZ ;  /* 0x000000014c448810 */ /* 0x040fe40007ffe1ff */
[C---:B------:R-:W-:Y:S02]  /*4550*/  @!P4 IADD3 R78, -R76.reuse, 0x10, RZ ;  /* 0x000000104c4ec810 */ /* 0x040fe40007ffe1ff */
[----:B------:R-:W-:Y:S02]  /*4560*/  IABS R89, R76 ;  /* 0x0000004c00597213 */ /* 0x000fe40000000000 */
[C---:B------:R-:W-:Y:S01]  /*4570*/  @!P2 IADD3 R77, -R76.reuse, 0x11, RZ ;  /* 0x000000114c4da810 */ /* 0x040fe20007ffe1ff */
[----:B------:R4:W5:Y:S01]  /*4580*/  I2F R88, R68 ;  /* 0x0000004400587306 */ /* 0x0009620000201400 */
[C---:B------:R-:W-:Y:S02]  /*4590*/  @!P5 IADD3 R81, -R76.reuse, 0x18, RZ ;  /* 0x000000184c51d810 */ /* 0x040fe40007ffe1ff */
[----:B------:R-:W-:Y:S01]  /*45a0*/  @!P1 IADD3 R82, -R76, 0x19, RZ ;  /* 0x000000194c529810 */ /* 0x000fe20007ffe1ff */
[----:B-1----:R-:W-:Y:S01]  /*45b0*/  FFMA.FTZ R6, R84, -UR6, R6 ;  /* 0x8000000654067c23 */ /* 0x002fe20008010006 */
[----:B------:R-:W-:Y:S02]  /*45c0*/  PLOP3.LUT P0, PT, PT, PT, UP0, 0x80, 0x0 ;  /* 0x000000000000781c */ /* 0x000fe40003f0f008 */
[----:B------:R-:W-:Y:S02]  /*45d0*/  PLOP3.LUT P3, PT, PT, PT, UP0, 0x80, 0x0 ;  /* 0x000000000000781c */ /* 0x000fe40003f6f008 */
[----:B------:R-:W-:Y:S01]  /*45e0*/  PLOP3.LUT P2, PT, PT, PT, UP0, 0x80, 0x0 ;  /* 0x000000000000781c */ /* 0x000fe20003f4f008 */
[----:B------:R1:W1:Y:S01]  /*45f0*/  I2F R76, R80 ;  /* 0x00000050004c7306 */ /* 0x0002620000201400 */
[----:B------:R-:W-:Y:S02]  /*4600*/  PLOP3.LUT P4, PT, PT, PT, UP0, 0x80, 0x0 ;  /* 0x000000000000781c */ /* 0x000fe40003f8f008 */
[----:B------:R-:W-:Y:S01]  /*4610*/  PLOP3.LUT P1, PT, PT, PT, UP0, 0x80, 0x0 ;  /* 0x000000000000781c */ /* 0x000fe20003f2f008 */
[----:B---3--:R-:W-:Y:S01]  /*4620*/  FFMA.FTZ R7, R85, -UR6, R7 ;  /* 0x8000000655077c23 */ /* 0x008fe20008010007 */
[----:B------:R-:W-:Y:S02]  /*4630*/  PLOP3.LUT P5, PT, PT, PT, UP0, 0x80, 0x0 ;  /* 0x000000000000781c */ /* 0x000fe40003faf008 */
[----:B------:R-:W-:Y:S02]  /*4640*/  PLOP3.LUT P6, PT, PT, PT, UP0, 0x80, 0x0 ;  /* 0x000000000000781c */ /* 0x000fe40003fcf008 */
[----:B------:R-:W-:Y:S01]  /*4650*/  @P0 IADD3 R83, R94, 0x1, RZ ;  /* 0x000000015e530810 */ /* 0x000fe20007ffe0ff */
[----:B------:R-:W3:Y:S01]  /*4660*/  I2F R89, R89 ;  /* 0x0000005900597306 */ /* 0x000ee20000201400 */
[----:B------:R-:W-:Y:S01]  /*4670*/  PLOP3.LUT P0, PT, PT, PT, UP0, 0x80, 0x0 ;  /* 0x000000000000781c */ /* 0x000fe20003f0f008 */
[----:B----4-:R4:W4:Y:S01]  /*4680*/  LDSM.16.M88.4 R68, [R90+0x10800] ;  /* 0x010800005a44783b */ /* 0x0109220000000200 */
[C---:B-----5:R-:W-:Y:S02]  /*4690*/  FFMA.FTZ R5, R88.reuse, -UR6, R5 ;  /* 0x8000000658057c23 */ /* 0x060fe40008010005 */
[----:B------:R-:W-:Y:S03]  /*46a0*/  FFMA.FTZ R11, R88, -UR6, R11 ;  /* 0x80000006580b7c23 */ /* 0x000fe6000801000b */
[C---:B------:R-:W-:Y:S02]  /*46b0*/  @P5 ISETP.GE.AND P5, PT, R94.reuse, UR7, PT ;  /* 0x000000075e005c0c */ /* 0x040fe4000bfa6270 */
[----:B------:R-:W-:Y:S01]  /*46c0*/  I2F R91, R78 ;  /* 0x0000004e005b7306 */ /* 0x000fe20000201400 */
[----:B------:R-:W-:Y:S02]  /*46d0*/  @P6 ISETP.GE.AND P6, PT, R83, UR7, PT ;  /* 0x0000000753006c0c */ /* 0x000fe4000bfc6270 */
[----:B-1----:R-:W-:Y:S01]  /*46e0*/  @P3 IADD3 R80, R94, 0x8, RZ ;  /* 0x000000085e503810 */ /* 0x002fe20007ffe0ff */
[----:B------:R-:W-:Y:S01]  /*46f0*/  FFMA.FTZ R8, R76, -UR6, R8 ;  /* 0x800000064c087c23 */ /* 0x000fe20008010008 */
[----:B------:R-:W-:Y:S02]  /*4700*/  PLOP3.LUT P3, PT, PT, PT, UP0, 0x80, 0x0 ;  /* 0x000000000000781c */ /* 0x000fe40003f6f008 */
[----:B------:R-:W-:Y:S02]  /*4710*/  @P4 ISETP.GE.AND P4, PT, R80, UR7, PT ;  /* 0x0000000750004c0c */ /* 0x000fe4000bf86270 */
[----:B------:R-:W-:Y:S02]  /*4720*/  @P2 IADD3 R80, R94, 0x9, RZ ;  /* 0x000000095e502810 */ /* 0x000fe40007ffe0ff */
[----:B------:R-:W-:Y:S02]  /*4730*/  PLOP3.LUT P2, PT, PT, PT, UP0, 0x80, 0x0 ;  /* 0x000000000000781c */ /* 0x000fe40003f4f008 */
[----:B------:R-:W-:Y:S01]  /*4740*/  @P0 ISETP.GE.AND P0, PT, R80, UR7, PT ;  /* 0x0000000750000c0c */ /* 0x000fe2000bf06270 */
[C---:B---3--:R-:W-:Y:S01]  /*4750*/  FFMA.FTZ R4, R89.reuse, -UR6, R4 ;  /* 0x8000000659047c23 */ /* 0x048fe20008010004 */
[----:B------:R-:W3:Y:S01]  /*4760*/  LDL R80, [R1+0x68] ;  /* 0x0000680001507983 */ /* 0x000ee20000100800 */
[----:B----4-:R1:W4:Y:S01]  /*4770*/  I2F R90, R79 ;  /* 0x0000004f005a7306 */ /* 0x0103220000201400 */
[----:B------:R-:W-:Y:S07]  /*4780*/  FFMA.FTZ R10, R89, -UR6, R10 ;  /* 0x80000006590a7c23 */ /* 0x000fee000801000a */
[----:B------:R-:W-:Y:S02]  /*4790*/  @P2 FSEL R4, R4, -INF , !P5 ;  /* 0xff80000004042808 */ /* 0x000fe40006800000 */
[----:B------:R-:W-:Y:S01]  /*47a0*/  PLOP3.LUT P2, PT, PT, PT, UP0, 0x80, 0x0 ;  /* 0x000000000000781c */ /* 0x000fe20003f4f008 */
[C---:B------:R-:W-:Y:S11]  /*47b0*/  HMMA.16816.F32.BF16 R12, R72.reuse, R68, R12 ;  /* 0x00000044480c723c */ /* 0x040ff6000004180c */
[----:B------:R-:W-:Y:S01]  /*47c0*/  @!UPT UIADD3 URZ, URZ, URZ, URZ ;  /* 0x0000003f3f3ff290 */ /* 0x000fe2000fffe03f */
[----:B------:R-:W-:Y:S01]  /*47d0*/  @P2 FSEL R5, R5, -INF , !P6 ;  /* 0xff80000005052808 */ /* 0x000fe20007000000 */
[----:B------:R-:W-:Y:S01]  /*47e0*/  FMUL.FTZ R68, R95, 1.4426950216293334961 ;  /* 0x3fb8aa3b5f447820 */ /* 0x000fe20000410000 */
[----:B------:R-:W-:Y:S01]  /*47f0*/  HMMA.16816.F32.BF16 R16, R72, R70, R16 ;  /* 0x000000464810723c */ /* 0x000fe20000041810 */
[----:B------:R-:W-:Y:S02]  /*4800*/  PLOP3.LUT P2, PT, PT, PT, UP0, 0x80, 0x0 ;  /* 0x000000000000781c */ /* 0x000fe40003f4f008 */
[----:B-1----:R-:W-:Y:S01]  /*4810*/  @P1 IADD3 R79, R94, 0x10, RZ ;  /* 0x000000105e4f1810 */ /* 0x002fe20007ffe0ff */
[----:B----4-:R-:W-:Y:S01]  /*4820*/  FFMA.FTZ R9, R90, -UR6, R9 ;  /* 0x800000065a097c23 */ /* 0x010fe20008010009 */
[----:B------:R-:W-:Y:S02]  /*4830*/  PLOP3.LUT P1, PT, PT, PT, UP0, 0x80, 0x0 ;  /* 0x000000000000781c */ /* 0x000fe40003f2f008 */
[----:B------:R-:W-:Y:S01]  /*4840*/  @P3 ISETP.GE.AND P3, PT, R79, UR7, PT ;  /* 0x000000074f003c0c */ /* 0x000fe2000bf66270 */
[----:B------:R-:W-:Y:S04]  /*4850*/  IMAD.U32 R79, RZ, RZ, UR9 ;  /* 0x00000009ff4f7e24 */ /* 0x000fe8000f8e00ff */
[----:B------:R-:W-:Y:S02]  /*4860*/  IMAD R79, R79, 0x4, R92 ;  /* 0x000000044f4f7824 */ /* 0x000fe400078e025c */
[----:B------:R1:W4:Y:S01]  /*4870*/  I2F R92, R77 ;  /* 0x0000004d005c7306 */ /* 0x0003220000201400 */
[----:B------:R-:W-:Y:S02]  /*4880*/  FFMA.FTZ R12, R91, -UR6, R12 ;  /* 0x800000065b0c7c23 */ /* 0x000fe4000801000c */
[----:B------:R-:W-:Y:S01]  /*4890*/  IMAD.WIDE.U32 R78, R79, -0x326172a9, RZ ;  /* 0xcd9e8d574f4e7825 */ /* 0x000fe200078e00ff */
[----:B------:R-:W-:Y:S02]  /*48a0*/  @P1 FSEL R6, R6, -INF , !P5 ;  /* 0xff80000006061808 */ /* 0x000fe40006800000 */
[----:B------:R-:W-:Y:S01]  /*48b0*/  FSETP.NEU.FTZ.AND P5, PT, R95, -INF , PT ;  /* 0xff8000005f00780b */ /* 0x000fe20003fbd000 */
[----:B------:R-:W-:Y:S01]  /*48c0*/  FFMA.FTZ R14, R76, -UR6, R14 ;  /* 0x800000064c0e7c23 */ /* 0x000fe2000801000e */
[----:B------:R-:W-:Y:S01]  /*48d0*/  LOP3.LUT R78, R97, UR11, R78, 0x96, !PT ;  /* 0x0000000b614e7c12 */ /* 0x000fe2000f8e964e */
[----:B------:R-:W-:Y:S01]  /*48e0*/  UIADD3 UR11, UR10, -0x4498517b, URZ ;  /* 0xbb67ae850a0b7890 */ /* 0x000fe2000fffe03f */
[----:B------:R-:W-:Y:S01]  /*48f0*/  FSEL R68, R68, RZ, P5 ;  /* 0x000000ff44447208 */ /* 0x000fe20002800000 */
[----:B------:R-:W5:Y:S01]  /*4900*/  LDL R97, [R1+0x3c] ;  /* 0x00003c0001617983 */ /* 0x000f620000100800 */
[----:B------:R-:W-:Y:S01]  /*4910*/  PLOP3.LUT P5, PT, PT, PT, UP0, 0x80, 0x0 ;  /* 0x000000000000781c */ /* 0x000fe20003faf008 */
[----:B------:R-:W-:Y:S01]  /*4920*/  FFMA.FTZ R15, R90, -UR6, R15 ;  /* 0x800000065a0f7c23 */ /* 0x000fe2000801000f */
[----:B------:R-:W-:Y:S01]  /*4930*/  PLOP3.LUT P1, PT, PT, PT, UP0, 0x80, 0x0 ;  /* 0x000000000000781c */ /* 0x000fe20003f2f008 */
[--C-:B------:R-:W-:Y:S01]  /*4940*/  FFMA.FTZ R4, R4, c[0x0][0x23c], -R68.reuse ;  /* 0x00008f0004047a23 */ /* 0x100fe20000010844 */
[----:B------:R-:W5:Y:S01]  /*4950*/  LDL R95, [R1+0x58] ;  /* 0x00005800015f7983 */ /* 0x000f620000100800 */
[----:B------:R-:W-:Y:S02]  /*4960*/  FFMA.FTZ R5, R5, c[0x0][0x23c], -R68 ;  /* 0x00008f0005057a23 */ /* 0x000fe40000010844 */
[----:B------:R-:W-:Y:S02]  /*4970*/  FFMA.FTZ R18, R91, -UR6, R18 ;  /* 0x800000065b127c23 */ /* 0x000fe40008010012 */
[----:B------:R4:W-:Y:S01]  /*4980*/  MUFU.EX2 R85, R5 ;  /* 0x0000000500557308 */ /* 0x0009e20000000800 */
[----:B-1----:R-:W-:Y:S01]  /*4990*/  LOP3.LUT R77, R79, UR8, R93, 0x96, !PT ;  /* 0x000000084f4d7c12 */ /* 0x002fe2000f8e965d */
[----:B------:R-:W-:Y:S04]  /*49a0*/  IMAD.WIDE.U32 R78, R78, -0x2daee0ad, RZ ;  /* 0xd2511f534e4e7825 */ /* 0x000fe800078e00ff */
[----:B------:R-:W-:Y:S01]  /*49b0*/  @P1 FSEL R7, R7, -INF , !P6 ;  /* 0xff80000007071808 */ /* 0x000fe20007000000 */
[----:B------:R-:W-:Y:S01]  /*49c0*/  IMAD.WIDE.U32 R72, R77, -0x2daee0ad, RZ ;  /* 0xd2511f534d487825 */ /* 0x000fe200078e00ff */
[----:B------:R-:W-:Y:S02]  /*49d0*/  PLOP3.LUT P1, PT, PT, PT, UP0, 0x80, 0x0 ;  /* 0x000000000000781c */ /* 0x000fe40003f2f008 */
[----:B------:R-:W1:Y:S01]  /*49e0*/  I2F R77, R82 ;  /* 0x00000052004d7306 */ /* 0x000e620000201400 */
[C---:B----4-:R-:W-:Y:S02]  /*49f0*/  FFMA.FTZ R13, R92.reuse, -UR6, R13 ;  /* 0x800000065c0d7c23 */ /* 0x050fe4000801000d */
[----:B------:R-:W-:Y:S07]  /*4a00*/  FFMA.FTZ R19, R92, -UR6, R19 ;  /* 0x800000065c137c23 */ /* 0x000fee0008010013 */
[----:B------:R-:W4:Y:S01]  /*4a10*/  I2F R93, R81 ;  /* 0x00000051005d7306 */ /* 0x000f220000201400 */
[----:B------:R-:W-:Y:S02]  /*4a20*/  @P1 IADD3 R5, R94, 0x18, RZ ;  /* 0x000000185e051810 */ /* 0x000fe40007ffe0ff */
[----:B------:R-:W-:Y:S01]  /*4a30*/  PLOP3.LUT P1, PT, PT, PT, UP0, 0x80, 0x0 ;  /* 0x000000000000781c */ /* 0x000fe20003f2f008 */
[----:B-1----:R-:W-:Y:S11]  /*4a40*/  FFMA.FTZ R17, R77, -UR6, R17 ;  /* 0x800000064d117c23 */ /* 0x002ff60008010011 */
[----:B------:R-:W-:Y:S01]  /*4a50*/  @!UPT UIADD3 URZ, URZ, URZ, URZ ;  /* 0x0000003f3f3ff290 */ /* 0x000fe2000fffe03f */
[----:B------:R-:W-:Y:S02]  /*4a60*/  @P1 FSEL R9, R9, -INF , !P0 ;  /* 0xff80000009091808 */ /* 0x000fe40004000000 */
[----:B------:R-:W-:Y:S03]  /*4a70*/  PLOP3.LUT P1, PT, PT, PT, UP0, 0x80, 0x0 ;  /* 0x000000000000781c */ /* 0x000fe60003f2f008 */
[----:B------:R-:W-:Y:S02]  /*4a80*/  FFMA.FTZ R9, R9, c[0x0][0x23c], -R68 ;  /* 0x00008f0009097a23 */ /* 0x000fe40000010844 */
[----:B----4-:R-:W-:Y:S02]  /*4a90*/  FFMA.FTZ R16, R93, -UR6, R16 ;  /* 0x800000065d107c23 */ /* 0x010fe40008010010 */
[----:B------:R-:W-:Y:S06]  /*4aa0*/  MUFU.EX2 R82, R9 ;  /* 0x0000000900527308 */ /* 0x000fec0000000800 */
[----:B------:R-:W-:Y:S02]  /*4ab0*/  @P1 FSEL R10, R10, -INF , !P4 ;  /* 0xff8000000a0a1808 */ /* 0x000fe40006000000 */
[----:B------:R-:W-:Y:S11]  /*4ac0*/  PLOP3.LUT P1, PT, PT, PT, UP0, 0x80, 0x0 ;  /* 0x000000000000781c */ /* 0x000ff60003f2f008 */
[----:B------:R-:W-:Y:S02]  /*4ad0*/  @!UPT UIADD3 URZ, URZ, URZ, URZ ;  /* 0x0000003f3f3ff290 */ /* 0x000fe4000fffe03f */
[----:B------:R-:W-:Y:S02]  /*4ae0*/  @P1 FSEL R11, R11, -INF , !P0 ;  /* 0xff8000000b0b1808 */ /* 0x000fe40004000000 */
[----:B------:R-:W-:Y:S02]  /*4af0*/  PLOP3.LUT P0, PT, PT, PT, UP0, 0x80, 0x0 ;  /* 0x000000000000781c */ /* 0x000fe40003f0f008 */
[----:B------:R-:W-:Y:S11]  /*4b00*/  PLOP3.LUT P1, PT, PT, PT, UP0, 0x80, 0x0 ;  /* 0x000000000000781c */ /* 0x000ff60003f2f008 */
[----:B------:R-:W-:Y:S02]  /*4b10*/  @!UPT UIADD3 URZ, URZ, URZ, URZ ;  /* 0x0000003f3f3ff290 */ /* 0x000fe4000fffe03f */
[----:B------:R-:W-:Y:S02]  /*4b20*/  @P1 FSEL R14, R14, -INF , !P3 ;  /* 0xff8000000e0e1808 */ /* 0x000fe40005800000 */
[----:B------:R-:W-:Y:S01]  /*4b30*/  PLOP3.LUT P1, PT, PT, PT, UP0, 0x80, 0x0 ;  /* 0x000000000000781c */ /* 0x000fe20003f2f008 */
[----:B--2---:R1:W2:Y:S01]  /*4b40*/  MUFU.EX2 R87, R4 ;  /* 0x0000000400577308 */ /* 0x0042a20000000800 */
[----:B------:R-:W-:Y:S01]  /*4b50*/  LOP3.LUT R70, R73, UR11, R86, 0x96, !PT ;  /* 0x0000000b49467c12 */ /* 0x000fe2000f8e9656 */
[----:B------:R-:W-:Y:S04]  /*4b60*/  UIADD3 UR11, UR10, 0x76cf5d0a, URZ ;  /* 0x76cf5d0a0a0b7890 */ /* 0x000fe8000fffe03f */
[----:B------:R-:W-:Y:S02]  /*4b70*/  IMAD.WIDE.U32 R70, R70, -0x326172a9, RZ ;  /* 0xcd9e8d5746467825 */ /* 0x000fe400078e00ff */
[----:B------:R-:W-:Y:S01]  /*4b80*/  LOP3.LUT R72, R79, UR11, R72, 0x96, !PT ;  /* 0x0000000b4f487c12 */ /* 0x000fe2000f8e9648 */
[----:B------:R-:W-:Y:S02]  /*4b90*/  UIADD3 UR11, UR8, -0x255992d5, URZ ;  /* 0xdaa66d2b080b7890 */ /* 0x000fe4000fffe03f */
[----:B------:R-:W-:Y:S02]  /*4ba0*/  LOP3.LUT R74, R71, UR13, R96, 0x96, !PT ;  /* 0x0000000d474a7c12 */ /* 0x000fe4000f8e9660 */
[----:B------:R-:W4:Y:S01]  /*4bb0*/  LDL R96, [R1+0x60] ;  /* 0x0000600001607983 */ /* 0x000f220000100800 */
[----:B------:R-:W-:Y:S04]  /*4bc0*/  IMAD.WIDE.U32 R72, R72, -0x326172a9, RZ ;  /* 0xcd9e8d5748487825 */ /* 0x000fe800078e00ff */
[----:B------:R-:W-:Y:S01]  /*4bd0*/  IMAD.WIDE.U32 R74, R74, -0x2daee0ad, RZ ;  /* 0xd2511f534a4a7825 */ /* 0x000fe200078e00ff */
[----:B------:R-:W-:Y:S01]  /*4be0*/  LOP3.LUT R70, R73, UR11, R70, 0x96, !PT ;  /* 0x0000000b49467c12 */ /* 0x000fe2000f8e9646 */
[----:B------:R-:W-:Y:S01]  /*4bf0*/  UIADD3 UR11, UR10, -0x126145ec, URZ ;  /* 0xed9eba140a0b7890 */ /* 0x000fe2000fffe03f */
[----:B-1----:R-:W-:Y:S03]  /*4c00*/  @P5 IADD3 R4, R94, 0x11, RZ ;  /* 0x000000115e045810 */ /* 0x002fe60007ffe0ff */
[----:B------:R-:W-:Y:S01]  /*4c10*/  IMAD.WIDE.U32 R70, R70, -0x2daee0ad, RZ ;  /* 0xd2511f5346467825 */ /* 0x000fe200078e00ff */
[----:B------:R-:W-:Y:S02]  /*4c20*/  PLOP3.LUT P5, PT, PT, PT, UP0, 0x80, 0x0 ;  /* 0x000000000000781c */ /* 0x000fe40003faf008 */
[----:B------:R-:W-:Y:S02]  /*4c30*/  @P2 ISETP.GE.AND P2, PT, R4, UR7, PT ;  /* 0x0000000704002c0c */ /* 0x000fe4000bf46270 */
[----:B------:R-:W-:Y:S01]  /*4c40*/  LOP3.LUT R74, R71, UR11, R74, 0x96, !PT ;  /* 0x0000000b474a7c12 */ /* 0x000fe2000f8e964a */
[----:B------:R-:W-:Y:S10]  /*4c50*/  UIADD3 UR11, UR8, 0x78dde6e4, URZ ;  /* 0x78dde6e4080b7890 */ /* 0x000ff4000fffe03f */
[----:B------:R-:W-:Y:S02]  /*4c60*/  @P0 FSEL R13, R13, -INF , !P2 ;  /* 0xff8000000d0d0808 */ /* 0x000fe40005000000 */
[----:B------:R-:W-:Y:S03]  /*4c70*/  PLOP3.LUT P0, PT, PT, PT, UP0, 0x80, 0x0 ;  /* 0x000000000000781c */ /* 0x000fe60003f0f008 */
[----:B------:R-:W-:Y:S10]  /*4c80*/  FFMA.FTZ R13, R13, c[0x0][0x23c], -R68 ;  /* 0x00008f000d0d7a23 */ /* 0x000ff40000010844 */
[----:B------:R-:W-:Y:S02]  /*4c90*/  @P0 FSEL R15, R15, -INF , !P2 ;  /* 0xff8000000f0f0808 */ /* 0x000fe40005000000 */
[----:B------:R-:W-:Y:S02]  /*4ca0*/  PLOP3.LUT P2, PT, PT, PT, UP0, 0x80, 0x0 ;  /* 0x000000000000781c */ /* 0x000fe40003f4f008 */
[----:B------:R-:W-:Y:S01]  /*4cb0*/  PLOP3.LUT P0, PT, PT, PT, UP0, 0x80, 0x0 ;  /* 0x000000000000781c */ /* 0x000fe20003f0f008 */
[C---:B---3--:R-:W-:Y:S01]  /*4cc0*/  FMUL.FTZ R69, R80.reuse, 1.4426950216293334961 ;  /* 0x3fb8aa3b50457820 */ /* 0x048fe20000410000 */
[----:B------:R-:W-:Y:S04]  /*4cd0*/  FSETP.NEU.FTZ.AND P6, PT, R80, -INF , PT ;  /* 0xff8000005000780b */ /* 0x000fe80003fdd000 */
[----:B------:R-:W-:Y:S02]  /*4ce0*/  FSEL R4, R69, RZ, P6 ;  /* 0x000000ff45047208 */ /* 0x000fe40003000000 */
[----:B------:R-:W-:Y:S01]  /*4cf0*/  LOP3.LUT R69, R75, UR12, R78, 0x96, !PT ;  /* 0x0000000c4b457c12 */ /* 0x000fe2000f8e964e */
[----:B------:R-:W-:Y:S01]  /*4d00*/  UIADD3 UR12, UR8, 0x1715609d, URZ ;  /* 0x1715609d080c7890 */ /* 0x000fe2000fffe03f */
[----:B------:R-:W-:Y:S01]  /*4d10*/  @P5 IADD3 R75, R94, 0x19, RZ ;  /* 0x000000195e4b5810 */ /* 0x000fe20007ffe0ff */
[--C-:B------:R-:W-:Y:S01]  /*4d20*/  FFMA.FTZ R6, R6, c[0x0][0x23c], -R4.reuse ;  /* 0x00008f0006067a23 */ /* 0x100fe20000010804 */
[----:B------:R-:W3:Y:S01]  /*4d30*/  LDL R94, [R1+0x5c] ;  /* 0x00005c00015e7983 */ /* 0x000ee20000100800 */
[----:B------:R-:W-:Y:S01]  /*4d40*/  PLOP3.LUT P6, PT, PT, PT, UP0, 0x80, 0x0 ;  /* 0x000000000000781c */ /* 0x000fe20003fcf008 */
[--C-:B------:R-:W-:Y:S01]  /*4d50*/  FFMA.FTZ R7, R7, c[0x0][0x23c], -R4.reuse ;  /* 0x00008f0007077a23 */ /* 0x100fe20000010804 */
[----:B------:R-:W-:Y:S01]  /*4d60*/  MUFU.EX2 R86, R6 ;  /* 0x0000000600567308 */ /* 0x000fe20000000800 */
[----:B------:R-:W-:Y:S01]  /*4d70*/  PLOP3.LUT P5, PT, PT, PT, UP0, 0x80, 0x0 ;  /* 0x000000000000781c */ /* 0x000fe20003faf008 */
[--C-:B------:R-:W-:Y:S01]  /*4d80*/  FFMA.FTZ R10, R10, c[0x0][0x23c], -R4.reuse ;  /* 0x00008f000a0a7a23 */ /* 0x100fe20000010804 */
[----:B------:R-:W3:Y:S01]  /*4d90*/  LDL.LU.64 R90, [R1+0x30] ;  /* 0x00003000015a7983 */ /* 0x000ee20000300a00 */
[--C-:B------:R-:W-:Y:S02]  /*4da0*/  FFMA.FTZ R11, R11, c[0x0][0x23c], -R4.reuse ;  /* 0x00008f000b0b7a23 */ /* 0x100fe40000010804 */
[--C-:B------:R-:W-:Y:S02]  /*4db0*/  FFMA.FTZ R14, R14, c[0x0][0x23c], -R4.reuse ;  /* 0x00008f000e0e7a23 */ /* 0x100fe40000010804 */
[----:B------:R-:W-:Y:S02]  /*4dc0*/  FFMA.FTZ R15, R15, c[0x0][0x23c], -R4 ;  /* 0x00008f000f0f7a23 */ /* 0x000fe40000010804 */
[----:B------:R1:W-:Y:S01]  /*4dd0*/  MUFU.EX2 R84, R7 ;  /* 0x0000000700547308 */ /* 0x0003e20000000800 */
[----:B------:R-:W-:Y:S02]  /*4de0*/  @P6 FSEL R8, R8, -INF , !P4 ;  /* 0xff80000008086808 */ /* 0x000fe40006000000 */
[----:B------:R-:W-:Y:S02]  /*4df0*/  PLOP3.LUT P4, PT, PT, PT, UP0, 0x80, 0x0 ;  /* 0x000000000000781c */ /* 0x000fe40003f8f008 */
[----:B------:R-:W-:Y:S01]  /*4e00*/  PLOP3.LUT P6, PT, PT, PT, UP0, 0x80, 0x0 ;  /* 0x000000000000781c */ /* 0x000fe20003fcf008 */
[--C-:B------:R-:W-:Y:S01]  /*4e10*/  FFMA.FTZ R8, R8, c[0x0][0x23c], -R68.reuse ;  /* 0x00008f0008087a23 */ /* 0x100fe20000010844 */
[----:B------:R-:W-:Y:S03]  /*4e20*/  @P5 ISETP.GE.AND P5, PT, R5, UR7, PT ;  /* 0x0000000705005c0c */ /* 0x000fe6000bfa6270 */
[----:B------:R2:W-:Y:S06]  /*4e30*/  MUFU.EX2 R83, R8 ;  /* 0x0000000800537308 */ /* 0x0005ec0000000800 */
[----:B------:R-:W-:Y:S02]  /*4e40*/  @P4 FSEL R12, R12, -INF , !P3 ;  /* 0xff8000000c0c4808 */ /* 0x000fe40005800000 */
[----:B------:R-:W-:Y:S01]  /*4e50*/  @P6 ISETP.GE.AND P6, PT, R75, UR7, PT ;  /* 0x000000074b006c0c */ /* 0x000fe2000bfc6270 */
[----:B------:R-:W-:Y:S01]  /*4e60*/  IMAD.WIDE.U32 R74, R74, -0x326172a9, RZ ;  /* 0xcd9e8d574a4a7825 */ /* 0x000fe200078e00ff */
[----:B------:R-:W-:Y:S01]  /*4e70*/  MUFU.EX2 R78, R13 ;  /* 0x0000000d004e7308 */ /* 0x000fe20000000800 */
[----:B------:R-:W-:Y:S02]  /*4e80*/  @P1 FSEL R16, R16, -INF , !P5 ;  /* 0xff80000010101808 */ /* 0x000fe40006800000 */
[--C-:B------:R-:W-:Y:S01]  /*4e90*/  FFMA.FTZ R12, R12, c[0x0][0x23c], -R68.reuse ;  /* 0x00008f000c0c7a23 */ /* 0x100fe20000010844 */
[----:B------:R-:W-:Y:S01]  /*4ea0*/  PLOP3.LUT P1, PT, PT, PT, UP0, 0x80, 0x0 ;  /* 0x000000000000781c */ /* 0x000fe20003f2f008 */
[----:B-1----:R-:W-:Y:S01]  /*4eb0*/  IMAD.WIDE.U32 R6, R69, -0x326172a9, RZ ;  /* 0xcd9e8d5745067825 */ /* 0x002fe200078e00ff */
[----:B------:R-:W-:Y:S03]  /*4ec0*/  @P2 FSEL R18, R18, -INF , !P5 ;  /* 0xff80000012122808 */ /* 0x000fe60006800000 */
[----:B------:R-:W-:Y:S01]  /*4ed0*/  FFMA.FTZ R16, R16, c[0x0][0x23c], -R68 ;  /* 0x00008f0010107a23 */ /* 0x000fe20000010844 */
[----:B------:R1:W-:Y:S01]  /*4ee0*/  MUFU.EX2 R79, R12 ;  /* 0x0000000c004f7308 */ /* 0x0003e20000000800 */
[----:B------:R-:W-:Y:S01]  /*4ef0*/  LOP3.LUT R6, R75, UR12, R6, 0x96, !PT ;  /* 0x0000000c4b067c12 */ /* 0x000fe2000f8e9606 */
[----:B------:R-:W-:Y:S01]  /*4f00*/  UIADD3 UR12, UR10, 0x646e171e, URZ ;  /* 0x646e171e0a0c7890 */ /* 0x000fe2000fffe03f */
[----:B------:R-:W-:Y:S01]  /*4f10*/  @P0 FSEL R17, R17, -INF , !P6 ;  /* 0xff80000011110808 */ /* 0x000fe20007000000 */
[----:B------:R-:W-:Y:S01]  /*4f20*/  FFMA.FTZ R18, R18, c[0x0][0x23c], -R4 ;  /* 0x00008f0012127a23 */ /* 0x000fe20000010804 */
[----:B--2---:R-:W-:Y:S01]  /*4f30*/  LOP3.LUT R8, R7, UR11, R72, 0x96, !PT ;  /* 0x0000000b07087c12 */ /* 0x004fe2000f8e9648 */
[----:B------:R-:W-:Y:S01]  /*4f40*/  UIADD3 UR11, UR10, -0x56f99767, URZ ;  /* 0xa90668990a0b7890 */ /* 0x000fe2000fffe03f */
[----:B------:R-:W-:Y:S01]  /*4f50*/  IMAD.WIDE.U32 R6, R6, -0x2daee0ad, RZ ;  /* 0xd2511f5306067825 */ /* 0x000fe200078e00ff */
[----:B------:R-:W-:Y:S02]  /*4f60*/  @P1 FSEL R19, R19, -INF , !P6 ;  /* 0xff80000013131808 */ /* 0x000fe40007000000 */
[----:B------:R2:W-:Y:S01]  /*4f70*/  MUFU.EX2 R81, R10 ;  /* 0x0000000a00517308 */ /* 0x0005e20000000800 */
[----:B------:R-:W-:Y:S01]  /*4f80*/  IMAD.WIDE.U32 R8, R8, -0x2daee0ad, RZ ;  /* 0xd2511f5308087825 */ /* 0x000fe200078e00ff */
[C---:B------:R-:W-:Y:S02]  /*4f90*/  LOP3.LUT R71, R6.reuse, 0xffff, RZ, 0xc0, !PT ;  /* 0x0000ffff06477812 */ /* 0x040fe400078ec0ff */
[----:B------:R-:W-:Y:S01]  /*4fa0*/  SHF.R.U32.HI R69, RZ, 0x10, R6 ;  /* 0x00000010ff457819 */ /* 0x000fe20000011606 */
[----:B------:R-:W-:Y:S01]  /*4fb0*/  FFMA.FTZ R4, R19, c[0x0][0x23c], -R4 ;  /* 0x00008f0013047a23 */ /* 0x000fe20000010804 */
[----:B------:R-:W-:Y:S01]  /*4fc0*/  LOP3.LUT R70, R9, UR11, R70, 0x96, !PT ;  /* 0x0000000b09467c12 */ /* 0x000fe2000f8e9646 */
[----:B------:R-:W-:Y:S01]  /*4fd0*/  ULDC.U8 UR11, c[0x0][0x2d8] ;  /* 0x0000b600000b7ab9 */ /* 0x000fe20000000000 */
[----:B------:R-:W-:Y:S01]  /*4fe0*/  LOP3.LUT R8, R7, UR12, R8, 0x96, !PT ;  /* 0x0000000c07087c12 */ /* 0x000fe2000f8e9608 */
[----:B------:R-:W-:Y:S01]  /*4ff0*/  UIADD3 UR12, UR8, -0x4ab325aa, URZ ;  /* 0xb54cda56080c7890 */ /* 0x000fe2000fffe03f */
[----:B------:R5:W-:Y:S01]  /*5000*/  MUFU.EX2 R80, R11 ;  /* 0x0000000b00507308 */ /* 0x000be20000000800 */
[----:B------:R-:W-:Y:S01]  /*5010*/  LOP3.LUT R5, R6, 0xff, RZ, 0xc0, !PT ;  /* 0x000000ff06057812 */ /* 0x000fe200078ec0ff */
[----:B------:R-:W-:Y:S01]  /*5020*/  FFMA.FTZ R68, R17, c[0x0][0x23c], -R68 ;  /* 0x00008f0011447a23 */ /* 0x000fe20000010844 */
[----:B------:R-:W-:Y:S01]  /*5030*/  SHF.R.U32.HI R9, RZ, 0x18, R6 ;  /* 0x00000018ff097819 */ /* 0x000fe20000011606 */
[----:B------:R-:W-:Y:S01]  /*5040*/  IMAD.WIDE.U32 R6, R70, -0x326172a9, RZ ;  /* 0xcd9e8d5746067825 */ /* 0x000fe200078e00ff */
[----:B------:R-:W-:Y:S02]  /*5050*/  ISETP.LE.U32.AND P4, PT, R5, UR11, PT ;  /* 0x0000000b05007c0c */ /* 0x000fe4000bf83070 */
[----:B------:R-:W-:Y:S02]  /*5060*/  ISETP.LE.U32.AND P3, PT, R9, UR11, PT ;  /* 0x0000000b09007c0c */ /* 0x000fe4000bf63070 */
[----:B------:R-:W-:Y:S01]  /*5070*/  LOP3.LUT R5, R7, UR12, R74, 0x96, !PT ;  /* 0x0000000c07057c12 */ /* 0x000fe2000f8e964a */
[----:B------:R-:W5:Y:S01]  /*5080*/  MUFU.EX2 R72, R4 ;  /* 0x0000000400487308 */ /* 0x000f620000000800 */
[--C-:B-1----:R-:W-:Y:S02]  /*5090*/  SHF.R.U32.HI R12, RZ, 0x10, R6.reuse ;  /* 0x00000010ff0c7819 */ /* 0x102fe40000011606 */
[----:B------:R-:W-:Y:S02]  /*50a0*/  LOP3.LUT R9, R5, 0xff, RZ, 0xc0, !PT ;  /* 0x000000ff05097812 */ /* 0x000fe400078ec0ff */
[C---:B--2---:R-:W-:Y:S02]  /*50b0*/  LOP3.LUT R10, R6.reuse, 0xffff, RZ, 0xc0, !PT ;  /* 0x0000ffff060a7812 */ /* 0x044fe400078ec0ff */
[----:B------:R-:W-:Y:S02]  /*50c0*/  SHF.R.U32.HI R13, RZ, 0x18, R6 ;  /* 0x00000018ff0d7819 */ /* 0x000fe40000011606 */
[----:B------:R-:W-:Y:S01]  /*50d0*/  ISETP.LE.U32.AND P5, PT, R9, UR11, PT ;  /* 0x0000000b09007c0c */ /* 0x000fe2000bfa3070 */
[----:B------:R-:W-:Y:S01]  /*50e0*/  MUFU.EX2 R77, R14 ;  /* 0x0000000e004d7308 */ /* 0x000fe20000000800 */
[--C-:B------:R-:W-:Y:S02]  /*50f0*/  SHF.R.U32.HI R7, RZ, 0x10, R5.reuse ;  /* 0x00000010ff077819 */ /* 0x100fe40000011605 */
[----:B-----5:R-:W-:Y:S02]  /*5100*/  LOP3.LUT R11, R6, 0xff, RZ, 0xc0, !PT ;  /* 0x000000ff060b7812 */ /* 0x020fe400078ec0ff */
[----:B------:R-:W-:Y:S02]  /*5110*/  LOP3.LUT R6, R5, 0xffff, RZ, 0xc0, !PT ;  /* 0x0000ffff05067812 */ /* 0x000fe400078ec0ff */
[----:B------:R-:W-:Y:S02]  /*5120*/  LOP3.LUT R7, R7, 0xff, RZ, 0xc0, !PT ;  /* 0x000000ff07077812 */ /* 0x000fe400078ec0ff */
[----:B------:R-:W-:Y:S01]  /*5130*/  SHF.R.U32.HI R6, RZ, 0x8, R6 ;  /* 0x00000008ff067819 */ /* 0x000fe20000011606 */
[----:B------:R-:W-:Y:S01]  /*5140*/  MUFU.EX2 R76, R15 ;  /* 0x0000000f004c7308 */ /* 0x000fe20000000800 */
[----:B------:R-:W-:Y:S01]  /*5150*/  SHF.R.U32.HI R5, RZ, 0x18, R5 ;  /* 0x00000018ff057819 */ /* 0x000fe20000011605 */
[----:B------:R-:W-:Y:S01]  /*5160*/  @!P5 FADD.FTZ R87, -R87, -RZ ;  /* 0x800000ff5757d221 */ /* 0x000fe20000010100 */
[----:B------:R-:W-:Y:S01]  /*5170*/  LOP3.LUT R6, R6, 0xffff, RZ, 0xc0, !PT ;  /* 0x0000ffff06067812 */ /* 0x000fe200078ec0ff */
[----:B------:R-:W-:Y:S01]  /*5180*/  @!P3 FADD.FTZ R72, -R72, -RZ ;  /* 0x800000ff4848b221 */ /* 0x000fe20000010100 */
[----:B------:R-:W-:Y:S02]  /*5190*/  ISETP.LE.U32.AND P5, PT, R11, UR11, PT ;  /* 0x0000000b0b007c0c */ /* 0x000fe4000bfa3070 */
[----:B------:R-:W-:Y:S02]  /*51a0*/  ISETP.LE.U32.AND P0, PT, R6, UR11, PT ;  /* 0x0000000b06007c0c */ /* 0x000fe4000bf03070 */
[----:B------:R-:W-:Y:S01]  /*51b0*/  ISETP.LE.U32.AND P2, PT, R7, UR11, PT ;  /* 0x0000000b07007c0c */ /* 0x000fe2000bf43070 */
[----:B------:R-:W1:Y:S01]  /*51c0*/  MUFU.EX2 R75, R16 ;  /* 0x00000010004b7308 */ /* 0x000e620000000800 */
[----:B------:R-:W-:Y:S02]  /*51d0*/  ISETP.LE.U32.AND P6, PT, R5, UR11, PT ;  /* 0x0000000b05007c0c */ /* 0x000fe4000bfc3070 */
[----:B------:R-:W-:Y:S02]  /*51e0*/  SHF.R.U32.HI R5, RZ, 0x8, R10 ;  /* 0x00000008ff057819 */ /* 0x000fe4000001160a */
[----:B------:R-:W-:Y:S02]  /*51f0*/  LOP3.LUT R6, R8, 0xff, RZ, 0xc0, !PT ;  /* 0x000000ff08067812 */ /* 0x000fe400078ec0ff */
[----:B------:R-:W-:Y:S01]  /*5200*/  LOP3.LUT R5, R5, 0xffff, RZ, 0xc0, !PT ;  /* 0x0000ffff05057812 */ /* 0x000fe200078ec0ff */
[----:B------:R-:W-:Y:S01]  /*5210*/  @!P5 FADD.FTZ R83, -R83, -RZ ;  /* 0x800000ff5353d221 */ /* 0x000fe20000010100 */
[----:B------:R-:W-:Y:S01]  /*5220*/  ISETP.LE.U32.AND P1, PT, R6, UR11, PT ;  /* 0x0000000b06007c0c */ /* 0x000fe2000bf23070 */
[----:B------:R-:W-:Y:S01]  /*5230*/  @!P0 FADD.FTZ R85, -R85, -RZ ;  /* 0x800000ff55558221 */ /* 0x000fe20000010100 */
[----:B------:R-:W-:Y:S01]  /*5240*/  ISETP.LE.U32.AND P0, PT, R5, UR11, PT ;  /* 0x0000000b05007c0c */ /* 0x000fe2000bf03070 */
[----:B------:R-:W-:Y:S01]  /*5250*/  @!P2 FADD.FTZ R86, -R86, -RZ ;  /* 0x800000ff5656a221 */ /* 0x000fe20000010100 */
[--C-:B------:R-:W-:Y:S01]  /*5260*/  SHF.R.U32.HI R6, RZ, 0x18, R8.reuse ;  /* 0x00000018ff067819 */ /* 0x100fe20000011608 */
[----:B------:R-:W-:Y:S01]  /*5270*/  @!P6 FADD.FTZ R84, -R84, -RZ ;  /* 0x800000ff5454e221 */ /* 0x000fe20000010100 */
[----:B------:R-:W-:Y:S01]  /*5280*/  LOP3.LUT R5, R12, 0xff, RZ, 0xc0, !PT ;  /* 0x000000ff0c057812 */ /* 0x000fe200078ec0ff */
[----:B------:R-:W-:Y:S01]  /*5290*/  MUFU.EX2 R73, R68 ;  /* 0x0000004400497308 */ /* 0x000fe20000000800 */
[----:B------:R-:W-:Y:S02]  /*52a0*/  ISETP.LE.U32.AND P5, PT, R13, UR11, PT ;  /* 0x0000000b0d007c0c */ /* 0x000fe4000bfa3070 */
[----:B------:R-:W-:Y:S02]  /*52b0*/  ISETP.LE.U32.AND P2, PT, R6, UR11, PT ;  /* 0x0000000b06007c0c */ /* 0x000fe4000bf43070 */
[----:B------:R-:W-:Y:S01]  /*52c0*/  SHF.R.U32.HI R6, RZ, 0x10, R8 ;  /* 0x00000010ff067819 */ /* 0x000fe20000011608 */
[----:B------:R-:W-:Y:S01]  /*52d0*/  @!P1 FADD.FTZ R79, -R79, -RZ ;  /* 0x800000ff4f4f9221 */ /* 0x000fe20000010100 */
[----:B------:R-:W-:Y:S01]  /*52e0*/  ISETP.LE.U32.AND P6, PT, R5, UR11, PT ;  /* 0x0000000b05007c0c */ /* 0x000fe2000bfc3070 */
[----:B------:R-:W-:Y:S01]  /*52f0*/  @!P0 FADD.FTZ R82, -R82, -RZ ;  /* 0x800000ff52528221 */ /* 0x000fe20000010100 */
[----:B------:R-:W-:Y:S01]  /*5300*/  LOP3.LUT R8, R8, 0xffff, RZ, 0xc0, !PT ;  /* 0x0000ffff08087812 */ /* 0x000fe200078ec0ff */
[----:B------:R-:W2:Y:S01]  /*5310*/  MUFU.EX2 R74, R18 ;  /* 0x00000012004a7308 */ /* 0x000ea20000000800 */
[----:B------:R-:W-:Y:S01]  /*5320*/  LOP3.LUT R6, R6, 0xff, RZ, 0xc0, !PT ;  /* 0x000000ff06067812 */ /* 0x000fe200078ec0ff */
[----:B-1----:R-:W-:Y:S01]  /*5330*/  @!P4 FADD.FTZ R75, -R75, -RZ ;  /* 0x800000ff4b4bc221 */ /* 0x002fe20000010100 */
[----:B------:R-:W-:Y:S01]  /*5340*/  SHF.R.U32.HI R5, RZ, 0x8, R8 ;  /* 0x00000008ff057819 */ /* 0x000fe20000011608 */
[----:B------:R-:W-:Y:S01]  /*5350*/  @!P5 FADD.FTZ R80, -R80, -RZ ;  /* 0x800000ff5050d221 */ /* 0x000fe20000010100 */
[----:B------:R-:W-:Y:S01]  /*5360*/  ISETP.LE.U32.AND P0, PT, R6, UR11, PT ;  /* 0x0000000b06007c0c */ /* 0x000fe2000bf03070 */
[----:B------:R-:W-:Y:S01]  /*5370*/  @!P2 FADD.FTZ R76, -R76, -RZ ;  /* 0x800000ff4c4ca221 */ /* 0x000fe20000010100 */
[----:B------:R-:W-:Y:S02]  /*5380*/  LOP3.LUT R6, R69, 0xff, RZ, 0xc0, !PT ;  /* 0x000000ff45067812 */ /* 0x000fe400078ec0ff */
[----:B------:R-:W-:Y:S01]  /*5390*/  SHF.R.U32.HI R4, RZ, 0x8, R71 ;  /* 0x00000008ff047819 */ /* 0x000fe20000011647 */
[----:B------:R-:W-:Y:S01]  /*53a0*/  @!P6 FADD.FTZ R81, -R81, -RZ ;  /* 0x800000ff5151e221 */ /* 0x000fe20000010100 */
[----:B------:R-:W-:Y:S02]  /*53b0*/  LOP3.LUT R5, R5, 0xffff, RZ, 0xc0, !PT ;  /* 0x0000ffff05057812 */ /* 0x000fe400078ec0ff */
[----:B------:R-:W-:Y:S02]  /*53c0*/  ISETP.LE.U32.AND P5, PT, R6, UR11, PT ;  /* 0x0000000b06007c0c */ /* 0x000fe4000bfa3070 */
[----:B------:R-:W-:Y:S02]  /*53d0*/  F2FP.RELU.BF16.PACK_AB R6, R85, R87 ;  /* 0x000000575506723e */ /* 0x000fe400000018ff */
[----:B------:R-:W-:Y:S01]  /*53e0*/  ISETP.LE.U32.AND P6, PT, R5, UR11, PT ;  /* 0x0000000b05007c0c */ /* 0x000fe2000bfc3070 */
[----:B------:R-:W-:Y:S01]  /*53f0*/  @!P0 FADD.FTZ R77, -R77, -RZ ;  /* 0x800000ff4d4d8221 */ /* 0x000fe20000010100 */
[----:B------:R-:W-:Y:S01]  /*5400*/  F2FP.RELU.BF16.PACK_AB R5, R84, R86 ;  /* 0x000000565405723e */ /* 0x000fe200000018ff */
[----:B------:R1:W-:Y:S01]  /*5410*/  STS [R97+0x14000], R6 ;  /* 0x0140000661007388 */ /* 0x0003e20000000800 */
[----:B------:R-:W-:Y:S02]  /*5420*/  LOP3.LUT R4, R4, 0xffff, RZ, 0xc0, !PT ;  /* 0x0000ffff04047812 */ /* 0x000fe400078ec0ff */
[----:B------:R-:W-:Y:S01]  /*5430*/  F2FP.RELU.BF16.PACK_AB R8, R80, R81 ;  /* 0x000000515008723e */ /* 0x000fe200000018ff */
[----:B------:R5:W-:Y:S01]  /*5440*/  STS [R97+0x14400], R5 ;  /* 0x0144000561007388 */ /* 0x000be20000000800 */
[----:B------:R-:W-:Y:S01]  /*5450*/  ISETP.LE.U32.AND P1, PT, R4, UR11, PT ;  /* 0x0000000b04007c0c */ /* 0x000fe2000bf23070 */
[----:B--2---:R-:W-:Y:S01]  /*5460*/  @!P5 FADD.FTZ R74, -R74, -RZ ;  /* 0x800000ff4a4ad221 */ /* 0x004fe20000010100 */
[----:B------:R-:W-:Y:S02]  /*5470*/  F2FP.RELU.BF16.PACK_AB R4, R82, R83 ;  /* 0x000000535204723e */ /* 0x000fe400000018ff */
[----:B------:R-:W-:Y:S01]  /*5480*/  FSETP.GE.FTZ.AND P2, PT, R87, RZ, PT ;  /* 0x000000ff5700720b */ /* 0x000fe20003f56000 */
[----:B------:R-:W-:Y:S01]  /*5490*/  @!P6 FADD.FTZ R78, -R78, -RZ ;  /* 0x800000ff4e4ee221 */ /* 0x000fe20000010100 */
[----:B------:R-:W-:Y:S04]  /*54a0*/  FSETP.GE.FTZ.AND P3, PT, R79, RZ, PT ;  /* 0x000000ff4f00720b */ /* 0x000fe80003f76000 */
[----:B------:R-:W-:Y:S03]  /*54b0*/  F2FP.RELU.BF16.PACK_AB R7, R78, R79 ;  /* 0x0000004f4e07723e */ /* 0x000fe600000018ff */
[----:B------:R-:W-:Y:S01]  /*54c0*/  @!P1 FADD.FTZ R73, -R73, -RZ ;  /* 0x800000ff49499221 */ /* 0x000fe20000010100 */
[----:B------:R-:W-:Y:S02]  /*54d0*/  FSETP.GE.FTZ.AND P1, PT, R85, RZ, PT ;  /* 0x000000ff5500720b */ /* 0x000fe40003f36000 */
[----:B-1----:R-:W-:Y:S02]  /*54e0*/  F2FP.RELU.BF16.PACK_AB R6, R76, R77 ;  /* 0x0000004d4c06723e */ /* 0x002fe400000018ff */
[----:B-----5:R-:W-:Y:S01]  /*54f0*/  F2FP.RELU.BF16.PACK_AB R5, R73, R75 ;  /* 0x0000004b4905723e */ /* 0x020fe200000018ff */
[----:B----4-:R1:W-:Y:S04]  /*5500*/  STS [R96+0x14000], R4 ;  /* 0x0140000460007388 */ /* 0x0103e80000000800 */
[----:B------:R-:W-:Y:S04]  /*5510*/  STS [R96+0x14400], R8 ;  /* 0x0144000860007388 */ /* 0x000fe80000000800 */
[----:B------:R-:W-:Y:S04]  /*5520*/  STS [R95+0x14000], R7 ;  /* 0x014000075f007388 */ /* 0x000fe80000000800 */
[----:B------:R-:W-:Y:S01]  /*5530*/  STS [R95+0x14400], R6 ;  /* 0x014400065f007388 */ /* 0x000fe20000000800 */
[----:B-1----:R-:W-:Y:S03]  /*5540*/  F2FP.RELU.BF16.PACK_AB R4, R72, R74 ;  /* 0x0000004a4804723e */ /* 0x002fe600000018ff */
        /* <DEDUP_REMOVED lines=83> */
[----:B------:R-:W-:Y:S01]  /*5a80*/  FADD.FTZ R5, -R69, R16 ;  /* 0x0000001045057221 */ /* 0x000fe20000010100 */
[----:B------:R-:W-:Y:S01]  /*5a90*/  F2FP.BF16.PACK_AB R4, R85, R8 ;  /* 0x000000085504723e */ /* 0x000fe200000010ff */
[----:B------:R-:W-:Y:S01]  /*5aa0*/  FADD.FTZ R13, -R69, R13 ;  /* 0x0000000d450d7221 */ /* 0x000fe20000010100 */
[-C--:B------:R-:W-:Y:S01]  /*5ab0*/  FSEL R9, R9, R69.reuse, P1 ;  /* 0x0000004509097208 */ /* 0x080fe20000800000 */
[C---:B---3--:R-:W-:Y:S01]  /*5ac0*/  FADD.FTZ R6, -R68.reuse, R6 ;  /* 0x0000000644067221 */ /* 0x048fe20000010100 */
        /* <DEDUP_REMOVED lines=23> */
[-C--:B------:R-:W-:Y:S02]  /*5c40*/  FSEL R6, R6, R68.reuse, P2 ;  /* 0x0000004406067208 */ /* 0x080fe40001000000 */
[----:B------:R-:W-:Y:S02]  /*5c50*/  F2FP.BF16.PACK_AB R7, R69, R75 ;  /* 0x0000004b4507723e */ /* 0x000fe400000010ff */
[-C--:B------:R-:W-:Y:S01]  /*5c60*/  FSEL R5, R4, R68.reuse, P0 ;  /* 0x0000004404057208 */ /* 0x080fe20000000000 */
[C---:B------:R-:W-:Y:S01]  /*5c70*/  FADD.FTZ R4, -R68.reuse, R10 ;  /* 0x0000000a44047221 */ /* 0x040fe20000010100 */
[C---:B------:R-:W-:Y:S01]  /*5c80*/  FSETP.GE.FTZ.AND P0, PT, R81.reuse, RZ, PT ;  /* 0x000000ff5100720b */ /* 0x040fe20003f16000 */
        /* <DEDUP_REMOVED lines=36> */
[----:B------:R-:W4:Y:S08]  /*5ed0*/  LDSM.16.MT88.4 R68, [R0+0xa000] ;  /* 0x00a000000044783b */ /* 0x000f300000004200 */
        /* <DEDUP_REMOVED lines=8> */
[----:B------:R-:W5:Y:S01]  /*5f60*/  LDSM.16.MT88.4 R8, [R0+0x8800] ;  /* 0x008800000008783b */ /* 0x000f620000004200 */
[-C--:B---3--:R-:W-:Y:S08]  /*5f70*/  HMMA.16816.F32.BF16 R36, R4, R16.reuse, R36 ;  /* 0x000000100424723c */ /* 0x088ff00000041824 */
[C---:B------:R-:W-:Y:S08]  /*5f80*/  HMMA.16816.F32.BF16 R40, R12.reuse, R16, R40 ;  /* 0x000000100c28723c */ /* 0x040ff00000041828 */
[-C--:B------:R-:W-:Y:S08]  /*5f90*/  HMMA.16816.F32.BF16 R44, R12, R18.reuse, R44 ;  /* 0x000000120c2c723c */ /* 0x080ff0000004182c */
[C---:B------:R-:W-:Y:S01]  /*5fa0*/  HMMA.16816.F32.BF16 R48, R4.reuse, R18, R48 ;  /* 0x000000120430723c */ /* 0x040fe20000041830 */
[----:B------:R-:W3:Y:S07]  /*5fb0*/  LDSM.16.MT88.4 R16, [R0+0xa800] ;  /* 0x00a800000010783b */ /* 0x000eee0000004200 */
[-C--:B----4-:R-:W-:Y:S08]  /*5fc0*/  HMMA.16816.F32.BF16 R52, R4, R68.reuse, R52 ;  /* 0x000000440434723c */ /* 0x090ff00000041834 */
[C---:B------:R-:W-:Y:S08]  /*5fd0*/  HMMA.16816.F32.BF16 R56, R12.reuse, R68, R56 ;  /* 0x000000440c38723c */ /* 0x040ff00000041838 */
[-C--:B------:R-:W-:Y:S01]  /*5fe0*/  HMMA.16816.F32.BF16 R60, R12, R70.reuse, R60 ;  /* 0x000000460c3c723c */ /* 0x080fe2000004183c */
[----:B------:R-:W-:Y:S07]  /*5ff0*/  LDSM.16.MT88.4 R12, [R0+0x7000] ;  /* 0x00700000000c783b */ /* 0x000fee0000004200 */
[----:B------:R-:W-:Y:S01]  /*6000*/  HMMA.16816.F32.BF16 R64, R4, R70, R64 ;  /* 0x000000460440723c */ /* 0x000fe20000041840 */
[----:B------:R-:W4:Y:S07]  /*6010*/  LDSM.16.MT88.4 R4, [R3+0x15000] ;  /* 0x015000000304783b */ /* 0x000f2e0000004200 */
[-C--:B-1----:R-:W-:Y:S01]  /*6020*/  HMMA.16816.F32.BF16 R20, R72, R76.reuse, R20 ;  /* 0x0000004c4814723c */ /* 0x082fe20000041814 */
[----:B------:R-:W1:Y:S07]  /*6030*/  LDSM.16.MT88.4 R68, [R2+0x15000] ;  /* 0x015000000244783b */ /* 0x000e6e0000004200 */
[C---:B--2---:R-:W-:Y:S08]  /*6040*/  HMMA.16816.F32.BF16 R24, R80.reuse, R76, R24 ;  /* 0x0000004c5018723c */ /* 0x044ff00000041818 */
[-C--:B------:R-:W-:Y:S08]  /*6050*/  HMMA.16816.F32.BF16 R28, R80, R78.reuse, R28 ;  /* 0x0000004e501c723c */ /* 0x080ff0000004181c */
[C---:B------:R-:W-:Y:S01]  /*6060*/  HMMA.16816.F32.BF16 R32, R72.reuse, R78, R32 ;  /* 0x0000004e4820723c */ /* 0x040fe20000041820 */
[----:B------:R-:W-:Y:S07]  /*6070*/  LDSM.16.MT88.4 R76, [R0+0x9800] ;  /* 0x00980000004c783b */ /* 0x000fee0000004200 */
[-C--:B-----5:R-:W-:Y:S08]  /*6080*/  HMMA.16816.F32.BF16 R36, R72, R8.reuse, R36 ;  /* 0x000000084824723c */ /* 0x0a0ff00000041824 */
        /* <DEDUP_REMOVED lines=10> */
[-C--:B----4-:R-:W-:Y:S01]  /*6130*/  HMMA.16816.F32.BF16 R20, R4, R12.reuse, R20 ;  /* 0x0000000c0414723c */ /* 0x090fe20000041814 */
        /* <DEDUP_REMOVED lines=14> */
[C---:B------:R-:W-:Y:S01]  /*6220*/  LEA R5, P1, R88.reuse, R90, 0x2 ;  /* 0x0000005a58057211 */ /* 0x040fe200078210ff */
        /* <DEDUP_REMOVED lines=72> */
.L_x_784:
        /* <DEDUP_REMOVED lines=417> */
.L_x_785:
        /* <DEDUP_REMOVED lines=220> */
.L_x_787:
        /* <DEDUP_REMOVED lines=19> */
.L_x_788:
        /* <DEDUP_REMOVED lines=55> */
.L_x_790:
[----:B------:R-:W-:Y:S05]  /*9320*/  BSYNC B0 ;  /* 0x0000000000007941 */ /* 0x000fea0003800000 */
.L_x_789:
        /* <DEDUP_REMOVED lines=19> */
.L_x_792:
[----:B------:R-:W-:Y:S05]  /*9460*/  BSYNC B0 ;  /* 0x0000000000007941 */ /* 0x000fea0003800000 */
.L_x_791:
        /* <DEDUP_REMOVED lines=29> */
.L_x_794:
[----:B------:R-:W-:Y:S05]  /*9640*/  BSYNC B0 ;  /* 0x0000000000007941 */ /* 0x000fea0003800000 */
.L_x_793:
        /* <DEDUP_REMOVED lines=18> */
.L_x_767:
        /* <DEDUP_REMOVED lines=20> */
.L_x_796:
        /* <DEDUP_REMOVED lines=18> */
.L_x_797:
        /* <DEDUP_REMOVED lines=43> */
.L_x_799:
[----:B-1----:R-:W-:Y:S05]  /*9c80*/  BSYNC B0 ;  /* 0x0000000000007941 */ /* 0x002fea0003800000 */
.L_x_798:
        /* <DEDUP_REMOVED lines=19> */
.L_x_801:
[----:B------:R-:W-:Y:S05]  /*9dc0*/  BSYNC B0 ;  /* 0x0000000000007941 */ /* 0x000fea0003800000 */
.L_x_800:
        /* <DEDUP_REMOVED lines=29> */
.L_x_803:
[----:B------:R-:W-:Y:S05]  /*9fa0*/  BSYNC B0 ;  /* 0x0000000000007941 */ /* 0x000fea0003800000 */
.L_x_802:
        /* <DEDUP_REMOVED lines=16> */
.L_x_795:
[----:B------:R-:W-:Y:S05]  /*a0b0*/  BSYNC B1 ;  /* 0x0000000000017941 */ /* 0x000fea0003800000 */
.L_x_762:
        /* <DEDUP_REMOVED lines=11> */
.L_x_804:
[----:B------:R-:W-:Y:S05]  /*a170*/  EXIT ;  /* 0x000000000000794d */ /* 0x000fea0003800000 */
.L_x_806:
        /* <DEDUP_REMOVED lines=16> */
.L_x_1597:


//--------------------- .text._ZN5flash44flash_bwd_dq_dk_dv_loop_seqk_parallel_kernelI23Flash_bwd_kernel_traitsILi192ELi64ELi64ELi8ELi4ELi2ELi2ELb1ELb1EN7cutlass10bfloat16_tE19Flash_kernel_traitsILi192ELi64ELi64ELi8ES3_EELb0ELb0ELb0ELb1ELb0ELb0ELb1EEEvNS_16Flash_bwd_paramsE --------------------------
	.section	.text._ZN5flash44flash_bwd_dq_dk_dv_loop_seqk_parallel_kernelI23Flash_bwd_kernel_traitsILi192ELi64ELi64ELi8ELi4ELi2ELi2ELb1ELb1EN7cutlass10bfloat16_tE19Flash_kernel_traitsILi192ELi64ELi64ELi8ES3_EELb0ELb0ELb0ELb1ELb0ELb0ELb1EEEvNS_16Flash_bwd_paramsE,"ax",@progbits
	.sectioninfo	@"SHI_REGISTERS=255"
	.align	128
        .global         _ZN5flash44flash_bwd_dq_dk_dv_loop_seqk_parallel_kernelI23Flash_bwd_kernel_traitsILi192ELi64ELi64ELi8ELi4ELi2ELi2ELb1ELb1EN7cutlass10bfloat16_tE19Flash_kernel_traitsILi192ELi64ELi64ELi8ES3_EELb0ELb0ELb0ELb1ELb0ELb0ELb1EEEvNS_16Flash_bwd_paramsE
        .type           _ZN5flash44flash_bwd_dq_dk_dv_loop_seqk_parallel_kernelI23Flash_bwd_kernel_traitsILi192ELi64ELi64ELi8ELi4ELi2ELi2ELb1ELb1EN7cutlass10bfloat16_tE19Flash_kernel_traitsILi192ELi64ELi64ELi8ES3_EELb0ELb0ELb0ELb1ELb0ELb0ELb1EEEvNS_16Flash_bwd_paramsE,@function
        .size           _ZN5flash44flash_bwd_dq_dk_dv_loop_seqk_parallel_kernelI23Flash_bwd_kernel_traitsILi192ELi64ELi64ELi8ELi4ELi2ELi2ELb1ELb1EN7cutlass10bfloat16_tE19Flash_kernel_traitsILi192ELi64ELi64ELi8ES3_EELb0ELb0ELb0ELb1ELb0ELb0ELb1EEEvNS_16Flash_bwd_paramsE,(.L_x_1598 - _ZN5flash44flash_bwd_dq_dk_dv_loop_seqk_parallel_kernelI23Flash_bwd_kernel_traitsILi192ELi64ELi64ELi8ELi4ELi2ELi2ELb1ELb1EN7cutlass10bfloat16_tE19Flash_kernel_traitsILi192ELi64ELi64ELi8ES3_EELb0ELb0ELb0ELb1ELb0ELb0ELb1EEEvNS_16Flash_bwd_paramsE)
        .other          _ZN5flash44flash_bwd_dq_dk_dv_loop_seqk_parallel_kernelI23Flash_bwd_kernel_traitsILi192ELi64ELi64ELi8ELi4ELi2ELi2ELb1ELb1EN7cutlass10bfloat16_tE19Flash_kernel_traitsILi192ELi64ELi64ELi8ES3_EELb0ELb0ELb0ELb1ELb0ELb0ELb1EEEvNS_16Flash_bwd_paramsE,@"STO_CUDA_ENTRY STV_DEFAULT"
_ZN5flash44flash_bwd_dq_dk_dv_loop_seqk_parallel_kernelI23Flash_bwd_kernel_traitsILi192ELi64ELi64ELi8ELi4ELi2ELi2ELb1ELb1EN7cutlass10bfloat16_tE19Flash_kernel_traitsILi192ELi64ELi64ELi8ES3_EELb0ELb0ELb0ELb1ELb0ELb0ELb1EEEvNS_16Flash_bwd_paramsE:
.text._ZN5flash44flash_bwd_dq_dk_dv_loop_seqk_parallel_kernelI23Flash_bwd_kernel_traitsILi192ELi64ELi64ELi8ELi4ELi2ELi2ELb1ELb1EN7cutlass10bfloat16_tE19Flash_kernel_traitsILi192ELi64ELi64ELi8ES3_EELb0ELb0ELb0ELb1ELb0ELb0ELb1EEEvNS_16Flash_bwd_paramsE:
        /* <DEDUP_REMOVED lines=33> */
[CC--:B------:R-:W-:Y:S01]  /*0210*/  LEA.HI R2, R6.reuse, R5.reuse, RZ, 0x4 ;  /* 0x0000000506027211 */ /* 0x0c0fe200078f20ff */
[----:B---3--:R-:W-:Y:S01]  /*0220*/  UIMAD UR46, UR35, UR45, URZ ;  /* 0x0000002d232e72a4 */ /* 0x008fe2000f8e023f */
[CC--:B------:R-:W-:Y:S01]  /*0230*/  LEA.HI R16, R6.reuse, R5.reuse, RZ, 0x7 ;  /* 0x0000000506107211 */ /* 0x0c0fe200078f38ff */
[----:B------:R-:W-:Y:S01]  /*0240*/  UIMAD UR45, UR45, UR12, URZ ;  /* 0x0000000c2d2d72a4 */ /* 0x000fe2000f8e023f */
[CC--:B------:R-:W-:Y:S01]  /*0250*/  LEA.HI R17, R6.reuse, R5.reuse, RZ, 0x6 ;  /* 0x0000000506117211 */ /* 0x0c0fe200078f30ff */
[----:B------:R-:W-:Y:S01]  /*0260*/  UIMAD UR54, UR8, UR6, UR54 ;  /* 0x00000006083672a4 */ /* 0x000fe2000f8e0236 */
[----:B------:R-:W-:Y:S01]  /*0270*/  LEA.HI R6, R6, R5, RZ, 0x2 ;  /* 0x0000000506067211 */ /* 0x000fe200078f10ff */
[----:B------:R-:W-:Y:S01]  /*0280*/  UIMAD UR51, UR7, UR31, URZ ;  /* 0x0000001f073372a4 */ /* 0x000fe2000f8e023f */
[----:B------:R-:W-:Y:S01]  /*0290*/  LOP3.LUT R4, R3, 0xffffffe0, RZ, 0xc0, !PT ;  /* 0xffffffe003047812 */ /* 0x000fe200078ec0ff */
[----:B------:R-:W-:Y:S01]  /*02a0*/  UIMAD UR6, UR31, UR11, UR35 ;  /* 0x0000000b1f0672a4 */ /* 0x000fe2000f8e0223 */
[----:B------:R-:W-:Y:S01]  /*02b0*/  LOP3.LUT R8, R11, 0xfffffff8, RZ, 0xc0, !PT ;  /* 0xfffffff80b087812 */ /* 0x000fe200078ec0ff */
[----:B------:R-:W-:Y:S01]  /*02c0*/  @!UP2 UIMAD UR7, UR31, UR13, UR35 ;  /* 0x0000000d1f07a2a4 */ /* 0x000fe2000f8e0223 */
        /* <DEDUP_REMOVED lines=13> */
[----:B------:R-:W-:Y:S01]  /*03a0*/  ULDC UR48, c[0x0][0x214] ;  /* 0x0000850000307ab9 */ /* 0x000fe20000000800 */
[----:B------:R-:W-:Y:S01]  /*03b0*/  LEA.HI R4, R2, R5, RZ, 0x1 ;  /* 0x0000000502047211 */ /* 0x000fe200078f08ff */
[----:B------:R-:W-:Y:S01]  /*03c0*/  STL [R1+0x50], R20 ;  /* 0x0000501401007387 */ /* 0x000fe20000100800 */
        /* <DEDUP_REMOVED lines=16> */
[----:B------:R-:W-:Y:S01]  /*04d0*/  LEA.HI R13, R4, R9, RZ, 0x3 ;  /* 0x00000009040d7211 */ /* 0x000fe200078f18ff */
[----:B------:R-:W-:Y:S01]  /*04e0*/  ULDC.64 UR4, c[0x0][0x118] ;  /* 0x0000460000047ab9 */ /* 0x000fe20000000a00 */
[----:B------:R-:W-:Y:S01]  /*04f0*/  LOP3.LUT R0, R0, 0xfffffff8, RZ, 0xc0, !PT ;  /* 0xfffffff800007812 */ /* 0x000fe200078ec0ff */
[----:B------:R-:W-:Y:S01]  /*0500*/  ULOP3.LUT UR55, UR35, UR55, URZ, 0x3c, !UPT ;  /* 0x0000003723377292 */ /* 0x000fe2000f8e3c3f */
[C---:B------:R-:W-:Y:S01]  /*0510*/  LOP3.LUT P4, RZ, R8.reuse, 0x4, RZ, 0xc0, !PT ;  /* 0x0000000408ff7812 */ /* 0x040fe2000788c0ff */
[----:B------:R-:W-:Y:S01]  /*0520*/  USHF.R.S32.HI UR56, URZ, 0x1f, UR35 ;  /* 0x0000001f3f387899 */ /* 0x000fe20008011423 */
[----:B------:R-:W-:Y:S01]  /*0530*/  LOP3.LUT P3, RZ, R8, 0x2, RZ, 0xc0, !PT ;  /* 0x0000000208ff7812 */ /* 0x000fe2000786c0ff */
[----:B------:R-:W-:Y:S01]  /*0540*/  IMAD.IADD R6, R3, 0x1, -R0 ;  /* 0x0000000103067824 */ /* 0x000fe200078e0a00 */
[----:B------:R-:W-:Y:S01]  /*0550*/  LOP3.LUT R0, R2, 0x1c0, RZ, 0xc0, !PT ;  /* 0x000001c002007812 */ /* 0x000fe200078ec0ff */
[----:B------:R-:W-:Y:S01]  /*0560*/  UISETP.NE.AND UP3, UPT, UR10, URZ, UPT ;  /* 0x0000003f0a00728c */ /* 0x000fe2000bf65270 */
[----:B------:R-:W-:Y:S01]  /*0570*/  SHF.R.S32.HI R3, RZ, 0x1f, R10 ;  /* 0x0000001fff037819 */ /* 0x000fe2000001140a */
[----:B------:R-:W-:Y:S01]  /*0580*/  USHF.R.S32.HI UR60, URZ, 0x1f, UR31 ;  /* 0x0000001f3f3c7899 */ /* 0x000fe2000801141f */
[----:B------:R-:W-:Y:S01]  /*0590*/  LOP3.LUT R2, R0, 0x38, R20, 0xf8, !PT ;  /* 0x0000003800027812 */ /* 0x000fe200078ef814 */
[----:B------:R-:W-:Y:S01]  /*05a0*/  USHF.R.S32.HI UR59, URZ, 0x1f, UR35 ;  /* 0x0000001f3f3b7899 */ /* 0x000fe20008011423 */
[----:B------:R-:W-:Y:S01]  /*05b0*/  SHF.R.U32.HI R0, RZ, 0x3, R0 ;  /* 0x00000003ff007819 */ /* 0x000fe20000011600 */
[----:B------:R-:W-:Y:S01]  /*05c0*/  USHF.R.S32.HI UR58, URZ, 0x1f, UR31 ;  /* 0x0000001f3f3a7899 */ /* 0x000fe2000801141f */
[----:B------:R-:W-:Y:S01]  /*05d0*/  LEA.HI R18, R3, R10, RZ, 0x2 ;  /* 0x0000000a03127211 */ /* 0x000fe200078f10ff */
[----:B------:R-:W-:Y:S01]  /*05e0*/  USHF.R.S32.HI UR57, URZ, 0x1f, UR35 ;  /* 0x0000001f3f397899 */ /* 0x000fe20008011423 */
[----:B------:R-:W-:Y:S01]  /*05f0*/  LOP3.LUT R10, R2, R0, RZ, 0x3c, !PT ;  /* 0x00000000020a7212 */ /* 0x000fe200078e3cff */
[----:B------:R-:W-:Y:S01]  /*0600*/  IMAD.SHL.U32 R0, R8, 0x40, RZ ;  /* 0x0000004008007824 */ /* 0x000fe200078e00ff */
[----:B------:R-:W-:Y:S01]  /*0610*/  LOP3.LUT R2, R13, 0xfffffff8, RZ, 0xc0, !PT ;  /* 0xfffffff80d027812 */ /* 0x000fe200078ec0ff */
[----:B------:R-:W-:Y:S01]  /*0620*/  UIMAD.WIDE.U32 UR40, UR36, UR42, URZ ;  /* 0x0000002a242872a5 */ /* 0x000fe2000f8e003f */
[----:B------:R-:W-:Y:S01]  /*0630*/  SHF.R.S32.HI R8, RZ, 0x7, R16 ;  /* 0x00000007ff087819 */ /* 0x000fe20000011410 */
[----:B------:R-:W-:Y:S01]  /*0640*/  UIMAD UR50, UR37, UR42, URZ ;  /* 0x0000002a253272a4 */ /* 0x000fe2000f8e023f */
[----:B------:R-:W-:Y:S01]  /*0650*/  LOP3.LUT R0, R0, 0x1c0, RZ, 0xc0, !PT ;  /* 0x000001c000007812 */ /* 0x000fe200078ec0ff */
[----:B------:R-:W-:Y:S01]  /*0660*/  IMAD.IADD R9, R9, 0x1, -R2 ;  /* 0x0000000109097824 */ /* 0x000fe200078e0a02 */
[----:B------:R-:W-:Y:S01]  /*0670*/  LOP3.LUT R3, R6, 0x1, RZ, 0xc0, !PT ;  /* 0x0000000106037812 */ /* 0x000fe200078ec0ff */
[----:B------:R-:W-:Y:S01]  /*0680*/  IMAD.SHL.U32 R2, R14, 0x10, RZ ;  /* 0x000000100e027824 */ /* 0x000fe200078e00ff */
[C-C-:B------:R-:W-:Y:S01]  /*0690*/  LOP3.LUT R5, R0.reuse, 0x8, R11.reuse, 0xf8, !PT ;  /* 0x0000000800057812 */ /* 0x140fe200078ef80b */
[----:B------:R-:W-:Y:S01]  /*06a0*/  USHF.R.S32.HI UR52, URZ, 0x1f, UR46 ;  /* 0x0000001f3f347899 */ /* 0x000fe2000801142e */
[----:B------:R-:W-:Y:S01]  /*06b0*/  SHF.R.U32.HI R4, RZ, 0x3, R0 ;  /* 0x00000003ff047819 */ /* 0x000fe20000011600 */
[----:B------:R-:W-:Y:S01]  /*06c0*/  UIMAD UR49, UR6, UR49, URZ ;  /* 0x00000031063172a4 */ /* 0x000fe2000f8e023f */
[----:B------:R-:W-:Y:S01]  /*06d0*/  LOP3.LUT R7, R0, 0x10, R2, 0xf8, !PT ;  /* 0x0000001000077812 */ /* 0x000fe200078ef802 */
[----:B------:R-:W-:Y:S01]  /*06e0*/  IMAD.SHL.U32 R2, R12, 0x200, RZ ;  /* 0x000002000c027824 */ /* 0x000fe200078e00ff */
[----:B------:R-:W-:Y:S01]  /*06f0*/  ISETP.NE.U32.AND P0, PT, R3, 0x1, PT ;  /* 0x000000010300780c */ /* 0x000fe20003f05070 */
[----:B------:R-:W-:Y:S01]  /*0700*/  @!UP2 UIMAD UR48, UR7, UR48, URZ ;  /* 0x000000300730a2a4 */ /* 0x000fe2000f8e023f */
[----:B------:R-:W-:Y:S01]  /*0710*/  LOP3.LUT R0, R5, R4, RZ, 0x3c, !PT ;  /* 0x0000000405007212 */ /* 0x000fe200078e3cff */
[----:B------:R-:W-:Y:S01]  /*0720*/  IMAD R3, R8, 0x800, R2 ;  /* 0x0000080008037824 */ /* 0x000fe200078e0202 */
[----:B------:R-:W-:Y:S01]  /*0730*/  LOP3.LUT R7, R7, 0x8, R11, 0xf8, !PT ;  /* 0x0000000807077812 */ /* 0x000fe200078ef80b */
[----:B------:R-:W-:Y:S01]  /*0740*/  IMAD.U32 R5, RZ, RZ, UR14 ;  /* 0x0000000eff057e24 */ /* 0x000fe2000f8e00ff */
[C---:B------:R-:W-:Y:S01]  /*0750*/  R2P PR, R6.reuse, 0x6 ;  /* 0x0000000606007804 */ /* 0x040fe20000000000 */
[----:B------:R-:W-:Y:S01]  /*0760*/  IMAD.IADD R0, R3, 0x1, R0 ;  /* 0x0000000103007824 */ /* 0x000fe200078e0200 */
[----:B------:R-:W-:Y:S01]  /*0770*/  SHF.R.S32.HI R3, RZ, 0x6, R17 ;  /* 0x00000006ff037819 */ /* 0x000fe20000011411 */
[----:B------:R-:W-:Y:S01]  /*0780*/  IMAD.SHL.U32 R5, R6, 0x40, RZ ;  /* 0x0000004006057824 */ /* 0x000fe200078e00ff */
[----:B------:R-:W-:Y:S01]  /*0790*/  LOP3.LUT R4, R2, R7, R4, 0xf6, !PT ;  /* 0x0000000702047212 */ /* 0x000fe200078ef604 */
[----:B------:R-:W-:Y:S01]  /*07a0*/  IMAD.SHL.U32 R6, R12, 0x20, RZ ;  /* 0x000000200c067824 */ /* 0x000fe200078e00ff */
[----:B------:R-:W-:Y:S01]  /*07b0*/  LOP3.LUT P6, RZ, R9, 0x4, RZ, 0xc0, !PT ;  /* 0x0000000409ff7812 */ /* 0x000fe200078cc0ff */
[----:B------:R-:W-:Y:S01]  /*07c0*/  IMAD R17, R3, 0x200, R10 ;  /* 0x0000020003117824 */ /* 0x000fe200078e020a */
[----:B------:R-:W-:Y:S01]  /*07d0*/  LOP3.LUT R2, R5, 0x1c0, RZ, 0xc0, !PT ;  /* 0x000001c005027812 */ /* 0x000fe200078ec0ff */
[----:B------:R-:W-:Y:S01]  /*07e0*/  IMAD.SHL.U32 R3, R3, 0x8, RZ ;  /* 0x0000000803037824 */ /* 0x000fe200078e00ff */
[----:B------:R-:W-:Y:S01]  /*07f0*/  LOP3.LUT P5, RZ, R9, 0x2, RZ, 0xc0, !PT ;  /* 0x0000000209ff7812 */ /* 0x000fe200078ac0ff */
[----:B------:R-:W-:Y:S01]  /*0800*/  IMAD.SHL.U32 R7, R8, 0x20, RZ ;  /* 0x0000002008077824 */ /* 0x000fe200078e00ff */
[----:B------:R-:W-:Y:S01]  /*0810*/  SHF.R.U32.HI R5, RZ, 0x3, R2 ;  /* 0x00000003ff057819 */ /* 0x000fe20000011602 */
[----:B------:R-:W-:Y:S01]  /*0820*/  IMAD.SHL.U32 R0, R0, 0x2, RZ ;  /* 0x0000000200007824 */ /* 0x000fe200078e00ff */
[----:B------:R-:W-:Y:S01]  /*0830*/  LOP3.LUT R3, R3, 0x18, RZ, 0xc0, !PT ;  /* 0x0000001803037812 */ /* 0x000fe200078ec0ff */
[----:B------:R-:W-:-:S03]  /*0840*/  USHF.R.S32.HI UR47, URZ, 0x1f, UR44 ;  /* 0x0000001f3f2f7899 */ /* 0x000fc6000801142c */
        /* <DEDUP_REMOVED lines=46> */
[----:B-----5:R-:W-:-:S03]  /*0b30*/  IMAD.SHL.U32 R0, R16, 0x2, RZ ;  /* 0x0000000210007824 */ /* 0x020fc600078e00ff */
        /* <DEDUP_REMOVED lines=14> */
[----:B-----5:R-:W-:-:S04]  /*0c20*/  IMAD.SHL.U32 R11, R7, 0x2, RZ ;  /* 0x00000002070b7824 */ /* 0x020fc800078e00ff */
        /* <DEDUP_REMOVED lines=17> */
.L_x_851:
        /* <DEDUP_REMOVED lines=53> */
.L_x_807:
        /* <DEDUP_REMOVED lines=58> */
.L_x_809:
        /* <DEDUP_REMOVED lines=18> */
.L_x_810:
        /* <DEDUP_REMOVED lines=71> */
.L_x_811:
[----:B------:R-:W-:Y:S02]  /*19c0*/  UMOV UR12, UR49 ;  /* 0x00000031000c7c82 */ /* 0x000fe40008000000 */
.L_x_812:
        /* <DEDUP_REMOVED lines=39> */
[----:B------:R-:W-:Y:S01]  /*1c40*/  IMAD.U32 R6, RZ, RZ, UR17 ;  /* 0x00000011ff067e24 */ /* 0x000fe2000f8e00ff */
[----:B------:R-:W-:Y:S02]  /*1c50*/  LEA.HI R8, R24, R23, RZ, 0x5 ;  /* 0x0000001718087211 */ /* 0x000fe400078f28ff */
[----:B------:R-:W-:Y:S01]  /*1c60*/  IADD3.X R11, R7, UR34, R5, P1, !PT ;  /* 0x00000022070b7c10 */ /* 0x000fe20008ffe405 */
[----:B------:R-:W-:Y:S01]  /*1c70*/  IMAD.U32 R7, RZ, RZ, UR35 ;  /* 0x00000023ff077e24 */ /* 0x000fe2000f8e00ff */
[----:B------:R-:W-:-:S03]  /*1c80*/  IADD3.X R5, R27, UR22, RZ, P0, !PT ;  /* 0x000000161b057c10 */ /* 0x000fc600087fe4ff */
[----:B------:R-:W-:-:S04]  /*1c90*/  IMAD.WIDE.U32 R16, R16, c[0x0][0x1a8], R10 ;  /* 0x00006a0010107a25 */ /* 0x000fc800078e000a */
[----:B------:R-:W-:Y:S01]  /*1ca0*/  IMAD.WIDE.U32 R4, R6, c[0x0][0x370], R4 ;  /* 0x0000dc0006047a25 */ /* 0x000fe200078e0004 */
[----:B------:R-:W-:Y:S02]  /*1cb0*/  LOP3.LUT R6, R8, 0xffffffe0, RZ, 0xc0, !PT ;  /* 0xffffffe008067812 */ /* 0x000fe400078ec0ff */
[----:B------:R-:W-:Y:S02]  /*1cc0*/  SHF.R.S32.HI R8, RZ, 0x5, R8 ;  /* 0x00000005ff087819 */ /* 0x000fe40000011408 */
[----:B------:R-:W-:Y:S01]  /*1cd0*/  IADD3 R5, R5, UR6, RZ ;  /* 0x0000000605057c10 */ /* 0x000fe2000fffe0ff */
[----:B------:R-:W-:Y:S01]  /*1ce0*/  IMAD.IADD R6, R23, 0x1, -R6 ;  /* 0x0000000117067824 */ /* 0x000fe200078e0a06 */
[----:B------:R-:W-:Y:S02]  /*1cf0*/  IADD3 R20, R17, UR11, RZ ;  /* 0x0000000b11147c10 */ /* 0x000fe4000fffe0ff */
[----:B------:R-:W-:Y:S01]  /*1d00*/  LEA R12, P2, R16, c[0x0][0x160], 0x1 ;  /* 0x00005800100c7a11 */ /* 0x000fe200078408ff */
[----:B------:R-:W-:-:S03]  /*1d10*/  IMAD.WIDE.U32 R4, R7, c[0x0][0x378], R4 ;  /* 0x0000de0007047a25 */ /* 0x000fc600078e0004 */
[----:B------:R-:W-:Y:S01]  /*1d20*/  LEA.HI.X R13, R16, c[0x0][0x164], R20, 0x1, P2 ;  /* 0x00005900100d7a11 */ /* 0x000fe200010f0c14 */
        /* <DEDUP_REMOVED lines=87> */
.L_x_815:
[----:B------:R-:W-:Y:S05]  /*22a0*/  BSYNC B0 ;  /* 0x0000000000007941 */ /* 0x000fea0003800000 */
.L_x_814:
        /* <DEDUP_REMOVED lines=42> */
.L_x_817:
[----:B------:R-:W-:Y:S05]  /*2550*/  BSYNC B0 ;  /* 0x0000000000007941 */ /* 0x000fea0003800000 */
.L_x_816:
        /* <DEDUP_REMOVED lines=29> */
.L_x_819:
[----:B------:R-:W-:Y:S05]  /*2730*/  BSYNC B0 ;  /* 0x0000000000007941 */ /* 0x000fea0003800000 */
.L_x_818:
        /* <DEDUP_REMOVED lines=40> */
.L_x_821:
[----:B------:R-:W-:Y:S05]  /*29c0*/  BSYNC B0 ;  /* 0x0000000000007941 */ /* 0x000fea0003800000 */
.L_x_820:
        /* <DEDUP_REMOVED lines=26> */
.L_x_823:
[----:B------:R-:W-:Y:S05]  /*2b70*/  BSYNC B0 ;  /* 0x0000000000007941 */ /* 0x000fea0003800000 */
.L_x_822:
        /* <DEDUP_REMOVED lines=38> */
.L_x_825:
[----:B------:R-:W-:Y:S05]  /*2de0*/  BSYNC B0 ;  /* 0x0000000000007941 */ /* 0x000fea0003800000 */
.L_x_824:
        /* <DEDUP_REMOVED lines=67> */
.L_x_827:
[----:B------:R-:W-:Y:S05]  /*3220*/  BSYNC B0 ;  /* 0x0000000000007941 */ /* 0x000fea0003800000 */
.L_x_826:
        /* <DEDUP_REMOVED lines=39> */
.L_x_829:
[----:B------:R-:W-:Y:S05]  /*34a0*/  BSYNC B0 ;  /* 0x0000000000007941 */ /* 0x000fea0003800000 */
.L_x_828:
        /* <DEDUP_REMOVED lines=95> */
[----:B----4-:R-:W-:Y:S01]  /*3aa0*/  CS2R R24, SRZ ;  /* 0x0000000000187805 */ /* 0x010fe2000001ff00 */
[----:B------:R-:W4:Y:S01]  /*3ab0*/  LDSM.16.M88.4 R240, [R240+0x16800] ;  /* 0x01680000f0f0783b */ /* 0x000f220000000200 */
[----:B------:R-:W-:Y:S01]  /*3ac0*/  CS2R R22, SRZ ;  /* 0x0000000000167805 */ /* 0x000fe2000001ff00 */
[----:B------:R-:W-:Y:S01]  /*3ad0*/  CS2R R20, SRZ ;  /* 0x0000000000147805 */ /* 0x000fe2000001ff00 */
[----:B------:R-:W-:Y:S01]  /*3ae0*/  UMOV UR6, URZ ;  /* 0x0000003f00067c82 */ /* 0x000fe20008000000 */
[----:B------:R1:W-:Y:S01]  /*3af0*/  STL [R1+0x84], R4 ;  /* 0x0000840401007387 */ /* 0x0003e20000100800 */
[----:B------:R-:W-:-:S03]  /*3b00*/  UIADD3 UR15, UR23, 0x40, URZ ;  /* 0x00000040170f7890 */ /* 0x000fc6000fffe03f */
        /* <DEDUP_REMOVED lines=15> */
.L_x_832:
[----:B------:R-:W2:Y:S01]  /*3c00*/  LDL R99, [R1] ;  /* 0x0000000001637983 */ /* 0x000ea20000100800 */
[----:B------:R-:W-:Y:S03]  /*3c10*/  UISETP.GE.AND UP0, UPT, UR15, UR7, UPT ;  /* 0x000000070f00728c */ /* 0x000fe6000bf06270 */
[----:B------:R-:W3:Y:S03]  /*3c20*/  LDL R98, [R1+0x4] ;  /* 0x0000040001627983 */ /* 0x000ee60000100800 */
[----:B------:R-:W-:Y:S01]  /*3c30*/  PLOP3.LUT P5, PT, PT, PT, UP0, 0x80, 0x0 ;  /* 0x000000000000781c */ /* 0x000fe20003faf008 */
[----:B------:R-:W4:Y:S01]  /*3c40*/  LDL R97, [R1+0x84] ;  /* 0x0000840001617983 */ /* 0x000f220000100800 */
[----:B------:R-:W-:Y:S02]  /*3c50*/  PLOP3.LUT P4, PT, PT, PT, UP0, 0x80, 0x0 ;  /* 0x000000000000781c */ /* 0x000fe40003f8f008 */
[----:B------:R-:W-:Y:S01]  /*3c60*/  PLOP3.LUT P3, PT, PT, PT, UP0, 0x80, 0x0 ;  /* 0x000000000000781c */ /* 0x000fe20003f6f008 */
[----:B------:R-:W3:Y:S01]  /*3c70*/  LDL R96, [R1+0x10] ;  /* 0x0000100001607983 */ /* 0x000ee20000100800 */
[----:B------:R-:W-:Y:S03]  /*3c80*/  PLOP3.LUT P6, PT, PT, PT, UP0, 0x80, 0x0 ;  /* 0x000000000000781c */ /* 0x000fe60003fcf008 */
[----:B-1----:R1:W-:Y:S04]  /*3c90*/  STL [R1+0xa8], R107 ;  /* 0x0000a86b01007387 */ /* 0x0023e80000100800 */
        /* <DEDUP_REMOVED lines=8> */
[----:B------:R-:W-:Y:S04]  /*3d20*/  STL [R1+0x98], R103 ;  /* 0x0000986701007387 */ /* 0x000fe80000100800 */
[----:B------:R-:W-:Y:S04]  /*3d30*/  STL [R1+0x94], R102 ;  /* 0x0000946601007387 */ /* 0x000fe80000100800 */
[----:B------:R1:W-:Y:S04]  /*3d40*/  STL [R1+0x90], R101 ;  /* 0x0000906501007387 */ /* 0x0003e80000100800 */
[----:B------:R1:W-:Y:S04]  /*3d50*/  STL [R1+0x8c], R100 ;  /* 0x00008c6401007387 */ /* 0x0003e80000100800 */
[----:B-1----:R-:W4:Y:S04]  /*3d60*/  LDL R101, [R1+0x3c] ;  /* 0x00003c0001657983 */ /* 0x002f280000100800 */
[----:B------:R-:W4:Y:S01]  /*3d70*/  LDL R100, [R1+0x60] ;  /* 0x0000600001647983 */ /* 0x000f220000100800 */
[----:B------:R-:W-:Y:S04]  /*3d80*/  DEPBAR.LE SB0, 0x0 ;  /* 0x000080000000791a */ /* 0x000fe80000000000 */
[----:B------:R-:W-:Y:S08]  /*3d90*/  BAR.SYNC.DEFER_BLOCKING 0x0 ;  /* 0x0000000000007b1d */ /* 0x000ff00000010000 */
[----:B------:R-:W-:Y:S08]  /*3da0*/  LDSM.16.M88.4 R88, [R252+0xc000] ;  /* 0x00c00000fc58783b */ /* 0x000ff00000000200 */
[----:B--2---:R-:W-:Y:S08]  /*3db0*/  LDSM.16.M88.4 R8, [R99+0xc000] ;  /* 0x00c000006308783b */ /* 0x004ff00000000200 */
[----:B------:R-:W-:Y:S08]  /*3dc0*/  LDSM.16.M88.4 R68, [R99+0xc800] ;  /* 0x00c800006344783b */ /* 0x000ff00000000200 */
[----:B---3--:R-:W-:Y:S08]  /*3dd0*/  LDSM.16.M88.4 R76, [R98+0xc000] ;  /* 0x00c00000624c783b */ /* 0x008ff00000000200 */
[----:B------:R-:W-:Y:S08]  /*3de0*/  LDSM.16.M88.4 R80, [R98+0xc800] ;  /* 0x00c800006250783b */ /* 0x000ff00000000200 */
[----:B------:R-:W-:Y:S08]  /*3df0*/  LDSM.16.M88.4 R92, [R96+0xc000] ;  /* 0x00c00000605c783b */ /* 0x000ff00000000200 */
[----:B----4-:R-:W1:Y:S08]  /*3e00*/  LDSM.16.M88.4 R16, [R107] ;  /* 0x000000006b10783b */ /* 0x010e700000000200 */
        /* <DEDUP_REMOVED lines=9> */
[----:B------:R-:W2:Y:S07]  /*3ea0*/  LDSM.16.M88.4 R76, [R104] ;  /* 0x00000000684c783b */ /* 0x000eae0000000200 */
[C---:B------:R-:W-:Y:S08]  /*3eb0*/  HMMA.16816.F32.BF16 R12, R72.reuse, R80, R12 ;  /* 0x00000050480c723c */ /* 0x040ff0000004180c */
[----:B------:R-:W-:Y:S01]  /*3ec0*/  HMMA.16816.F32.BF16 R16, R72, R82, R16 ;  /* 0x000000524810723c */ /* 0x000fe20000041810 */
[----:B------:R-:W4:Y:S07]  /*3ed0*/  LDSM.16.M88.4 R72, [R96+0xc800] ;  /* 0x00c800006048783b */ /* 0x000f2e0000000200 */
[C---:B-1----:R-:W-:Y:S01]  /*3ee0*/  HMMA.16816.F32.BF16 R4, R84.reuse, R88, R4 ;  /* 0x000000585404723c */ /* 0x042fe20000041804 */
[----:B------:R-:W-:Y:S07]  /*3ef0*/  LDSM.16.M88.4 R80, [R107+0x2000] ;  /* 0x002000006b50783b */ /* 0x000fee0000000200 */
[C---:B------:R-:W-:Y:S01]  /*3f00*/  HMMA.16816.F32.BF16 R8, R84.reuse, R90, R8 ;  /* 0x0000005a5408723c */ /* 0x040fe20000041808 */
[----:B------:R-:W1:Y:S07]  /*3f10*/  LDSM.16.M88.4 R88, [R99+0xe000] ;  /* 0x00e000006358783b */ /* 0x000e6e0000000200 */
[C---:B---3--:R-:W-:Y:S08]  /*3f20*/  HMMA.16816.F32.BF16 R12, R84.reuse, R68, R12 ;  /* 0x00000044540c723c */ /* 0x048ff0000004180c */
[----:B------:R-:W-:Y:S01]  /*3f30*/  HMMA.16816.F32.BF16 R16, R84, R70, R16 ;  /* 0x000000465410723c */ /* 0x000fe20000041810 */
[----:B------:R-:W3:Y:S07]  /*3f40*/  LDSM.16.M88.4 R68, [R99+0xe800] ;  /* 0x00e800006344783b */ /* 0x000eee0000000200 */
[C---:B--2---:R-:W-:Y:S01]  /*3f50*/  HMMA.16816.F32.BF16 R4, R76.reuse, R92, R4 ;  /* 0x0000005c4c04723c */ /* 0x044fe20000041804 */
[----:B------:R-:W-:Y:S07]  /*3f60*/  LDSM.16.M88.4 R84, [R106+0x2000] ;  /* 0x002000006a54783b */ /* 0x000fee0000000200 */
[C---:B------:R-:W-:Y:S01]  /*3f70*/  HMMA.16816.F32.BF16 R8, R76.reuse, R94, R8 ;  /* 0x0000005e4c08723c */ /* 0x040fe20000041808 */
[----:B------:R-:W2:Y:S07]  /*3f80*/  LDSM.16.M88.4 R92, [R98+0xe000] ;  /* 0x00e00000625c783b */ /* 0x000eae0000000200 */
[C---:B----4-:R-:W-:Y:S08]  /*3f90*/  HMMA.16816.F32.BF16 R12, R76.reuse, R72, R12 ;  /* 0x000000484c0c723c */ /* 0x050ff0000004180c */
        /* <DEDUP_REMOVED lines=26> */
[----:B------:R-:W4:Y:S07]  /*4140*/  LDSM.16.M88.4 R92, [R98+0x10000] ;  /* 0x01000000625c783b */ /* 0x000f2e0000000200 */
[C---:B----4-:R-:W-:Y:S08]  /*4150*/  HMMA.16816.F32.BF16 R12, R80.reuse, R72, R12 ;  /* 0x00000048500c723c */ /* 0x050ff0000004180c */
[----:B------:R-:W-:Y:S01]  /*4160*/  HMMA.16816.F32.BF16 R16, R80, R74, R16 ;  /* 0x0000004a5010723c */ /* 0x000fe20000041810 */
[----:B------:R4:W4:Y:S07]  /*4170*/  LDSM.16.M88.4 R72, [R98+0x10800] ;  /* 0x010800006248783b */ /* 0x00092e0000000200 */
[C---:B-1----:R-:W-:Y:S01]  /*4180*/  HMMA.16816.F32.BF16 R4, R84.reuse, R88, R4 ;  /* 0x000000585404723c */ /* 0x042fe20000041804 */
[----:B------:R-:W-:Y:S06]  /*4190*/  LDSM.16.M88.4 R80, [R252+0x10000] ;  /* 0x01000000fc50783b */ /* 0x000fec0000000200 */
[----:B------:R-:W-:Y:S01]  /*41a0*/  MOV R88, UR8 ;  /* 0x0000000800587c02 */ /* 0x000fe20008000f00 */
[C---:B------:R-:W-:Y:S04]  /*41b0*/  HMMA.16816.F32.BF16 R8, R84.reuse, R90, R8 ;  /* 0x0000005a5408723c */ /* 0x040fe80000041808 */
[----:B------:R-:W-:Y:S02]  /*41c0*/  LEA R88, R88, R97, 0x6 ;  /* 0x0000006158587211 */ /* 0x000fe400078e30ff */
[----:B------:R-:W2:Y:S02]  /*41d0*/  LDL R97, [R1+0x68] ;  /* 0x0000680001617983 */ /* 0x000ea40000100800 */
[C---:B---3--:R-:W-:Y:S02]  /*41e0*/  HMMA.16816.F32.BF16 R12, R84.reuse, R68, R12 ;  /* 0x00000044540c723c */ /* 0x048fe4000004180c */
[----:B----4-:R-:W3:Y:S02]  /*41f0*/  LDL R98, [R1+0x64] ;  /* 0x0000640001627983 */ /* 0x010ee40000100800 */
[C---:B------:R-:W-:Y:S02]  /*4200*/  IADD3 R89, R88.reuse, -0x1, RZ ;  /* 0xffffffff58597810 */ /* 0x040fe40007ffe0ff */
[C---:B------:R-:W-:Y:S02]  /*4210*/  IADD3 R91, R88.reuse, 0x7, RZ ;  /* 0x00000007585b7810 */ /* 0x040fe40007ffe0ff */
[----:B------:R-:W-:Y:S01]  /*4220*/  HMMA.16816.F32.BF16 R16, R84, R70, R16 ;  /* 0x000000465410723c */ /* 0x000fe20000041810 */
[----:B------:R-:W1:Y:S02]  /*4230*/  LDSM.16.M88.4 R68, [R105+0x4000] ;  /* 0x004000006944783b */ /* 0x000e640000000200 */
[----:B------:R-:W-:Y:S02]  /*4240*/  ISETP.GE.AND P1, PT, R89, RZ, PT ;  /* 0x000000ff5900720c */ /* 0x000fe40003f26270 */
[----:B------:R-:W-:Y:S03]  /*4250*/  IADD3 R90, R88, 0x8, RZ ;  /* 0x00000008585a7810 */ /* 0x000fe60007ffe0ff */
[C---:B------:R-:W-:Y:S01]  /*4260*/  HMMA.16816.F32.BF16 R4, R76.reuse, R92, R4 ;  /* 0x0000005c4c04723c */ /* 0x040fe20000041804 */
[----:B------:R-:W4:Y:S04]  /*4270*/  LDSM.16.M88.4 R84, [R252+0x10800] ;  /* 0x01080000fc54783b */ /* 0x000f280000000200 */
[----:B------:R-:W-:Y:S02]  /*4280*/  ISETP.GE.AND P0, PT, R90, RZ, PT ;  /* 0x000000ff5a00720c */ /* 0x000fe40003f06270 */
[----:B------:R-:W-:Y:S01]  /*4290*/  IABS R93, R88 ;  /* 0x00000058005d7213 */ /* 0x000fe20000000000 */
[C---:B------:R-:W-:Y:S04]  /*42a0*/  HMMA.16816.F32.BF16 R8, R76.reuse, R94, R8 ;  /* 0x0000005e4c08723c */ /* 0x040fe80000041808 */
[C---:B------:R-:W-:Y:S01]  /*42b0*/  @!P1 IADD3 R89, -R88.reuse, 0x1, RZ ;  /* 0x0000000158599810 */ /* 0x040fe20007ffe1ff */
[----:B------:R-:W-:Y:S01]  /*42c0*/  I2F R93, R93 ;  /* 0x0000005d005d7306 */ /* 0x000fe20000201400 */
[----:B------:R-:W-:Y:S02]  /*42d0*/  ISETP.GE.AND P1, PT, R91, RZ, PT ;  /* 0x000000ff5b00720c */ /* 0x000fe40003f26270 */
[C---:B------:R-:W-:Y:S04]  /*42e0*/  HMMA.16816.F32.BF16 R12, R76.reuse, R72, R12 ;  /* 0x000000484c0c723c */ /* 0x040fe8000004180c */
[C---:B------:R-:W-:Y:S03]  /*42f0*/  @!P0 IADD3 R90, -R88.reuse, -0x8, RZ ;  /* 0xfffffff8585a8810 */ /* 0x040fe60007ffe1ff */
[----:B------:R4:W-:Y:S01]  /*4300*/  I2F R92, R89 ;  /* 0x00000059005c7306 */ /* 0x0009e20000201400 */
[----:B------:R-:W-:Y:S01]  /*4310*/  HMMA.16816.F32.BF16 R16, R76, R74, R16 ;  /* 0x0000004a4c10723c */ /* 0x000fe20000041810 */
[----:B------:R-:W-:Y:S03]  /*4320*/  LDSM.16.M88.4 R72, [R104+0x4000] ;  /* 0x004000006848783b */ /* 0x000fe60000000200 */
[C---:B------:R-:W-:Y:S04]  /*4330*/  @!P1 IADD3 R91, -R88.reuse, -0x7, RZ ;  /* 0xfffffff9585b9810 */ /* 0x040fe80007ffe1ff */
[C---:B-1----:R-:W-:Y:S01]  /*4340*/  HMMA.16816.F32.BF16 R4, R68.reuse, R80, R4 ;  /* 0x000000504404723c */ /* 0x042fe20000041804 */
[----:B------:R-:W1:Y:S01]  /*4350*/  LDSM.16.M88.4 R76, [R96+0x10000] ;  /* 0x01000000604c783b */ /* 0x000e620000000200 */
[----:B------:R-:W-:Y:S05]  /*4360*/  I2F R91, R91 ;  /* 0x0000005b005b7306 */ /* 0x000fea0000201400 */
[----:B------:R-:W-:Y:S01]  /*4370*/  IADD3 R80, R88, -0x9, RZ ;  /* 0xfffffff758507810 */ /* 0x000fe20007ffe0ff */
[C---:B------:R-:W-:Y:S03]  /*4380*/  HMMA.16816.F32.BF16 R8, R68.reuse, R82, R8 ;  /* 0x000000524408723c */ /* 0x040fe60000041808 */
[----:B------:R-:W-:Y:S01]  /*4390*/  ISETP.GE.AND P1, PT, R80, RZ, PT ;  /* 0x000000ff5000720c */ /* 0x000fe20003f26270 */
[----:B------:R-:W-:Y:S01]  /*43a0*/  I2F R90, R90 ;  /* 0x0000005a005a7306 */ /* 0x000fe20000201400 */
[C---:B------:R-:W-:Y:S02]  /*43b0*/  IADD3 R81, R88.reuse, -0x18, RZ ;  /* 0xffffffe858517810 */ /* 0x040fe40007ffe0ff */
[C---:B----4-:R-:W-:Y:S01]  /*43c0*/  IADD3 R89, R88.reuse, -0x8, RZ ;  /* 0xfffffff858597810 */ /* 0x050fe20007ffe0ff */
[C---:B------:R-:W-:Y:S03]  /*43d0*/  HMMA.16816.F32.BF16 R12, R68.reuse, R84, R12 ;  /* 0x00000054440c723c */ /* 0x040fe6000004180c */
[----:B------:R-:W-:Y:S02]  /*43e0*/  ISETP.GE.AND P0, PT, R89, RZ, PT ;  /* 0x000000ff5900720c */ /* 0x000fe40003f06270 */
[C---:B------:R-:W-:Y:S02]  /*43f0*/  IADD3 R83, R88.reuse, -0x10, RZ ;  /* 0xfffffff058537810 */ /* 0x040fe40007ffe0ff */
[----:B------:R-:W-:Y:S01]  /*4400*/  IADD3 R82, R88, -0x11, RZ ;  /* 0xffffffef58527810 */ /* 0x000fe20007ffe0ff */
[----:B------:R-:W-:Y:S01]  /*4410*/  HMMA.16816.F32.BF16 R16, R68, R86, R16 ;  /* 0x000000564410723c */ /* 0x000fe20000041810 */
[----:B------:R-:W4:Y:S02]  /*4420*/  LDSM.16.M88.4 R68, [R96+0x10800] ;  /* 0x010800006044783b */ /* 0x000f240000000200 */
[----:B------:R-:W-:Y:S02]  /*4430*/  ISETP.GE.AND P2, PT, R82, RZ, PT ;  /* 0x000000ff5200720c */ /* 0x000fe40003f46270 */
[C---:B------:R-:W-:Y:S02]  /*4440*/  @!P1 IADD3 R80, -R88.reuse, 0x9, RZ ;  /* 0x0000000958509810 */ /* 0x040fe40007ffe1ff */
[----:B------:R-:W-:Y:S02]  /*4450*/  ISETP.GE.AND P1, PT, R81, RZ, PT ;  /* 0x000000ff5100720c */ /* 0x000fe40003f26270 */
[----:B------:R4:W-:Y:S03]  /*4460*/  I2F R84, R80 ;  /* 0x0000005000547306 */ /* 0x0009e60000201400 */
[C---:B------:R-:W-:Y:S02]  /*4470*/  @!P0 IADD3 R89, -R88.reuse, 0x8, RZ ;  /* 0x0000000858598810 */ /* 0x040fe40007ffe1ff */
[----:B------:R-:W-:Y:S02]  /*4480*/  ISETP.GE.AND P0, PT, R83, RZ, PT ;  /* 0x000000ff5300720c */ /* 0x000fe40003f06270 */
[C---:B------:R-:W-:Y:S01]  /*4490*/  @!P2 IADD3 R82, -R88.reuse, 0x11, RZ ;  /* 0x000000115852a810 */ /* 0x040fe20007ffe1ff */
[C---:B-1----:R-:W-:Y:S01]  /*44a0*/  HMMA.16816.F32.BF16 R4, R72.reuse, R76, R4 ;  /* 0x0000004c4804723c */ /* 0x042fe20000041804 */
[----:B------:R-:W2:Y:S01]  /*44b0*/  LDL R76, [R1+0x38] ;  /* 0x00003800014c7983 */ /* 0x000ea20000100800 */
[----:B------:R-:W-:Y:S03]  /*44c0*/  I2F R89, R89 ;  /* 0x0000005900597306 */ /* 0x000fe60000201400 */
[C---:B------:R-:W-:Y:S02]  /*44d0*/  @!P1 IADD3 R81, -R88.reuse, 0x18, RZ ;  /* 0x0000001858519810 */ /* 0x040fe40007ffe1ff */
[----:B------:R-:W-:Y:S01]  /*44e0*/  PLOP3.LUT P1, PT, PT, PT, UP0, 0x80, 0x0 ;  /* 0x000000000000781c */ /* 0x000fe20003f2f008 */
[C---:B------:R-:W-:Y:S04]  /*44f0*/  HMMA.16816.F32.BF16 R8, R72.reuse, R78, R8 ;  /* 0x0000004e4808723c */ /* 0x040fe80000041808 */
[C---:B------:R-:W-:Y:S01]  /*4500*/  @!P0 IADD3 R83, -R88.reuse, 0x10, RZ ;  /* 0x0000001058538810 */ /* 0x040fe20007ffe1ff */
[----:B------:R-:W-:Y:S01]  /*4510*/  I2F R82, R82 ;  /* 0x0000005200527306 */ /* 0x000fe20000201400 */
[----:B----4-:R-:W-:Y:S04]  /*4520*/  IADD3 R80, R88, -0x19, RZ ;  /* 0xffffffe758507810 */ /* 0x010fe80007ffe0ff */
[----:B------:R-:W-:Y:S05]  /*4530*/  ISETP.GE.AND P0, PT, R80, RZ, PT ;  /* 0x000000ff5000720c */ /* 0x000fea0003f06270 */
[----:B------:R-:W-:Y:S01]  /*4540*/  I2F R83, R83 ;  /* 0x0000005300537306 */ /* 0x000fe20000201400 */
[C---:B------:R-:W-:Y:S03]  /*4550*/  HMMA.16816.F32.BF16 R12, R72.reuse, R68, R12 ;  /* 0x00000044480c723c */ /* 0x040fe6000004180c */
[----:B------:R-:W-:Y:S02]  /*4560*/  FMUL.FTZ R5, R5, c[0x0][0x2ec] ;  /* 0x0000bb0005057a20 */ /* 0x000fe40000410000 */
[----:B------:R-:W-:Y:S02]  /*4570*/  FMUL.FTZ R4, R4, c[0x0][0x2ec] ;  /* 0x0000bb0004047a20 */ /* 0x000fe40000410000 */
[----:B------:R-:W-:Y:S01]  /*4580*/  FMUL.FTZ R6, R6, c[0x0][0x2ec] ;  /* 0x0000bb0006067a20 */ /* 0x000fe20000410000 */
[----:B------:R-:W-:Y:S01]  /*4590*/  HMMA.16816.F32.BF16 R16, R72, R70, R16 ;  /* 0x000000464810723c */ /* 0x000fe20000041810 */
[----:B------:R-:W-:Y:S01]  /*45a0*/  MUFU.TANH R95, R5 ;  /* 0x00000005005f7308 */ /* 0x000fe20000002400 */
[----:B------:R-:W2:Y:S02]  /*45b0*/  LDL R73, [R1+0x78] ;  /* 0x0000780001497983 */ /* 0x000ea40000100800 */
[----:B------:R-:W-:Y:S01]  /*45c0*/  @!P0 IADD3 R80, -R88, 0x19, RZ ;  /* 0x0000001958508810 */ /* 0x000fe20007ffe1ff */
[----:B------:R-:W-:Y:S01]  /*45d0*/  FMUL.FTZ R8, R8, c[0x0][0x2ec] ;  /* 0x0000bb0008087a20 */ /* 0x000fe20000410000 */
[----:B------:R-:W-:Y:S01]  /*45e0*/  PLOP3.LUT P0, PT, PT, PT, UP0, 0x80, 0x0 ;  /* 0x000000000000781c */ /* 0x000fe20003f0f008 */
[----:B------:R-:W-:Y:S01]  /*45f0*/  FMUL.FTZ R7, R7, c[0x0][0x2ec] ;  /* 0x0000bb0007077a20 */ /* 0x000fe20000410000 */
[----:B------:R-:W2:Y:S01]  /*4600*/  LDL R72, [R1+0x74] ;  /* 0x0000740001487983 */ /* 0x000ea20000100800 */
[----:B------:R-:W-:Y:S02]  /*4610*/  FMUL.FTZ R9, R9, c[0x0][0x2ec] ;  /* 0x0000bb0009097a20 */ /* 0x000fe40000410000 */
[----:B------:R-:W1:Y:S01]  /*4620*/  MUFU.TANH R96, R4 ;  /* 0x0000000400607308 */ /* 0x000e620000002400 */
[----:B------:R-:W-:Y:S02]  /*4630*/  FMUL.FTZ R11, R11, c[0x0][0x2ec] ;  /* 0x0000bb000b0b7a20 */ /* 0x000fe40000410000 */
[----:B------:R-:W-:Y:S02]  /*4640*/  FMUL.FTZ R10, R10, c[0x0][0x2ec] ;  /* 0x0000bb000a0a7a20 */ /* 0x000fe40000410000 */
[----:B------:R-:W-:Y:S02]  /*4650*/  FMUL.FTZ R13, R13, c[0x0][0x2ec] ;  /* 0x0000bb000d0d7a20 */ /* 0x000fe40000410000 */
[----:B------:R-:W-:Y:S02]  /*4660*/  FMUL.FTZ R12, R12, c[0x0][0x2ec] ;  /* 0x0000bb000c0c7a20 */ /* 0x000fe40000410000 */
[----:B------:R-:W-:Y:S01]  /*4670*/  FMUL.FTZ R14, R14, c[0x0][0x2ec] ;  /* 0x0000bb000e0e7a20 */ /* 0x000fe20000410000 */
[----:B------:R1:W1:Y:S01]  /*4680*/  MUFU.TANH R250, R6 ;  /* 0x0000000600fa7308 */ /* 0x0002620000002400 */
[----:B------:R-:W-:Y:S02]  /*4690*/  FMUL.FTZ R15, R15, c[0x0][0x2ec] ;  /* 0x0000bb000f0f7a20 */ /* 0x000fe40000410000 */
[----:B------:R-:W-:Y:S02]  /*46a0*/  FMUL.FTZ R16, R16, c[0x0][0x2ec] ;  /* 0x0000bb0010107a20 */ /* 0x000fe40000410000 */
[----:B------:R-:W-:Y:S02]  /*46b0*/  FMUL.FTZ R17, R17, c[0x0][0x2ec] ;  /* 0x0000bb0011117a20 */ /* 0x000fe40000410000 */
[----:B------:R-:W-:Y:S02]  /*46c0*/  FMUL.FTZ R19, R19, c[0x0][0x2ec] ;  /* 0x0000bb0013137a20 */ /* 0x000fe40000410000 */
[----:B------:R-:W-:Y:S01]  /*46d0*/  FMUL.FTZ R18, R18, c[0x0][0x2ec] ;  /* 0x0000bb0012127a20 */ /* 0x000fe20000410000 */
[----:B------:R-:W-:Y:S10]  /*46e0*/  MUFU.TANH R94, R8 ;  /* 0x00000008005e7308 */ /* 0x000ff40000002400 */
[----:B------:R1:W1:Y:S02]  /*46f0*/  MUFU.TANH R249, R7 ;  /* 0x0000000700f97308 */ /* 0x0002640000002400 */
[----:B-1----:R-:W-:Y:S08]  /*4700*/  FFMA.FTZ R6, R93, -UR6, R96 ;  /* 0x800000065d067c23 */ /* 0x002ff00008010060 */
[----:B------:R-:W1:Y:S10]  /*4710*/  MUFU.TANH R87, R9 ;  /* 0x0000000900577308 */ /* 0x000e740000002400 */
[----:B------:R-:W-:Y:S01]  /*4720*/  MUFU.TANH R247, R11 ;  /* 0x0000000b00f77308 */ /* 0x000fe20000002400 */
[----:B------:R-:W-:Y:S09]  /*4730*/  FFMA.FTZ R7, R90, -UR6, R250 ;  /* 0x800000065a077c23 */ /* 0x000ff200080100fa */
[----:B------:R-:W1:Y:S10]  /*4740*/  MUFU.TANH R248, R10 ;  /* 0x0000000a00f87308 */ /* 0x000e740000002400 */
[----:B------:R-:W-:Y:S10]  /*4750*/  MUFU.TANH R86, R13 ;  /* 0x0000000d00567308 */ /* 0x000ff40000002400 */
[----:B------:R-:W1:Y:S10]  /*4760*/  MUFU.TANH R85, R12 ;  /* 0x0000000c00557308 */ /* 0x000e740000002400 */
[----:B------:R-:W1:Y:S10]  /*4770*/  MUFU.TANH R246, R14 ;  /* 0x0000000e00f67308 */ /* 0x000e740000002400 */
[----:B------:R-:W-:Y:S10]  /*4780*/  MUFU.TANH R245, R15 ;  /* 0x0000000f00f57308 */ /* 0x000ff40000002400 */
[----:B------:R-:W-:Y:S10]  /*4790*/  MUFU.TANH R78, R16 ;  /* 0x00000010004e7308 */ /* 0x000ff40000002400 */
[----:B------:R-:W-:Y:S10]  /*47a0*/  MUFU.TANH R77, R17 ;  /* 0x00000011004d7308 */ /* 0x000ff40000002400 */
[----:B------:R-:W1:Y:S10]  /*47b0*/  I2F R81, R81 ;  /* 0x0000005100517306 */ /* 0x000e740000201400 */
[----:B------:R-:W1:Y:S10]  /*47c0*/  I2F R80, R80 ;  /* 0x0000005000507306 */ /* 0x000e740000201400 */
[----:B------:R-:W-:Y:S10]  /*47d0*/  MUFU.TANH R99, R19 ;  /* 0x0000001300637308 */ /* 0x000ff40000002400 */
[----:B------:R-:W1:Y:S01]  /*47e0*/  MUFU.TANH R244, R18 ;  /* 0x0000001200f47308 */ /* 0x000e620000002400 */
[C---:B---3--:R-:W-:Y:S01]  /*47f0*/  FMUL.FTZ R5, R98.reuse, 1.4426950216293334961 ;  /* 0x3fb8aa3b62057820 */ /* 0x048fe20000410000 */
[----:B------:R-:W-:Y:S04]  /*4800*/  FSETP.NEU.FTZ.AND P2, PT, R98, -INF , PT ;  /* 0xff8000006200780b */ /* 0x000fe80003f5d000 */
[----:B------:R-:W-:Y:S02]  /*4810*/  FSEL R5, R5, RZ, P2 ;  /* 0x000000ff05057208 */ /* 0x000fe40001000000 */
[----:B------:R-:W-:Y:S02]  /*4820*/  PLOP3.LUT P2, PT, PT, PT, UP0, 0x80, 0x0 ;  /* 0x000000000000781c */ /* 0x000fe40003f4f008 */
[C---:B--2---:R-:W-:Y:S02]  /*4830*/  @P5 ISETP.GE.AND P5, PT, R76.reuse, UR7, PT ;  /* 0x000000074c005c0c */ /* 0x044fe4000bfa6270 */
[----:B------:R-:W-:Y:S02]  /*4840*/  @P1 IADD3 R4, R76, 0x1, RZ ;  /* 0x000000014c041810 */ /* 0x000fe40007ffe0ff */
[----:B------:R-:W-:Y:S02]  /*4850*/  PLOP3.LUT P1, PT, PT, PT, UP0, 0x80, 0x0 ;  /* 0x000000000000781c */ /* 0x000fe40003f2f008 */
[----:B------:R-:W-:Y:S01]  /*4860*/  @P4 ISETP.GE.AND P4, PT, R4, UR7, PT ;  /* 0x0000000704004c0c */ /* 0x000fe2000bf86270 */
[----:B------:R-:W-:Y:S06]  /*4870*/  FFMA.FTZ R4, R92, -UR6, R95 ;  /* 0x800000065c047c23 */ /* 0x000fec000801005f */
[----:B------:R-:W-:Y:S02]  /*4880*/  @P0 FSEL R6, R6, -INF , !P5 ;  /* 0xff80000006060808 */ /* 0x000fe40006800000 */
[----:B------:R-:W-:Y:S03]  /*4890*/  PLOP3.LUT P0, PT, PT, PT, UP0, 0x80, 0x0 ;  /* 0x000000000000781c */ /* 0x000fe60003f0f008 */
[--C-:B------:R-:W-:Y:S01]  /*48a0*/  FFMA.FTZ R6, R6, c[0x0][0x23c], -R5.reuse ;  /* 0x00008f0006067a23 */ /* 0x100fe20000010805 */
[----:B------:R-:W-:Y:S02]  /*48b0*/  @P1 FSEL R4, R4, -INF , !P4 ;  /* 0xff80000004041808 */ /* 0x000fe40006000000 */
[----:B------:R-:W-:Y:S01]  /*48c0*/  FSETP.NEU.FTZ.AND P1, PT, R97, -INF , PT ;  /* 0xff8000006100780b */ /* 0x000fe20003f3d000 */
[----:B------:R2:W-:Y:S02]  /*48d0*/  MUFU.EX2 R98, R6 ;  /* 0x0000000600627308 */ /* 0x0005e40000000800 */
[----:B------:R-:W-:Y:S04]  /*48e0*/  FFMA.FTZ R8, R4, c[0x0][0x23c], -R5 ;  /* 0x00008f0004087a23 */ /* 0x000fe80000010805 */
[----:B------:R-:W-:Y:S02]  /*48f0*/  @P0 FSEL R7, R7, -INF , !P5 ;  /* 0xff80000007070808 */ /* 0x000fe40006800000 */
[----:B------:R-:W-:Y:S02]  /*4900*/  PLOP3.LUT P0, PT, PT, PT, UP0, 0x80, 0x0 ;  /* 0x000000000000781c */ /* 0x000fe40003f0f008 */
[----:B------:R-:W-:Y:S01]  /*4910*/  PLOP3.LUT P5, PT, PT, PT, UP0, 0x80, 0x0 ;  /* 0x000000000000781c */ /* 0x000fe20003faf008 */
[----:B--2---:R-:W-:Y:S02]  /*4920*/  FMUL.FTZ R6, R97, 1.4426950216293334961 ;  /* 0x3fb8aa3b61067820 */ /* 0x004fe40000410000 */
[----:B------:R2:W-:Y:S03]  /*4930*/  MUFU.EX2 R97, R8 ;  /* 0x0000000800617308 */ /* 0x0005e60000000800 */
[----:B------:R-:W-:Y:S01]  /*4940*/  FSEL R4, R6, RZ, P1 ;  /* 0x000000ff06047208 */ /* 0x000fe20000800000 */
[----:B------:R-:W-:Y:S01]  /*4950*/  FFMA.FTZ R6, R91, -UR6, R249 ;  /* 0x800000065b067c23 */ /* 0x000fe200080100f9 */
[----:B------:R-:W-:Y:S03]  /*4960*/  PLOP3.LUT P1, PT, PT, PT, UP0, 0x80, 0x0 ;  /* 0x000000000000781c */ /* 0x000fe60003f2f008 */
[--C-:B------:R-:W-:Y:S04]  /*4970*/  FFMA.FTZ R7, R7, c[0x0][0x23c], -R4.reuse ;  /* 0x00008f0007077a23 */ /* 0x100fe80000010804 */
[----:B------:R3:W-:Y:S06]  /*4980*/  MUFU.EX2 R103, R7 ;  /* 0x0000000700677308 */ /* 0x0007ec0000000800 */
[----:B------:R-:W-:Y:S02]  /*4990*/  @P1 FSEL R6, R6, -INF , !P4 ;  /* 0xff80000006061808 */ /* 0x000fe40006000000 */
[----:B------:R-:W-:Y:S02]  /*49a0*/  PLOP3.LUT P1, PT, PT, PT, UP0, 0x80, 0x0 ;  /* 0x000000000000781c */ /* 0x000fe40003f2f008 */
[----:B------:R-:W-:Y:S01]  /*49b0*/  PLOP3.LUT P4, PT, PT, PT, UP0, 0x80, 0x0 ;  /* 0x000000000000781c */ /* 0x000fe20003f8f008 */
[----:B------:R-:W-:Y:S01]  /*49c0*/  FFMA.FTZ R6, R6, c[0x0][0x23c], -R4 ;  /* 0x00008f0006067a23 */ /* 0x000fe20000010804 */
[----:B--2---:R-:W-:Y:S02]  /*49d0*/  @P3 IADD3 R8, R76, 0x8, RZ ;  /* 0x000000084c083810 */ /* 0x004fe40007ffe0ff */
[----:B------:R-:W-:Y:S01]  /*49e0*/  PLOP3.LUT P3, PT, PT, PT, UP0, 0x80, 0x0 ;  /* 0x000000000000781c */ /* 0x000fe20003f6f008 */
[----:B------:R1:W-:Y:S01]  /*49f0*/  MUFU.EX2 R102, R6 ;  /* 0x0000000600667308 */ /* 0x0003e20000000800 */
[----:B------:R-:W-:Y:S02]  /*4a00*/  @P6 ISETP.GE.AND P6, PT, R8, UR7, PT ;  /* 0x0000000708006c0c */ /* 0x000fe4000bfc6270 */
[----:B------:R-:W-:Y:S02]  /*4a10*/  @P2 IADD3 R8, R76, 0x9, RZ ;  /* 0x000000094c082810 */ /* 0x000fe40007ffe0ff */
[----:B------:R-:W-:Y:S01]  /*4a20*/  PLOP3.LUT P2, PT, PT, PT, UP0, 0x80, 0x0 ;  /* 0x000000000000781c */ /* 0x000fe20003f4f008 */
[----:B---3--:R-:W-:Y:S06]  /*4a30*/  FFMA.FTZ R7, R89, -UR6, R94 ;  /* 0x8000000659077c23 */ /* 0x008fec000801005e */
[----:B------:R-:W-:Y:S02]  /*4a40*/  @P3 ISETP.GE.AND P3, PT, R8, UR7, PT ;  /* 0x0000000708003c0c */ /* 0x000fe4000bf66270 */
[----:B------:R-:W-:Y:S02]  /*4a50*/  @P0 FSEL R7, R7, -INF , !P6 ;  /* 0xff80000007070808 */ /* 0x000fe40007000000 */
[----:B------:R-:W-:Y:S02]  /*4a60*/  PLOP3.LUT P0, PT, PT, PT, UP0, 0x80, 0x0 ;  /* 0x000000000000781c */ /* 0x000fe40003f0f008 */
[----:B------:R-:W-:Y:S01]  /*4a70*/  @P4 IADD3 R8, R76, 0x10, RZ ;  /* 0x000000104c084810 */ /* 0x000fe20007ffe0ff */
[----:B------:R-:W-:Y:S01]  /*4a80*/  FFMA.FTZ R7, R7, c[0x0][0x23c], -R5 ;  /* 0x00008f0007077a23 */ /* 0x000fe20000010805 */
[----:B------:R-:W-:Y:S02]  /*4a90*/  PLOP3.LUT P4, PT, PT, PT, UP0, 0x80, 0x0 ;  /* 0x000000000000781c */ /* 0x000fe40003f8f008 */
[----:B------:R-:W-:Y:S01]  /*4aa0*/  @P5 ISETP.GE.AND P5, PT, R8, UR7, PT ;  /* 0x0000000708005c0c */ /* 0x000fe2000bfa6270 */
[----:B------:R2:W-:Y:S01]  /*4ab0*/  MUFU.EX2 R91, R7 ;  /* 0x00000007005b7308 */ /* 0x0005e20000000800 */
[----:B-1----:R-:W-:Y:S05]  /*4ac0*/  FFMA.FTZ R6, R84, -UR6, R87 ;  /* 0x8000000654067c23 */ /* 0x002fea0008010057 */
[----:B------:R-:W-:Y:S02]  /*4ad0*/  @P1 FSEL R6, R6, -INF , !P3 ;  /* 0xff80000006061808 */ /* 0x000fe40005800000 */
[----:B------:R-:W-:Y:S02]  /*4ae0*/  PLOP3.LUT P1, PT, PT, PT, UP0, 0x80, 0x0 ;  /* 0x000000000000781c */ /* 0x000fe40003f2f008 */
[----:B------:R-:W-:Y:S01]  /*4af0*/  @P4 IADD3 R9, R76, 0x19, RZ ;  /* 0x000000194c094810 */ /* 0x000fe20007ffe0ff */
[----:B------:R-:W-:Y:S04]  /*4b00*/  FFMA.FTZ R6, R6, c[0x0][0x23c], -R5 ;  /* 0x00008f0006067a23 */ /* 0x000fe80000010805 */
[----:B------:R1:W-:Y:S06]  /*4b10*/  MUFU.EX2 R90, R6 ;  /* 0x00000006005a7308 */ /* 0x0003ec0000000800 */
[----:B------:R-:W-:Y:S02]  /*4b20*/  @P1 IADD3 R8, R76, 0x11, RZ ;  /* 0x000000114c081810 */ /* 0x000fe40007ffe0ff */
[----:B------:R-:W-:Y:S01]  /*4b30*/  PLOP3.LUT P1, PT, PT, PT, UP0, 0x80, 0x0 ;  /* 0x000000000000781c */ /* 0x000fe20003f2f008 */
[----:B--2---:R-:W-:Y:S05]  /*4b40*/  FFMA.FTZ R7, R93, -UR6, R248 ;  /* 0x800000065d077c23 */ /* 0x004fea00080100f8 */
[----:B------:R-:W-:Y:S02]  /*4b50*/  @P2 FSEL R7, R7, -INF , !P6 ;  /* 0xff80000007072808 */ /* 0x000fe40007000000 */
[----:B------:R-:W-:Y:S02]  /*4b60*/  PLOP3.LUT P6, PT, PT, PT, UP0, 0x80, 0x0 ;  /* 0x000000000000781c */ /* 0x000fe40003fcf008 */
[----:B------:R-:W-:Y:S01]  /*4b70*/  PLOP3.LUT P2, PT, PT, PT, UP0, 0x80, 0x0 ;  /* 0x000000000000781c */ /* 0x000fe20003f4f008 */
[--C-:B------:R-:W-:Y:S04]  /*4b80*/  FFMA.FTZ R7, R7, c[0x0][0x23c], -R4.reuse ;  /* 0x00008f0007077a23 */ /* 0x100fe80000010804 */
[----:B------:R2:W-:Y:S01]  /*4b90*/  MUFU.EX2 R251, R7 ;  /* 0x0000000700fb7308 */ /* 0x0005e20000000800 */
[----:B-1----:R-:W-:Y:S05]  /*4ba0*/  FFMA.FTZ R6, R92, -UR6, R247 ;  /* 0x800000065c067c23 */ /* 0x002fea00080100f7 */
[----:B------:R-:W-:Y:S02]  /*4bb0*/  @P0 FSEL R6, R6, -INF , !P3 ;  /* 0xff80000006060808 */ /* 0x000fe40005800000 */
[----:B------:R-:W-:Y:S02]  /*4bc0*/  @P6 ISETP.GE.AND P6, PT, R8, UR7, PT ;  /* 0x0000000708006c0c */ /* 0x000fe4000bfc6270 */
[----:B------:R-:W-:Y:S01]  /*4bd0*/  PLOP3.LUT P0, PT, PT, PT, UP0, 0x80, 0x0 ;  /* 0x000000000000781c */ /* 0x000fe20003f0f008 */
[----:B------:R-:W-:Y:S01]  /*4be0*/  FFMA.FTZ R6, R6, c[0x0][0x23c], -R4 ;  /* 0x00008f0006067a23 */ /* 0x000fe20000010804 */
[----:B------:R-:W-:Y:S03]  /*4bf0*/  PLOP3.LUT P3, PT, PT, PT, UP0, 0x80, 0x0 ;  /* 0x000000000000781c */ /* 0x000fe60003f6f008 */
[----:B------:R1:W-:Y:S01]  /*4c00*/  MUFU.EX2 R92, R6 ;  /* 0x00000006005c7308 */ /* 0x0003e20000000800 */
[----:B--2---:R-:W-:Y:S09]  /*4c10*/  FFMA.FTZ R7, R83, -UR6, R85 ;  /* 0x8000000653077c23 */ /* 0x004ff20008010055 */
[----:B------:R-:W-:Y:S02]  /*4c20*/  @P3 ISETP.GE.AND P3, PT, R9, UR7, PT ;  /* 0x0000000709003c0c */ /* 0x000fe4000bf66270 */
[----:B------:R-:W-:Y:S02]  /*4c30*/  @P2 FSEL R7, R7, -INF , !P5 ;  /* 0xff80000007072808 */ /* 0x000fe40006800000 */
[----:B------:R-:W-:Y:S03]  /*4c40*/  PLOP3.LUT P2, PT, PT, PT, UP0, 0x80, 0x0 ;  /* 0x000000000000781c */ /* 0x000fe60003f4f008 */
[--C-:B------:R-:W-:Y:S02]  /*4c50*/  FFMA.FTZ R8, R7, c[0x0][0x23c], -R5.reuse ;  /* 0x00008f0007087a23 */ /* 0x100fe40000010805 */
[----:B------:R-:W-:Y:S02]  /*4c60*/  FFMA.FTZ R7, R89, -UR6, R246 ;  /* 0x8000000659077c23 */ /* 0x000fe400080100f6 */
[----:B------:R2:W-:Y:S01]  /*4c70*/  MUFU.EX2 R89, R8 ;  /* 0x0000000800597308 */ /* 0x0005e20000000800 */
[----:B-1----:R-:W-:Y:S02]  /*4c80*/  FFMA.FTZ R6, R82, -UR6, R86 ;  /* 0x8000000652067c23 */ /* 0x002fe40008010056 */
[----:B------:R-:W-:Y:S02]  /*4c90*/  @P0 FSEL R7, R7, -INF , !P5 ;  /* 0xff80000007070808 */ /* 0x000fe40006800000 */
[----:B------:R-:W-:Y:S02]  /*4ca0*/  PLOP3.LUT P0, PT, PT, PT, UP0, 0x80, 0x0 ;  /* 0x000000000000781c */ /* 0x000fe40003f0f008 */
[----:B------:R-:W-:Y:S01]  /*4cb0*/  @P1 FSEL R6, R6, -INF , !P6 ;  /* 0xff80000006061808 */ /* 0x000fe20007000000 */
[----:B------:R-:W-:Y:S01]  /*4cc0*/  FFMA.FTZ R7, R7, c[0x0][0x23c], -R4 ;  /* 0x00008f0007077a23 */ /* 0x000fe20000010804 */
[----:B------:R-:W-:Y:S03]  /*4cd0*/  PLOP3.LUT P1, PT, PT, PT, UP0, 0x80, 0x0 ;  /* 0x000000000000781c */ /* 0x000fe60003f2f008 */
[----:B------:R-:W-:Y:S01]  /*4ce0*/  FFMA.FTZ R6, R6, c[0x0][0x23c], -R5 ;  /* 0x00008f0006067a23 */ /* 0x000fe20000010805 */
[----:B------:R1:W-:Y:S10]  /*4cf0*/  MUFU.EX2 R93, R7 ;  /* 0x00000007005d7308 */ /* 0x0003f40000000800 */
[----:B------:R3:W3:Y:S01]  /*4d00*/  MUFU.EX2 R88, R6 ;  /* 0x0000000600587308 */ /* 0x0006e20000000800 */
[----:B--2---:R-:W-:Y:S04]  /*4d10*/  @P2 IADD3 R8, R76, 0x18, RZ ;  /* 0x000000184c082810 */ /* 0x004fe80007ffe0ff */
[----:B------:R-:W-:Y:S02]  /*4d20*/  @P1 ISETP.GE.AND P2, PT, R8, UR7, PT ;  /* 0x0000000708001c0c */ /* 0x000fe4000bf46270 */
[----:B------:R-:W-:Y:S01]  /*4d30*/  PLOP3.LUT P1, PT, PT, PT, UP0, 0x80, 0x0 ;  /* 0x000000000000781c */ /* 0x000fe20003f2f008 */
[----:B-1----:R-:W-:Y:S11]  /*4d40*/  FFMA.FTZ R7, R81, -UR6, R78 ;  /* 0x8000000651077c23 */ /* 0x002ff6000801004e */
[----:B------:R-:W-:Y:S01]  /*4d50*/  @!UPT UIADD3 URZ, URZ, URZ, URZ ;  /* 0x0000003f3f3ff290 */ /* 0x000fe2000fffe03f */
[----:B------:R-:W-:Y:S02]  /*4d60*/  @P1 FSEL R7, R7, -INF , !P2 ;  /* 0xff80000007071808 */ /* 0x000fe40005000000 */
[----:B------:R-:W-:Y:S01]  /*4d70*/  PLOP3.LUT P1, PT, PT, PT, UP0, 0x80, 0x0 ;  /* 0x000000000000781c */ /* 0x000fe20003f2f008 */
[----:B---3--:R-:W-:Y:S02]  /*4d80*/  FFMA.FTZ R6, R84, -UR6, R245 ;  /* 0x8000000654067c23 */ /* 0x008fe400080100f5 */
[----:B------:R-:W-:Y:S03]  /*4d90*/  FFMA.FTZ R7, R7, c[0x0][0x23c], -R5 ;  /* 0x00008f0007077a23 */ /* 0x000fe60000010805 */
[----:B------:R-:W-:Y:S01]  /*4da0*/  @P0 FSEL R6, R6, -INF , !P6 ;  /* 0xff80000006060808 */ /* 0x000fe20007000000 */
[----:B------:R1:W-:Y:S01]  /*4db0*/  MUFU.EX2 R79, R7 ;  /* 0x00000007004f7308 */ /* 0x0003e20000000800 */
[----:B------:R-:W-:Y:S03]  /*4dc0*/  PLOP3.LUT P0, PT, PT, PT, UP0, 0x80, 0x0 ;  /* 0x000000000000781c */ /* 0x000fe60003f0f008 */
[----:B------:R-:W-:Y:S02]  /*4dd0*/  FFMA.FTZ R8, R6, c[0x0][0x23c], -R4 ;  /* 0x00008f0006087a23 */ /* 0x000fe40000010804 */
[----:B------:R-:W-:Y:S04]  /*4de0*/  FFMA.FTZ R6, R80, -UR6, R77 ;  /* 0x8000000650067c23 */ /* 0x000fe8000801004d */
[----:B------:R2:W3:Y:S04]  /*4df0*/  MUFU.EX2 R84, R8 ;  /* 0x0000000800547308 */ /* 0x0004e80000000800 */
[----:B------:R-:W-:Y:S02]  /*4e00*/  @P0 FSEL R6, R6, -INF , !P3 ;  /* 0xff80000006060808 */ /* 0x000fe40005800000 */
[----:B------:R-:W-:Y:S01]  /*4e10*/  PLOP3.LUT P0, PT, PT, PT, UP0, 0x80, 0x0 ;  /* 0x000000000000781c */ /* 0x000fe20003f0f008 */
[----:B------:R-:W-:Y:S02]  /*4e20*/  UISETP.GE.AND UP0, UPT, UR8, 0x1, UPT ;  /* 0x000000010800788c */ /* 0x000fe4000bf06270 */
[----:B------:R-:W-:Y:S02]  /*4e30*/  FFMA.FTZ R5, R6, c[0x0][0x23c], -R5 ;  /* 0x00008f0006057a23 */ /* 0x000fe40000010805 */
[----:B------:R-:W-:Y:S02]  /*4e40*/  FFMA.FTZ R6, R83, -UR6, R244 ;  /* 0x8000000653067c23 */ /* 0x000fe400080100f4 */
[----:B------:R3:W3:Y:S01]  /*4e50*/  MUFU.EX2 R76, R5 ;  /* 0x00000005004c7308 */ /* 0x0006e20000000800 */
[----:B------:R-:W4:Y:S01]  /*4e60*/  LDL R83, [R1+0x5c] ;  /* 0x00005c0001537983 */ /* 0x000f220000100800 */
[----:B-1----:R-:W-:Y:S02]  /*4e70*/  F2FP.BF16.PACK_AB R7, R88, R89 ;  /* 0x000000595807723e */ /* 0x002fe400000010ff */
[----:B------:R-:W-:Y:S05]  /*4e80*/  @P1 FSEL R6, R6, -INF , !P2 ;  /* 0xff80000006061808 */ /* 0x000fea0005000000 */
[--C-:B------:R-:W-:Y:S01]  /*4e90*/  FFMA.FTZ R6, R6, c[0x0][0x23c], -R4.reuse ;  /* 0x00008f0006067a23 */ /* 0x100fe20000010804 */
[----:B--2---:R-:W-:Y:S03]  /*4ea0*/  F2FP.BF16.PACK_AB R8, R92, R251 ;  /* 0x000000fb5c08723e */ /* 0x004fe600000010ff */
[----:B------:R1:W-:Y:S01]  /*4eb0*/  MUFU.EX2 R81, R6 ;  /* 0x0000000600517308 */ /* 0x0003e20000000800 */
[----:B---3--:R-:W-:Y:S02]  /*4ec0*/  FFMA.FTZ R5, R82, -UR6, R99 ;  /* 0x8000000652057c23 */ /* 0x008fe40008010063 */
[----:B------:R-:W2:Y:S03]  /*4ed0*/  LDL R82, [R1+0x58] ;  /* 0x0000580001527983 */ /* 0x000ea60000100800 */
[----:B------:R-:W-:Y:S02]  /*4ee0*/  @P0 FSEL R5, R5, -INF , !P3 ;  /* 0xff80000005050808 */ /* 0x000fe40005800000 */
[----:B------:R-:W-:Y:S03]  /*4ef0*/  IADD3 R74, P0, R73, UR12, RZ ;  /* 0x0000000c494a7c10 */ /* 0x000fe6000ff1e0ff */
[----:B------:R-:W-:Y:S01]  /*4f00*/  FFMA.FTZ R4, R5, c[0x0][0x23c], -R4 ;  /* 0x00008f0005047a23 */ /* 0x000fe20000010804 */
[----:B------:R-:W-:Y:S02]  /*4f10*/  F2FP.BF16.PACK_AB R5, R102, R103 ;  /* 0x000000676605723e */ /* 0x000fe400000010ff */
[----:B-1----:R-:W-:Y:S01]  /*4f20*/  F2FP.BF16.PACK_AB R6, R97, R98 ;  /* 0x000000626106723e */ /* 0x002fe200000010ff */
[----:B------:R1:W3:Y:S01]  /*4f30*/  MUFU.EX2 R80, R4 ;  /* 0x0000000400507308 */ /* 0x0002e20000000800 */
[----:B------:R-:W-:Y:S02]  /*4f40*/  IADD3.X R75, R72, UR11, RZ, P0, !PT ;  /* 0x0000000b484b7c10 */ /* 0x000fe400087fe4ff */
[----:B------:R-:W-:Y:S01]  /*4f50*/  PLOP3.LUT P0, PT, PT, PT, UP0, 0x80, 0x0 ;  /* 0x000000000000781c */ /* 0x000fe20003f0f008 */
[----:B------:R3:W-:Y:S04]  /*4f60*/  STS [R101+0x14000], R6 ;  /* 0x0140000665007388 */ /* 0x0007e80000000800 */
[----:B------:R3:W-:Y:S04]  /*4f70*/  STS [R101+0x14400], R5 ;  /* 0x0144000565007388 */ /* 0x0007e80000000800 */
[----:B------:R-:W4:Y:S04]  /*4f80*/  LDG.E R73, [R74.64] ;  /* 0x000000044a497981 */ /* 0x000f28000c1e1900 */
[----:B------:R-:W4:Y:S01]  /*4f90*/  LDG.E R72, [R74.64+0x20] ;  /* 0x000020044a487981 */ /* 0x000f22000c1e1900 */
[----:B-1----:R-:W-:Y:S05]  /*4fa0*/  F2FP.BF16.PACK_AB R4, R90, R91 ;  /* 0x0000005b5a04723e */ /* 0x002fea00000010ff */
[----:B------:R1:W-:Y:S01]  /*4fb0*/  STS [R100+0x14000], R4 ;  /* 0x0140000464007388 */ /* 0x0003e20000000800 */
[----:B---3--:R-:W-:Y:S03]  /*4fc0*/  F2FP.BF16.PACK_AB R6, R84, R93 ;  /* 0x0000005d5406723e */ /* 0x008fe600000010ff */
[----:B------:R-:W-:Y:S01]  /*4fd0*/  STS [R100+0x14400], R8 ;  /* 0x0144000864007388 */ /* 0x000fe20000000800 */
[----:B------:R-:W-:Y:S02]  /*4fe0*/  F2FP.BF16.PACK_AB R5, R76, R79 ;  /* 0x0000004f4c05723e */ /* 0x000fe400000010ff */
[----:B-1----:R-:W-:Y:S01]  /*4ff0*/  F2FP.BF16.PACK_AB R4, R80, R81 ;  /* 0x000000515004723e */ /* 0x002fe200000010ff */
[----:B--2---:R-:W-:Y:S04]  /*5000*/  STS [R82+0x14000], R7 ;  /* 0x0140000752007388 */ /* 0x004fe80000000800 */
[----:B------:R-:W-:Y:S04]  /*5010*/  STS [R82+0x14400], R6 ;  /* 0x0144000652007388 */ /* 0x000fe80000000800 */
[----:B----4-:R-:W-:Y:S04]  /*5020*/  STS [R83+0x14000], R5 ;  /* 0x0140000553007388 */ /* 0x010fe80000000800 */
        /* <DEDUP_REMOVED lines=65> */
[C---:B------:R-:W-:Y:S02]  /*5440*/  FADD.FTZ R4, -R73.reuse, R4 ;  /* 0x0000000449047221 */ /* 0x040fe40000010100 */
[----:B------:R-:W-:Y:S02]  /*5450*/  FADD.FTZ R5, -R73, R5 ;  /* 0x0000000549057221 */ /* 0x000fe40000010100 */
[----:B------:R-:W-:Y:S01]  /*5460*/  FMUL.FTZ R68, R98, R4 ;  /* 0x0000000462447220 */ /* 0x000fe20000410000 */
[----:B------:R-:W-:Y:S03]  /*5470*/  MOV R98, c[0x0][0x22c] ;  /* 0x00008b0000627a02 */ /* 0x000fe60000000f00 */
[----:B------:R-:W-:Y:S02]  /*5480*/  FMUL.FTZ R69, R97, R5 ;  /* 0x0000000561457220 */ /* 0x000fe40000410000 */
[----:B------:R-:W-:Y:S02]  /*5490*/  FFMA.FTZ R5, -R95, R95, 1 ;  /* 0x3f8000005f057423 */ /* 0x000fe4000001015f */
        /* <DEDUP_REMOVED lines=34> */
[----:B------:R-:W-:Y:S02]  /*56c0*/  FMUL.FTZ R12, R102, R4 ;  /* 0x00000004660c7220 */ /* 0x000fe40000410000 */
[----:B------:R-:W-:Y:S02]  /*56d0*/  FFMA.FTZ R4, -R250, R250, 1 ;  /* 0x3f800000fa047423 */ /* 0x000fe400000101fa */
[----:B------:R-:W-:Y:S02]  /*56e0*/  FFMA.FTZ R5, -R249, R249, 1 ;  /* 0x3f800000f9057423 */ /* 0x000fe400000101f9 */
[----:B------:R-:W-:Y:S02]  /*56f0*/  FMUL.FTZ R73, R88, R13 ;  /* 0x0000000d58497220 */ /* 0x000fe40000410000 */
[----:B------:R-:W-:Y:S02]  /*5700*/  FFMA.FTZ R13, -R85, R85, 1 ;  /* 0x3f800000550d7423 */ /* 0x000fe40000010155 */
[----:B------:R-:W-:Y:S02]  /*5710*/  FFMA.FTZ R8, -R86, R86, 1 ;  /* 0x3f80000056087423 */ /* 0x000fe40000010156 */
[----:B------:R-:W-:Y:S02]  /*5720*/  FMUL.FTZ R6, R103, R6 ;  /* 0x0000000667067220 */ /* 0x000fe40000410000 */
[----:B------:R-:W-:Y:S01]  /*5730*/  FADD.FTZ R16, -R72, R10 ;  /* 0x0000000a48107221 */ /* 0x000fe20000010100 */
[----:B------:R1:W5:Y:S01]  /*5740*/  LDL.LU R103, [R1+0x98] ;  /* 0x0000980001677983 */ /* 0x0003620000300800 */
[----:B------:R-:W-:Y:S02]  /*5750*/  FMUL.FTZ R10, R4, c[0x0][0x2ec] ;  /* 0x0000bb00040a7a20 */ /* 0x000fe40000410000 */
[----:B------:R-:W-:Y:S01]  /*5760*/  FMUL.FTZ R4, R5, c[0x0][0x2ec] ;  /* 0x0000bb0005047a20 */ /* 0x000fe20000410000 */
[----:B------:R1:W5:Y:S01]  /*5770*/  LDL.LU R102, [R1+0x94] ;  /* 0x0000940001667983 */ /* 0x0003620000300800 */
        /* <DEDUP_REMOVED lines=19> */
[----:B------:R-:W-:Y:S02]  /*58b0*/  FMUL.FTZ R5, R5, R11 ;  /* 0x0000000b05057220 */ /* 0x000fe40000410000 */
[----:B------:R-:W-:Y:S02]  /*58c0*/  FMUL.FTZ R6, R6, R13 ;  /* 0x0000000d06067220 */ /* 0x000fe40000410000 */
[----:B------:R-:W-:Y:S02]  /*58d0*/  FFMA.FTZ R11, -R246, R246, 1 ;  /* 0x3f800000f60b7423 */ /* 0x000fe400000101f6 */
[----:B------:R-:W-:Y:S01]  /*58e0*/  FFMA.FTZ R10, -R245, R245, 1 ;  /* 0x3f800000f50a7423 */ /* 0x000fe200000101f5 */
[----:B------:R-:W-:Y:S01]  /*58f0*/  F2FP.BF16.PACK_AB R6, R6, R5 ;  /* 0x000000050606723e */ /* 0x000fe200000010ff */
[----:B------:R-:W-:Y:S02]  /*5900*/  FMUL.FTZ R16, R93, R14 ;  /* 0x0000000e5d107220 */ /* 0x000fe40000410000 */
[----:B------:R-:W-:Y:S02]  /*5910*/  FMUL.FTZ R17, R84, R15 ;  /* 0x0000000f54117220 */ /* 0x000fe40000410000 */
[----:B------:R-:W-:Y:S01]  /*5920*/  FMUL.FTZ R11, R11, c[0x0][0x2ec] ;  /* 0x0000bb000b0b7a20 */ /* 0x000fe20000410000 */
[----:B------:R3:W-:Y:S01]  /*5930*/  STS [R100+0x12400], R6 ;  /* 0x0124000664007388 */ /* 0x0007e20000000800 */
[----:B------:R-:W-:Y:S02]  /*5940*/  FMUL.FTZ R10, R10, c[0x0][0x2ec] ;  /* 0x0000bb000a0a7a20 */ /* 0x000fe40000410000 */
[C---:B------:R-:W-:Y:S01]  /*5950*/  FADD.FTZ R18, -R72.reuse, R18 ;  /* 0x0000001248127221 */ /* 0x040fe20000010100 */
[----:B------:R-:W-:Y:S01]  /*5960*/  STS [R82+0x12000], R8 ;  /* 0x0120000852007388 */ /* 0x000fe20000000800 */
[----:B------:R-:W-:Y:S02]  /*5970*/  FADD.FTZ R19, -R72, R19 ;  /* 0x0000001348137221 */ /* 0x000fe40000010100 */
[----:B------:R-:W-:Y:S01]  /*5980*/  FMUL.FTZ R11, R11, R16 ;  /* 0x000000100b0b7220 */ /* 0x000fe20000410000 */
[----:B--2---:R1:W5:Y:S01]  /*5990*/  LDL.LU R101, [R1+0x90] ;  /* 0x0000900001657983 */ /* 0x0043620000300800 */
[----:B------:R-:W-:Y:S02]  /*59a0*/  FMUL.FTZ R10, R10, R17 ;  /* 0x000000110a0a7220 */ /* 0x000fe40000410000 */
[----:B------:R-:W-:Y:S02]  /*59b0*/  FFMA.FTZ R13, -R244, R244, 1 ;  /* 0x3f800000f40d7423 */ /* 0x000fe400000101f4 */
[----:B------:R-:W-:Y:S01]  /*59c0*/  FFMA.FTZ R12, -R99, R99, 1 ;  /* 0x3f800000630c7423 */ /* 0x000fe20000010163 */
[----:B------:R-:W-:Y:S01]  /*59d0*/  F2FP.BF16.PACK_AB R5, R10, R11 ;  /* 0x0000000b0a05723e */ /* 0x000fe200000010ff */
[----:B------:R-:W-:Y:S02]  /*59e0*/  FMUL.FTZ R14, R81, R18 ;  /* 0x00000012510e7220 */ /* 0x000fe40000410000 */
[----:B------:R-:W-:Y:S02]  /*59f0*/  FMUL.FTZ R15, R80, R19 ;  /* 0x00000013500f7220 */ /* 0x000fe40000410000 */
[----:B------:R-:W-:Y:S01]  /*5a00*/  FMUL.FTZ R13, R13, c[0x0][0x2ec] ;  /* 0x0000bb000d0d7a20 */ /* 0x000fe20000410000 */
[----:B------:R-:W-:Y:S01]  /*5a10*/  STS [R82+0x12400], R5 ;  /* 0x0124000552007388 */ /* 0x000fe20000000800 */
[----:B------:R-:W-:Y:S02]  /*5a20*/  FMUL.FTZ R12, R12, c[0x0][0x2ec] ;  /* 0x0000bb000c0c7a20 */ /* 0x000fe40000410000 */
[----:B------:R-:W-:Y:S01]  /*5a30*/  FMUL.FTZ R13, R13, R14 ;  /* 0x0000000e0d0d7220 */ /* 0x000fe20000410000 */
[----:B------:R-:W-:Y:S01]  /*5a40*/  STS [R83+0x12000], R7 ;  /* 0x0120000753007388 */ /* 0x000fe20000000800 */
[----:B------:R-:W-:Y:S02]  /*5a50*/  FMUL.FTZ R12, R12, R15 ;  /* 0x0000000f0c0c7220 */ /* 0x000fe40000410000 */
[----:B------:R-:W-:Y:S01]  /*5a60*/  IMAD R98, R98, c[0x0][0x1c0], RZ ;  /* 0x0000700062627a24 */ /* 0x000fe200078e02ff */
[----:B---3--:R1:W5:Y:S02]  /*5a70*/  LDL.LU R100, [R1+0x8c] ;  /* 0x00008c0001647983 */ /* 0x0083640000300800 */
[----:B------:R-:W-:Y:S02]  /*5a80*/  F2FP.BF16.PACK_AB R4, R12, R13 ;  /* 0x0000000d0c04723e */ /* 0x000fe400000010ff */
[----:B------:R-:W2:Y:S01]  /*5a90*/  LDL.LU.64 R94, [R1+0x30] ;  /* 0x00003000015e7983 */ /* 0x000ea20000300a00 */
[----:B------:R-:W-:Y:S05]  /*5aa0*/  LEA R92, -R98, RZ, 0x6 ;  /* 0x000000ff625c7211 */ /* 0x000fea00078e31ff */
[----:B------:R-:W-:Y:S04]  /*5ab0*/  STS [R83+0x12400], R4 ;  /* 0x0124000453007388 */ /* 0x000fe80000000800 */
[----:B------:R-:W-:Y:S08]  /*5ac0*/  BAR.SYNC.DEFER_BLOCKING 0x0 ;  /* 0x0000000000007b1d */ /* 0x000ff00000010000 */
[----:B------:R-:W-:Y:S08]  /*5ad0*/  LDSM.16.MT88.4 R4, [R3+0x14000] ;  /* 0x014000000304783b */ /* 0x000ff00000004200 */
[----:B------:R-:W3:Y:S08]  /*5ae0*/  LDSM.16.MT88.4 R8, [R0+0x6000] ;  /* 0x006000000008783b */ /* 0x000ef00000004200 */
[----:B------:R-:W4:Y:S08]  /*5af0*/  LDSM.16.MT88.4 R12, [R2+0x14000] ;  /* 0x01400000020c783b */ /* 0x000f300000004200 */
[----:B------:R-:W1:Y:S08]  /*5b00*/  LDSM.16.MT88.4 R16, [R0+0x8000] ;  /* 0x008000000010783b */ /* 0x000e700000004200 */
[----:B------:R-:W1:Y:S08]  /*5b10*/  LDSM.16.MT88.4 R68, [R0+0xa000] ;  /* 0x00a000000044783b */ /* 0x000e700000004200 */
[----:B------:R-:W-:Y:S01]  /*5b20*/  LDSM.16.MT88.4 R72, [R3+0x14800] ;  /* 0x014800000348783b */ /* 0x000fe20000004200 */
[-C--:B---3--:R-:W-:Y:S07]  /*5b30*/  HMMA.16816.F32.BF16 R20, R4, R8.reuse, R20 ;  /* 0x000000080414723c */ /* 0x088fee0000041814 */
[----:B------:R-:W3:Y:S01]  /*5b40*/  LDSM.16.MT88.4 R76, [R0+0x6800] ;  /* 0x00680000004c783b */ /* 0x000ee20000004200 */
[C---:B----4-:R-:W-:Y:S07]  /*5b50*/  HMMA.16816.F32.BF16 R24, R12.reuse, R8, R24 ;  /* 0x000000080c18723c */ /* 0x050fee0000041818 */
[----:B------:R-:W4:Y:S01]  /*5b60*/  LDSM.16.MT88.4 R80, [R2+0x14800] ;  /* 0x014800000250783b */ /* 0x000f220000004200 */
[-C--:B------:R-:W-:Y:S07]  /*5b70*/  HMMA.16816.F32.BF16 R28, R12, R10.reuse, R28 ;  /* 0x0000000a0c1c723c */ /* 0x080fee000004181c */
[----:B------:R-:W3:Y:S01]  /*5b80*/  LDSM.16.MT88.4 R84, [R0+0x8800] ;  /* 0x008800000054783b */ /* 0x000ee20000004200 */
[C---:B------:R-:W-:Y:S07]  /*5b90*/  HMMA.16816.F32.BF16 R32, R4.reuse, R10, R32 ;  /* 0x0000000a0420723c */ /* 0x040fee0000041820 */
[----:B------:R-:W3:Y:S01]  /*5ba0*/  LDSM.16.MT88.4 R8, [R0+0xa800] ;  /* 0x00a800000008783b */ /* 0x000ee20000004200 */
[-C--:B-1----:R-:W-:Y:S07]  /*5bb0*/  HMMA.16816.F32.BF16 R36, R4, R16.reuse, R36 ;  /* 0x000000100424723c */ /* 0x082fee0000041824 */
[----:B------:R-:W-:Y:S01]  /*5bc0*/  LDSM.16.MT88.4 R88, [R2+0x15800] ;  /* 0x015800000258783b */ /* 0x000fe20000004200 */
        /* <DEDUP_REMOVED lines=9> */
[----:B------:R-:W1:Y:S07]  /*5c60*/  LDSM.16.MT88.4 R4, [R3+0x15000] ;  /* 0x015000000304783b */ /* 0x000e6e0000004200 */
[-C--:B---3--:R-:W-:Y:S01]  /*5c70*/  HMMA.16816.F32.BF16 R20, R72, R76.reuse, R20 ;  /* 0x0000004c4814723c */ /* 0x088fe20000041814 */
[----:B------:R-:W3:Y:S07]  /*5c80*/  LDSM.16.MT88.4 R68, [R0+0x9000] ;  /* 0x009000000044783b */ /* 0x000eee0000004200 */
[C---:B----4-:R-:W-:Y:S08]  /*5c90*/  HMMA.16816.F32.BF16 R24, R80.reuse, R76, R24 ;  /* 0x0000004c5018723c */ /* 0x050ff00000041818 */
        /* <DEDUP_REMOVED lines=13> */
[----:B------:R-:W2:Y:S07]  /*5d70*/  LDSM.16.MT88.4 R8, [R0+0x9800] ;  /* 0x009800000008783b */ /* 0x000eae0000004200 */
[-C--:B-1----:R-:W-:Y:S01]  /*5d80*/  HMMA.16816.F32.BF16 R20, R4, R12.reuse, R20 ;  /* 0x0000000c0414723c */ /* 0x082fe20000041814 */
[----:B------:R-:W1:Y:S07]  /*5d90*/  LDSM.16.MT88.4 R72, [R0+0xb800] ;  /* 0x00b800000048783b */ /* 0x000e6e0000004200 */
[C---:B------:R-:W-:Y:S01]  /*5da0*/  HMMA.16816.F32.BF16 R24, R16.reuse, R12, R24 ;  /* 0x0000000c1018723c */ /* 0x040fe20000041818 */
[----:B------:R-:W-:Y:S07]  /*5db0*/  BAR.SYNC.DEFER_BLOCKING 0x0 ;  /* 0x0000000000007b1d */ /* 0x000fee0000010000 */
        /* <DEDUP_REMOVED lines=10> */
[C---:B--2---:R-:W-:Y:S01]  /*5e60*/  LEA R5, P1, R92.reuse, R94, 0x2 ;  /* 0x0000005e5c057211 */ /* 0x044fe200078210ff */
[-C--:B------:R-:W-:Y:S05]  /*5e70*/  HMMA.16816.F32.BF16 R20, R80, R84.reuse, R20 ;  /* 0x000000545014723c */ /* 0x080fea0000041814 */
        /* <DEDUP_REMOVED lines=71> */
.L_x_830:
        /* <DEDUP_REMOVED lines=418> */
.L_x_831:
        /* <DEDUP_REMOVED lines=171> */
.L_x_833:
        /* <DEDUP_REMOVED lines=18> */
.L_x_834:
        /* <DEDUP_REMOVED lines=54> */
.L_x_836:
[----:B------:R-:W-:Y:S05]  /*8c40*/  BSYNC B0 ;  /* 0x0000000000007941 */ /* 0x000fea0003800000 */
.L_x_835:
        /* <DEDUP_REMOVED lines=19> */
.L_x_838:
[----:B------:R-:W-:Y:S05]  /*8d80*/  BSYNC B0 ;  /* 0x0000000000007941 */ /* 0x000fea0003800000 */
.L_x_837:
        /* <DEDUP_REMOVED lines=30> */
.L_x_840:
[----:B------:R-:W-:Y:S05]  /*8f70*/  BSYNC B0 ;  /* 0x0000000000007941 */ /* 0x000fea0003800000 */
.L_x_839:
        /* <DEDUP_REMOVED lines=18> */
.L_x_813:
        /* <DEDUP_REMOVED lines=20> */
.L_x_842:
        /* <DEDUP_REMOVED lines=18> */
.L_x_843:
[----:B------:R-:W2:Y:S04]  /*9300*/  LDL.64 R16, [R1+0x50] ;  /* 0x0000500001107983 */ /* 0x000ea80000100a00 */
[----:B------:R1:W5:Y:S04]  /*9310*/  LDL R14, [R1+0x6c] ;  /* 0x00006c00010e7983 */ /* 0x0003680000100800 */
[----:B------:R1:W5:Y:S01]  /*9320*/  LDL R13, [R1+0x70] ;  /* 0x00007000010d7983 */ /* 0x0003620000100800 */
[----:B------:R-:W-:Y:S01]  /*9330*/  USHF.R.S32.HI UR10, URZ, 0x1f, UR23 ;  /* 0x0000001f3f0a7899 */ /* 0x000fe20008011417 */
[----:B------:R-:W-:Y:S01]  /*9340*/  IMAD.U32 R4, RZ, RZ, UR23 ;  /* 0x00000017ff047e24 */ /* 0x000fe2000f8e00ff */
[----:B------:R-:W-:Y:S01]  /*9350*/  ULDC.64 UR8, c[0x0][0x3a0] ;  /* 0x0000e80000087ab9 */ /* 0x000fe20000000a00 */
[----:B------:R-:W3:Y:S01]  /*9360*/  S2R R15, SR_TID.X ;  /* 0x00000000000f7919 */ /* 0x000ee20000002100 */
[----:B------:R-:W-:Y:S01]  /*9370*/  UIMAD UR6, UR10, UR8, URZ ;  /* 0x000000080a0672a4 */ /* 0x000fe2000f8e023f */
[----:B------:R-:W-:Y:S01]  /*9380*/  BSSY B0, `(.L_x_844) ;  /* 0x0000022000007945 */ /* 0x000fe20003800000 */
[----:B------:R-:W-:Y:S01]  /*9390*/  UIMAD UR7, UR33, -0x40, UR7 ;  /* 0xffffffc0210778a4 */ /* 0x000fe2000f8e0207 */
[----:B------:R-:W4:Y:S01]  /*93a0*/  S2R R18, SR_TID.X ;  /* 0x0000000000127919 */ /* 0x000f220000002100 */
[----:B------:R-:W-:-:S03]  /*93b0*/  UIMAD UR6, UR23, UR9, UR6 ;  /* 0x00000009170672a4 */ /* 0x000fc6000f8e0206 */
[----:B------:R-:W-:Y:S01]  /*93c0*/  ULDC.64 UR8, c[0x0][0x3b8] ;  /* 0x0000ee0000087ab9 */ /* 0x000fe20000000a00 */
        /* <DEDUP_REMOVED lines=8> */
[----:B------:R-:W-:-:S04]  /*9450*/  UIMAD UR6, UR57, UR8, URZ ;  /* 0x00000008390672a4 */ /* 0x000fc8000f8e023f */
        /* <DEDUP_REMOVED lines=20> */
.L_x_845:
[----:B-1----:R-:W-:Y:S05]  /*95a0*/  BSYNC B0 ;  /* 0x0000000000007941 */ /* 0x002fea0003800000 */
.L_x_844:
        /* <DEDUP_REMOVED lines=19> */
.L_x_847:
[----:B------:R-:W-:Y:S05]  /*96e0*/  BSYNC B0 ;  /* 0x0000000000007941 */ /* 0x000fea0003800000 */
.L_x_846:
        /* <DEDUP_REMOVED lines=30> */
.L_x_849:
[----:B------:R-:W-:Y:S05]  /*98d0*/  BSYNC B0 ;  /* 0x0000000000007941 */ /* 0x000fea0003800000 */
.L_x_848:
        /* <DEDUP_REMOVED lines=16> */
.L_x_841:
[----:B------:R-:W-:Y:S05]  /*99e0*/  BSYNC B1 ;  /* 0x0000000000017941 */ /* 0x000fea0003800000 */
.L_x_808:
        /* <DEDUP_REMOVED lines=11> */
.L_x_850:
[----:B------:R-:W-:Y:S05]  /*9aa0*/  EXIT ;  /* 0x000000000000794d */ /* 0x000fea0003800000 */
.L_x_852:
        /* <DEDUP_REMOVED lines=13> */
.L_x_1598:


//--------------------- .text._ZN5flash44flash_bwd_dq_dk_dv_loop_seqk_parallel_kernelI23Flash_bwd_kernel_traitsILi192ELi64ELi64ELi8ELi4ELi2ELi2ELb1ELb1EN7cutlass10bfloat16_tE19Flash_kernel_traitsILi192ELi64ELi64ELi8ES3_EELb1ELb0ELb1ELb0ELb0ELb1ELb0EEEvNS_16Flash_bwd_paramsE --------------------------
	.section	.text._ZN5flash44flash_bwd_dq_dk_dv_loop_seqk_parallel_kernelI23Flash_bwd_kernel_traitsILi192ELi64ELi64ELi8ELi4ELi2ELi2ELb1ELb1EN7cutlass10bfloat16_tE19Flash_kernel_traitsILi192ELi64ELi64ELi8ES3_EELb1ELb0ELb1ELb0ELb0ELb1ELb0EEEvNS_16Flash_bwd_paramsE,"ax",@progbits
	.sectioninfo	@"SHI_REGISTERS=255"
	.align	128
        .global         _ZN5flash44flash_bwd_dq_dk_dv_loop_seqk_parallel_kernelI23Flash_bwd_kernel_traitsILi192ELi64ELi64ELi8ELi4ELi2ELi2ELb1ELb1EN7cutlass10bfloat16_tE19Flash_kernel_traitsILi192ELi64ELi64ELi8ES3_EELb1ELb0ELb1ELb0ELb0ELb1ELb0EEEvNS_16Flash_bwd_paramsE
        .type           _ZN5flash44flash_bwd_dq_dk_dv_loop_seqk_parallel_kernelI23Flash_bwd_kernel_traitsILi192ELi64ELi64ELi8ELi4ELi2ELi2ELb1ELb1EN7cutlass10bfloat16_tE19Flash_kernel_traitsILi192ELi64ELi64ELi8ES3_EELb1ELb0ELb1ELb0ELb0ELb1ELb0EEEvNS_16Flash_bwd_paramsE,@function
        .size           _ZN5flash44flash_bwd_dq_dk_dv_loop_seqk_parallel_kernelI23Flash_bwd_kernel_traitsILi192ELi64ELi64ELi8ELi4ELi2ELi2ELb1ELb1EN7cutlass10bfloat16_tE19Flash_kernel_traitsILi192ELi64ELi64ELi8ES3_EELb1ELb0ELb1ELb0ELb0ELb1ELb0EEEvNS_16Flash_bwd_paramsE,(.L_x_1599 - _ZN5flash44flash_bwd_dq_dk_dv_loop_seqk_parallel_kernelI23Flash_bwd_kernel_traitsILi192ELi64ELi64ELi8ELi4ELi2ELi2ELb1ELb1EN7cutlass10bfloat16_tE19Flash_kernel_traitsILi192ELi64ELi64ELi8ES3_EELb1ELb0ELb1ELb0ELb0ELb1ELb0EEEvNS_16Flash_bwd_paramsE)
        .other          _ZN5flash44flash_bwd_dq_dk_dv_loop_seqk_parallel_kernelI23Flash_bwd_kernel_traitsILi192ELi64ELi64ELi8ELi4ELi2ELi2ELb1ELb1EN7cutlass10bfloat16_tE19Flash_kernel_traitsILi192ELi64ELi64ELi8ES3_EELb1ELb0ELb1ELb0ELb0ELb1ELb0EEEvNS_16Flash_bwd_paramsE,@"STO_CUDA_ENTRY STV_DEFAULT"
_ZN5flash44flash_bwd_dq_dk_dv_loop_seqk_parallel_kernelI23Flash_bwd_kernel_traitsILi192ELi64ELi64ELi8ELi4ELi2ELi2ELb1ELb1EN7cutlass10bfloat16_tE19Flash_kernel_traitsILi192ELi64ELi64ELi8ES3_EELb1ELb0ELb1ELb0ELb0ELb1ELb0EEEvNS_16Flash_bwd_paramsE:
.text._ZN5flash44flash_bwd_dq_dk_dv_loop_seqk_parallel_kernelI23Flash_bwd_kernel_traitsILi192ELi64ELi64ELi8ELi4ELi2ELi2ELb1ELb1EN7cutlass10bfloat16_tE19Flash_kernel_traitsILi192ELi64ELi64ELi8ES3_EELb1ELb0ELb1ELb0ELb0ELb1ELb0EEEvNS_16Flash_bwd_paramsE:
        /* <DEDUP_REMOVED lines=14> */
[----:B------:R-:W-:Y:S02]  /*00e0*/  UMOV UR9, 0x80 ;  /* 0x0000008000097882 */ /* 0x000fe40000000000 */
[----:B------:R-:W-:Y:S02]  /*00f0*/  ULDC UR7, c[0x0][0x210] ;  /* 0x0000840000077ab9 */ /* 0x000fe40000000800 */
[----:B------:R-:W-:Y:S01]  /*0100*/  ULDC UR61, c[0x0][0x234] ;  /* 0x00008d00003d7ab9 */ /* 0x000fe20000000800 */
[----:B------:R-:W3:Y:S01]  /*0110*/  S2UR UR40, SR_CTAID.Y ;  /* 0x00000000002879c3 */ /* 0x000ee20000002600 */
[----:B------:R-:W-:-:S02]  /*0120*/  UIMAD UR61, UR9, UR7, UR61 ;  /* 0x00000007093d72a4 */ /* 0x000fc4000f8e023d */
[----:B------:R-:W-:Y:S02]  /*0130*/  ULDC.U8 UR10, c[0x0][0x328] ;  /* 0x0000ca00000a7ab9 */ /* 0x000fe40000000000 */
[----:B------:R-:W-:Y:S02]  /*0140*/  UISETP.NE.AND UP5, UPT, UR10, URZ, UPT ;  /* 0x0000003f0a00728c */ /* 0x000fe4000bfa5270 */
        /* <DEDUP_REMOVED lines=8> */
[----:B------:R-:W-:Y:S01]  /*01d0*/  ULDC UR14, c[0x0][0x1c0] ;  /* 0x00007000000e7ab9 */ /* 0x000fe20000000800 */
[----:B------:R-:W-:Y:S01]  /*01e0*/  LEA.HI R10, R4, R8, RZ, 0x3 ;  /* 0x00000008040a7211 */ /* 0x000fe200078f18ff */
[----:B------:R-:W-:Y:S01]  /*01f0*/  UIMAD.WIDE UR42, UR51, UR42, URZ ;  /* 0x0000002a332a72a5 */ /* 0x000fe2000f8e023f */
[--C-:B------:R-:W-:Y:S01]  /*0200*/  SHF.R.S32.HI R0, RZ, 0x5, R2.reuse ;  /* 0x00000005ff007819 */ /* 0x100fe20000011402 */
[----:B---3--:R-:W-:Y:S01]  /*0210*/  USHF.R.S32.HI UR9, URZ, 0x1f, UR40 ;  /* 0x0000001f3f097899 */ /* 0x008fe20008011428 */
[----:B------:R-:W-:Y:S01]  /*0220*/  SHF.R.S32.HI R3, RZ, 0x1f, R2 ;  /* 0x0000001fff037819 */ /* 0x000fe20000011402 */
[----:B------:R-:W-:Y:S01]  /*0230*/  UIMAD UR52, UR41, UR51, URZ ;  /* 0x00000033293472a4 */ /* 0x000fe2000f8e023f */
[C---:B------:R-:W-:Y:S01]  /*0240*/  LOP3.LUT R9, R2.reuse, 0xffffffe0, RZ, 0xc0, !PT ;  /* 0xffffffe002097812 */ /* 0x040fe200078ec0ff */
[----:B------:R-:W-:Y:S01]  /*0250*/  UIMAD UR51, UR51, UR13, URZ ;  /* 0x0000000d333372a4 */ /* 0x000fe2000f8e023f */
[-C--:B------:R-:W-:Y:S01]  /*0260*/  LEA.HI R3, R3, R0.reuse, RZ, 0x2 ;  /* 0x0000000003037211 */ /* 0x080fe200078f10ff */
[----:B------:R-:W-:Y:S01]  /*0270*/  ULDC UR15, c[0x0][0x1c0] ;  /* 0x00007000000f7ab9 */ /* 0x000fe20000000800 */
[----:B------:R-:W-:Y:S01]  /*0280*/  LEA.HI R2, R2, R0, RZ, 0x1 ;  /* 0x0000000002027211 */ /* 0x000fe200078f08ff */
[----:B------:R-:W-:Y:S01]  /*0290*/  IMAD.IADD R9, R8, 0x1, -R9 ;  /* 0x0000000108097824 */ /* 0x000fe200078e0a09 */
[----:B------:R-:W-:Y:S01]  /*02a0*/  LOP3.LUT R3, R3, 0xfffffffc, RZ, 0xc0, !PT ;  /* 0xfffffffc03037812 */ /* 0x000fe200078ec0ff */
[----:B------:R-:W-:Y:S01]  /*02b0*/  ULDC UR12, c[0x0][0x1c0] ;  /* 0x00007000000c7ab9 */ /* 0x000fe20000000800 */
[----:B------:R-:W-:Y:S01]  /*02c0*/  LOP3.LUT R2, R2, 0xfffffffe, RZ, 0xc0, !PT ;  /* 0xfffffffe02027812 */ /* 0x000fe200078ec0ff */
[----:B------:R-:W-:Y:S01]  /*02d0*/  UIMAD.WIDE.U32 UR48, UR40, UR16, URZ ;  /* 0x00000010283072a5 */ /* 0x000fe2000f8e003f */
[-C--:B------:R-:W-:Y:S01]  /*02e0*/  LEA.HI R5, R4, R8.reuse, RZ, 0x4 ;  /* 0x0000000804057211 */ /* 0x080fe200078f20ff */
[----:B------:R-:W-:Y:S01]  /*02f0*/  IMAD.IADD R18, R0, 0x1, -R3 ;  /* 0x0000000100127824 */ /* 0x000fe200078e0a03 */
[-C--:B------:R-:W-:Y:S01]  /*0300*/  LEA.HI R14, R4, R8.reuse, RZ, 0x7 ;  /* 0x00000008040e7211 */ /* 0x080fe200078f38ff */
[----:B------:R-:W-:Y:S01]  /*0310*/  IMAD.IADD R13, R0, 0x1, -R2 ;  /* 0x00000001000d7824 */ /* 0x000fe200078e0a02 */
[CC--:B------:R-:W-:Y:S01]  /*0320*/  LEA.HI R15, R4.reuse, R8.reuse, RZ, 0x6 ;  /* 0x00000008040f7211 */ /* 0x0c0fe200078f30ff */
[----:B------:R-:W-:Y:S01]  /*0330*/  UIMAD UR7, UR40, UR12, UR41 ;  /* 0x0000000c280772a4 */ /* 0x000fe2000f8e0229 */
[----:B------:R-:W-:Y:S01]  /*0340*/  LEA.HI R4, R4, R8, RZ, 0x2 ;  /* 0x0000000804047211 */ /* 0x000fe200078f10ff */
[----:B------:R-:W-:Y:S01]  /*0350*/  STL [R1+0x78], R18 ;  /* 0x0000781201007387 */ /* 0x000fe20000100800 */
[----:B------:R-:W-:Y:S01]  /*0360*/  SHF.R.S32.HI R3, RZ, 0x4, R5 ;  /* 0x00000004ff037819 */ /* 0x000fe20000011405 */
[----:B------:R-:W-:Y:S01]  /*0370*/  USHF.L.U32 UR50, UR51, 0x6, URZ ;  /* 0x0000000633327899 */ /* 0x000fe2000800063f */
[--C-:B------:R-:W-:Y:S01]  /*0380*/  SHF.R.S32.HI R2, RZ, 0x2, R4.reuse ;  /* 0x00000002ff027819 */ /* 0x100fe20000011404 */
[----:B------:R-:W-:Y:S01]  /*0390*/  ULDC UR55, c[0x0][0x214] ;  /* 0x0000850000377ab9 */ /* 0x000fe20000000800 */
[----:B------:R-:W-:Y:S01]  /*03a0*/  SHF.R.S32.HI R0, RZ, 0x1f, R4 ;  /* 0x0000001fff007819 */ /* 0x000fe20000011404 */
[----:B------:R-:W-:Y:S01]  /*03b0*/  ULDC.U8 UR11, c[0x0][0x3d0] ;  /* 0x0000f400000b7ab9 */ /* 0x000fe20000000000 */
[----:B------:R-:W-:Y:S01]  /*03c0*/  LOP3.LUT R6, R10, 0xfffffff8, RZ, 0xc0, !PT ;  /* 0xfffffff80a067812 */ /* 0x000fe200078ec0ff */
[----:B------:R-:W-:Y:S01]  /*03d0*/  ULDC UR56, c[0x0][0x224] ;  /* 0x0000890000387ab9 */ /* 0x000fe20000000800 */
[----:B------:R-:W-:Y:S01]  /*03e0*/  LEA.HI R0, R0, R2, RZ, 0x3 ;  /* 0x0000000200007211 */ /* 0x000fe200078f18ff */
[----:B------:R-:W-:Y:S01]  /*03f0*/  @UP5 UIMAD UR60, UR40, UR55, URZ ;  /* 0x00000037283c52a4 */ /* 0x000fe2000f8e023f */
[C---:B------:R-:W-:Y:S01]  /*0400*/  LOP3.LUT R7, R5.reuse, 0xfffffff0, RZ, 0xc0, !PT ;  /* 0xfffffff005077812 */ /* 0x040fe200078ec0ff */
[----:B------:R-:W-:Y:S01]  /*0410*/  IMAD.IADD R6, R8, 0x1, -R6 ;  /* 0x0000000108067824 */ /* 0x000fe200078e0a06 */
[----:B------:R-:W-:Y:S01]  /*0420*/  LOP3.LUT R11, R4, 0x7ffffffc, RZ, 0xc0, !PT ;  /* 0x7ffffffc040b7812 */ /* 0x000fe200078ec0ff */
[----:B------:R-:W-:Y:S01]  /*0430*/  ULDC.64 UR4, c[0x0][0x118] ;  /* 0x0000460000047ab9 */ /* 0x000fe20000000a00 */
[----:B------:R-:W-:Y:S01]  /*0440*/  LOP3.LUT R0, R0, 0xfffffff8, RZ, 0xc0, !PT ;  /* 0xfffffff800007812 */ /* 0x000fe200078ec0ff */
[C---:B------:R-:W-:Y:S01]  /*0450*/  IMAD.IADD R7, R8.reuse, 0x1, -R7 ;  /* 0x0000000108077824 */ /* 0x040fe200078e0a07 */
[----:B------:R-:W-:Y:S01]  /*0460*/  LEA.HI R4, R5, R3, RZ, 0x1 ;  /* 0x0000000305047211 */ /* 0x000fe200078f08ff */
[----:B------:R-:W-:Y:S01]  /*0470*/  IMAD.IADD R16, R8, 0x1, -R11 ;  /* 0x0000000108107824 */ /* 0x000fe200078e0a0b */
[----:B------:R-:W-:Y:S01]  /*0480*/  SHF.R.S32.HI R12, RZ, 0x3, R10 ;  /* 0x00000003ff0c7819 */ /* 0x000fe2000001140a */
[----:B------:R-:W-:Y:S01]  /*0490*/  IMAD.IADD R8, R2, 0x1, -R0 ;  /* 0x0000000102087824 */ /* 0x000fe200078e0a00 */
[----:B------:R-:W-:Y:S01]  /*04a0*/  LOP3.LUT R4, R4, 0xfffffffe, RZ, 0xc0, !PT ;  /* 0xfffffffe04047812 */ /* 0x000fe200078ec0ff */
[----:B------:R-:W-:Y:S01]  /*04b0*/  ULDC UR44, c[0x0][0x2e8] ;  /* 0x0000ba00002c7ab9 */ /* 0x000fe20000000800 */
[----:B------:R-:W-:Y:S01]  /*04c0*/  SHF.R.S32.HI R2, RZ, 0x1f, R9 ;  /* 0x0000001fff027819 */ /* 0x000fe20000011409 */
[----:B------:R-:W-:Y:S01]  /*04d0*/  IMAD.SHL.U32 R0, R12, 0x40, RZ ;  /* 0x000000400c007824 */ /* 0x000fe200078e00ff */
[C---:B------:R-:W-:Y:S01]  /*04e0*/  LOP3.LUT P4, RZ, R6.reuse, 0x2, RZ, 0xc0, !PT ;  /* 0x0000000206ff7812 */ /* 0x040fe2000788c0ff */
[----:B------:R-:W-:Y:S01]  /*04f0*/  IMAD.IADD R11, R3, 0x1, -R4 ;  /* 0x00000001030b7824 */ /* 0x000fe200078e0a04 */
[----:B------:R-:W-:Y:S01]  /*0500*/  SHF.R.S32.HI R3, RZ, 0x1f, R7 ;  /* 0x0000001fff037819 */ /* 0x000fe20000011407 */
[----:B------:R-:W-:Y:S01]  /*0510*/  IMAD.SHL.U32 R4, R6, 0x8, RZ ;  /* 0x0000000806047824 */ /* 0x000fe200078e00ff */
[----:B------:R-:W-:Y:S01]  /*0520*/  LOP3.LUT R0, R0, 0x1c0, RZ, 0xc0, !PT ;  /* 0x000001c000007812 */ /* 0x000fe200078ec0ff */
[----:B------:R-:W-:Y:S01]  /*0530*/  UISETP.NE.AND UP6, UPT, UR11, URZ, UPT ;  /* 0x0000003f0b00728c */ /* 0x000fe2000bfc5270 */
[----:B------:R-:W-:Y:S01]  /*0540*/  LEA.HI R17, R2, R9, RZ, 0x2 ;  /* 0x0000000902117211 */ /* 0x000fe200078f10ff */
[----:B------:R-:W-:Y:S01]  /*0550*/  UIMAD.WIDE.U32 UR46, UR42, UR48, URZ ;  /* 0x000000302a2e72a5 */ /* 0x000fe2000f8e003f */
[----:B------:R-:W-:Y:S01]  /*0560*/  SHF.R.U32.HI R2, RZ, 0x3, R0 ;  /* 0x00000003ff027819 */ /* 0x000fe20000011600 */
[----:B------:R1:W-:Y:S01]  /*0570*/  STL [R1+0x80], R4 ;  /* 0x0000800401007387 */ /* 0x0003e20000100800 */
[----:B------:R-:W-:Y:S01]  /*0580*/  LOP3.LUT R0, R0, 0x38, R4, 0xf8, !PT ;  /* 0x0000003800007812 */ /* 0x000fe200078ef804 */
[----:B------:R-:W-:Y:S01]  /*0590*/  UIMAD UR57, UR43, UR48, URZ ;  /* 0x000000302b3972a4 */ /* 0x000fe2000f8e023f */
[----:B------:R-:W-:Y:S01]  /*05a0*/  LEA.HI R12, R3, R7, RZ, 0x3 ;  /* 0x00000007030c7211 */ /* 0x000fe200078f18ff */
[----:B------:R-:W-:Y:S01]  /*05b0*/  IMAD.U32 R3, RZ, RZ, UR8 ;  /* 0x00000008ff037e24 */ /* 0x000fe2000f8e00ff */
[----:B------:R-:W-:Y:S01]  /*05c0*/  LOP3.LUT R9, R0, R2, RZ, 0x3c, !PT ;  /* 0x0000000200097212 */ /* 0x000fe200078e3cff */
[----:B------:R-:W-:Y:S01]  /*05d0*/  IMAD.SHL.U32 R0, R6, 0x40, RZ ;  /* 0x0000004006007824 */ /* 0x000fe200078e00ff */
[----:B------:R-:W-:Y:S01]  /*05e0*/  LOP3.LUT R2, R12, 0xfffffff8, RZ, 0xc0, !PT ;  /* 0xfffffff80c027812 */ /* 0x000fe200078ec0ff */
[----:B------:R-:W-:Y:S01]  /*05f0*/  USHF.R.S32.HI UR8, URZ, 0x1f, UR16 ;  /* 0x0000001f3f087899 */ /* 0x000fe20008011410 */
[----:B------:R-:W-:Y:S01]  /*0600*/  LOP3.LUT P3, RZ, R6, 0x4, RZ, 0xc0, !PT ;  /* 0x0000000406ff7812 */ /* 0x000fe2000786c0ff */
[----:B------:R2:W-:Y:S01]  /*0610*/  STL [R1+0x8c], R3 ;  /* 0x00008c0301007387 */ /* 0x0005e20000100800 */
[----:B------:R-:W-:Y:S01]  /*0620*/  LOP3.LUT R0, R0, 0x1c0, RZ, 0xc0, !PT ;  /* 0x000001c000007812 */ /* 0x000fe200078ec0ff */
[----:B------:R-:W-:Y:S01]  /*0630*/  IMAD.IADD R7, R7, 0x1, -R2 ;  /* 0x0000000107077824 */ /* 0x000fe200078e0a02 */
[----:B------:R-:W-:Y:S01]  /*0640*/  SHF.R.S32.HI R14, RZ, 0x7, R14 ;  /* 0x00000007ff0e7819 */ /* 0x000fe2000001140e */
[----:B------:R-:W-:Y:S01]  /*0650*/  IMAD.SHL.U32 R2, R13, 0x10, RZ ;  /* 0x000000100d027824 */ /* 0x000fe200078e00ff */
[----:B------:R-:W-:Y:S01]  /*0660*/  LOP3.LUT R5, R0, 0x8, R10, 0xf8, !PT ;  /* 0x0000000800057812 */ /* 0x000fe200078ef80a */
[----:B------:R-:W-:-:S02]  /*0670*/  UIMAD UR58, UR8, UR40, URZ ;  /* 0x00000028083a72a4 */ /* 0x000fc4000f8e023f */
[----:B------:R-:W-:Y:S01]  /*0680*/  @!UP5 UIMAD UR8, UR40, UR15, UR41 ;  /* 0x0000000f2808d2a4 */ /* 0x000fe2000f8e0229 */
[----:B------:R-:W-:Y:S01]  /*0690*/  LOP3.LUT R6, R0, 0x10, R2, 0xf8, !PT ;  /* 0x0000001000067812 */ /* 0x000fe200078ef802 */
[----:B------:R-:W-:Y:S01]  /*06a0*/  IMAD.SHL.U32 R2, R11, 0x200, RZ ;  /* 0x000002000b027824 */ /* 0x000fe200078e00ff */
[----:B------:R-:W-:Y:S02]  /*06b0*/  USHF.R.S32.HI UR59, URZ, 0x1f, UR52 ;  /* 0x0000001f3f3b7899 */ /* 0x000fe40008011434 */
[----:B------:R-:W-:Y:S01]  /*06c0*/  UIMAD UR56, UR7, UR56, URZ ;  /* 0x00000038073872a4 */ /* 0x000fe2000f8e023f */
[----:B-1----:R-:W-:Y:S01]  /*06d0*/  IMAD.U32 R4, RZ, RZ, UR6 ;  /* 0x00000006ff047e24 */ /* 0x002fe2000f8e00ff */
[----:B------:R-:W-:Y:S01]  /*06e0*/  SHF.R.U32.HI R4, RZ, 0x3, R0 ;  /* 0x00000003ff047819 */ /* 0x000fe20000011600 */
[----:B------:R-:W-:Y:S02]  /*06f0*/  USHF.L.U32 UR6, UR40, 0x7, URZ ;  /* 0x0000000728067899 */ /* 0x000fe4000800063f */
[----:B------:R-:W-:Y:S01]  /*0700*/  @!UP5 UIMAD UR55, UR8, UR55, URZ ;  /* 0x000000370837d2a4 */ /* 0x000fe2000f8e023f */
[----:B------:R-:W-:Y:S01]  /*0710*/  LOP3.LUT R0, R5, R4, RZ, 0x3c, !PT ;  /* 0x0000000405007212 */ /* 0x000fe200078e3cff */
[----:B------:R-:W-:Y:S01]  /*0720*/  USHF.R.S32.HI UR54, URZ, 0x1f, UR50 ;  /* 0x0000001f3f367899 */ /* 0x000fe20008011432 */
[----:B------:R-:W-:Y:S01]  /*0730*/  LOP3.LUT R5, R6, 0x8, R10, 0xf8, !PT ;  /* 0x0000000806057812 */ /* 0x000fe200078ef80a */
[----:B------:R-:W-:Y:S01]  /*0740*/  IMAD.SHL.U32 R6, R11, 0x20, RZ ;  /* 0x000000200b067824 */ /* 0x000fe200078e00ff */
[----:B------:R-:W-:Y:S01]  /*0750*/  ULDC.U8 UR36, c[0x0][0x2d8] ;  /* 0x0000b60000247ab9 */ /* 0x000fe20000000000 */
[----:B--2---:R-:W-:-:S02]  /*0760*/  LOP3.LUT R3, R8, 0x1, RZ, 0xc0, !PT ;  /* 0x0000000108037812 */ /* 0x004fc400078ec0ff */
[----:B------:R-:W-:Y:S01]  /*0770*/  LOP3.LUT R4, R2, R5, R4, 0xf6, !PT ;  /* 0x0000000502047212 */ /* 0x000fe200078ef604 */
[----:B------:R-:W-:Y:S01]  /*0780*/  IMAD.SHL.U32 R5, R8, 0x40, RZ ;  /* 0x0000004008057824 */ /* 0x000fe200078e00ff */
[----:B------:R-:W-:Y:S01]  /*0790*/  ISETP.NE.U32.AND P0, PT, R3, 0x1, PT ;  /* 0x000000010300780c */ /* 0x000fe20003f05070 */
[C---:B------:R-:W-:Y:S01]  /*07a0*/  IMAD R3, R14.reuse, 0x800, R2 ;  /* 0x000008000e037824 */ /* 0x040fe200078e0202 */
[----:B------:R-:W-:Y:S01]  /*07b0*/  SHF.R.S32.HI R2, RZ, 0x6, R15 ;  /* 0x00000006ff027819 */ /* 0x000fe2000001140f */
[----:B------:R-:W-:Y:S01]  /*07c0*/  IMAD.SHL.U32 R14, R14, 0x20, RZ ;  /* 0x000000200e0e7824 */ /* 0x000fe200078e00ff */
[----:B------:R-:W-:Y:S01]  /*07d0*/  R2P PR, R8, 0x6 ;  /* 0x0000000608007804 */ /* 0x000fe20000000000 */
[----:B------:R-:W-:Y:S01]  /*07e0*/  IMAD.IADD R0, R3, 0x1, R0 ;  /* 0x0000000103007824 */ /* 0x000fe200078e0200 */
[C---:B------:R-:W-:Y:S01]  /*07f0*/  LOP3.LUT P6, RZ, R7.reuse, 0x2, RZ, 0xc0, !PT ;  /* 0x0000000207ff7812 */ /* 0x040fe200078cc0ff */
[----:B------:R-:W-:Y:S01]  /*0800*/  IMAD.U32 R3, RZ, RZ, UR6 ;  /* 0x00000006ff037e24 */ /* 0x000fe2000f8e00ff */
[----:B------:R-:W-:Y:S01]  /*0810*/  LOP3.LUT P5, RZ, R7, 0x4, RZ, 0xc0, !PT ;  /* 0x0000000407ff7812 */ /* 0x000fe200078ac0ff */
[C---:B------:R-:W-:Y:S01]  /*0820*/  IMAD R10, R2.reuse, 0x200, R9 ;  /* 0x00000200020a7824 */ /* 0x040fe200078e0209 */
[----:B------:R1:W-:Y:S01]  /*0830*/  STL [R1+0x88], R14 ;  /* 0x0000880e01007387 */ /* 0x0003e20000100800 */
[----:B------:R-:W-:Y:S01]  /*0840*/  IMAD.SHL.U32 R3, R2, 0x8, RZ ;  /* 0x0000000802037824 */ /* 0x000fe200078e00ff */
[----:B------:R-:W-:Y:S01]  /*0850*/  LOP3.LUT R2, R5, 0x1c0, RZ, 0xc0, !PT ;  /* 0x000001c005027812 */ /* 0x000fe200078ec0ff */
[----:B------:R-:W-:Y:S01]  /*0860*/  IMAD.SHL.U32 R7, R7, 0x40, RZ ;  /* 0x0000004007077824 */ /* 0x000fe200078e00ff */
[----:B------:R-:W-:Y:S01]  /*0870*/  UIMAD UR6, UR40, UR14, UR41 ;  /* 0x0000000e280672a4 */ /* 0x000fe2000f8e0229 */
[----:B------:R-:W-:Y:S01]  /*0880*/  IMAD.SHL.U32 R252, R0, 0x2, RZ ;  /* 0x0000000200fc7824 */ /* 0x000fe200078e00ff */
[----:B------:R-:W-:-:S02]  /*0890*/  LOP3.LUT R3, R3, 0x18, RZ, 0xc0, !PT ;  /* 0x0000001803037812 */ /* 0x000fc400078ec0ff */
[----:B------:R-:W-:Y:S01]  /*08a0*/  SHF.R.U32.HI R5, RZ, 0x3, R2 ;  /* 0x00000003ff057819 */ /* 0x000fe20000011602 */
[----:B------:R-:W-:Y:S01]  /*08b0*/  USHF.L.U32 UR45, UR6, 0x5, URZ ;  /* 0x00000005062d7899 */ /* 0x000fe2000800063f */
[----:B------:R-:W-:Y:S02]  /*08c0*/  LOP3.LUT R9, R3, 0x20, R6, 0xf8, !PT ;  /* 0x0000002003097812 */ /* 0x000fe400078ef806 */
[----:B------:R-:W-:Y:S01]  /*08d0*/  LOP3.LUT R8, R5, R2, R3, 0x1e, !PT ;  /* 0x0000000205087212 */ /* 0x000fe200078e1e03 */
[----:B------:R-:W-:Y:S01]  /*08e0*/  USHF.R.S32.HI UR53, URZ, 0x1f, UR45 ;  /* 0x0000001f3f357899 */ /* 0x000fe2000801142d */
[----:B------:R-:W-:Y:S01]  /*08f0*/  LOP3.LUT R3, R2, 0x20, R14, 0xf8, !PT ;  /* 0x0000002002037812 */ /* 0x000fe200078ef80e */
[----:B------:R-:W-:-:S03]  /*0900*/  IMAD.SHL.U32 R2, R16, 0x2, RZ ;  /* 0x0000000210027824 */ /* 0x000fc600078e00ff */
[----:B------:R-:W-:Y:S01]  /*0910*/  LOP3.LUT R5, R3, R5, RZ, 0x3c, !PT ;  /* 0x0000000503057212 */ /* 0x000fe200078e3cff */
[--C-:B------:R-:W-:Y:S02]  /*0920*/  IMAD R6, R18, 0x400, R2.reuse ;  /* 0x0000040012067824 */ /* 0x100fe400078e0202 */
[----:B------:R-:W-:Y:S01]  /*0930*/  IMAD.U32 R3, RZ, RZ, UR9 ;  /* 0x00000009ff037e24 */ /* 0x000fe2000f8e00ff */
[----:B------:R-:W-:Y:S01]  /*0940*/  USHF.R.S32.HI UR9, URZ, 0x1f, UR41 ;  /* 0x0000001f3f097899 */ /* 0x000fe20008011429 */
[----:B------:R-:W-:Y:S01]  /*0950*/  IMAD R3, R13, 0x400, R2 ;  /* 0x000004000d037824 */ /* 0x000fe200078e0202 */
[----:B------:R-:W-:Y:S01]  /*0960*/  LOP3.LUT R2, R7, 0x1c0, RZ, 0xc0, !PT ;  /* 0x000001c007027812 */ /* 0x000fe200078ec0ff */
[----:B------:R-:W-:Y:S02]  /*0970*/  IMAD.IADD R15, R6, 0x1, R5 ;  /* 0x00000001060f7824 */ /* 0x000fe400078e0205 */
[----:B------:R-:W-:Y:S02]  /*0980*/  IMAD.SHL.U32 R5, R11, 0x8, RZ ;  /* 0x000000080b057824 */ /* 0x000fe400078e00ff */
[----:B------:R-:W-:-:S02]  /*0990*/  IMAD.SHL.U32 R7, R12, 0x40, RZ ;  /* 0x000000400c077824 */ /* 0x000fc400078e00ff */
[----:B-1----:R-:W-:Y:S01]  /*09a0*/  IMAD.IADD R14, R3, 0x1, R8 ;  /* 0x00000001030e7824 */ /* 0x002fe200078e0208 */
[----:B------:R-:W-:Y:S01]  /*09b0*/  LOP3.LUT R5, R2, 0x8, R5, 0xf8, !PT ;  /* 0x0000000802057812 */ /* 0x000fe200078ef805 */
[----:B------:R-:W-:Y:S01]  /*09c0*/  IMAD.U32 R3, RZ, RZ, UR9 ;  /* 0x00000009ff037e24 */ /* 0x000fe2000f8e00ff */
[--C-:B------:R-:W-:Y:S01]  /*09d0*/  SHF.R.U32.HI R3, RZ, 0x3, R2.reuse ;  /* 0x00000003ff037819 */ /* 0x100fe20000011602 */
[----:B------:R-:W-:Y:S01]  /*09e0*/  IMAD.MOV.U32 R11, RZ, RZ, 0x40 ;  /* 0x00000040ff0b7424 */ /* 0x000fe200078e00ff */
[----:B------:R-:W-:Y:S01]  /*09f0*/  LOP3.LUT R7, R7, 0xfffffe00, RZ, 0xc0, !PT ;  /* 0xfffffe0007077812 */ /* 0x000fe200078ec0ff */
[----:B------:R-:W-:Y:S01]  /*0a00*/  IMAD.MOV.U32 R6, RZ, RZ, 0x20 ;  /* 0x00000020ff067424 */ /* 0x000fe200078e00ff */
[----:B------:R-:W-:Y:S01]  /*0a10*/  LOP3.LUT R2, R3, R9, R2, 0x1e, !PT ;  /* 0x0000000903027212 */ /* 0x000fe200078e1e02 */
[----:B------:R-:W-:Y:S01]  /*0a20*/  IMAD.MOV.U32 R12, RZ, RZ, -0x10 ;  /* 0xfffffff0ff0c7424 */ /* 0x000fe200078e00ff */
[----:B------:R-:W-:Y:S01]  /*0a30*/  LOP3.LUT R3, R5, R3, RZ, 0x3c, !PT ;  /* 0x0000000305037212 */ /* 0x000fe200078e3cff */
[----:B------:R-:W-:Y:S01]  /*0a40*/  IMAD R8, R18, 0x400, R7 ;  /* 0x0000040012087824 */ /* 0x000fe200078e0207 */
[----:B------:R-:W-:Y:S01]  /*0a50*/  SHF.R.S32.HI R5, RZ, 0x2, R17 ;  /* 0x00000002ff057819 */ /* 0x000fe20000011411 */
[----:B------:R-:W-:Y:S01]  /*0a60*/  IMAD R9, R13, 0x400, R7 ;  /* 0x000004000d097824 */ /* 0x000fe200078e0207 */
        /* <DEDUP_REMOVED lines=53> */
.L_x_883:
        /* <DEDUP_REMOVED lines=53> */
.L_x_853:
        /* <DEDUP_REMOVED lines=67> */
.L_x_855:
        /* <DEDUP_REMOVED lines=18> */
.L_x_856:
        /* <DEDUP_REMOVED lines=15> */
[----:B------:R-:W-:Y:S02]  /*1750*/  @!UP3 UIMAD.WIDE.U32 UR6, UR40, UR6, URZ ;  /* 0x000000062806b2a5 */ /* 0x000fe4000f8e003f */
[----:B------:R-:W-:-:S02]  /*1760*/  USHF.R.S32.HI UR20, URZ, 0x1f, UR38 ;  /* 0x0000001f3f147899 */ /* 0x000fc40008011426 */
        /* <DEDUP_REMOVED lines=17> */
[----:B------:R-:W-:-:S04]  /*1880*/  USEL UR6, UR19, URZ, UP1 ;  /* 0x0000003f13067287 */ /* 0x000fc80008800000 */
        /* <DEDUP_REMOVED lines=38> */
.L_x_857:
[----:B------:R-:W-:Y:S02]  /*1af0*/  UMOV UR9, UR56 ;  /* 0x0000003800097c82 */ /* 0x000fe40008000000 */
.L_x_858:
        /* <DEDUP_REMOVED lines=25> */
[----:B------:R-:W-:-:S03]  /*1c90*/  SHF.R.S32.HI R27, RZ, 0x3, R27 ;  /* 0x00000003ff1b7819 */ /* 0x000fc6000001141b */
        /* <DEDUP_REMOVED lines=15> */
[----:B-----5:R-:W-:Y:S01]  /*1d90*/  SHF.R.S32.HI R5, RZ, 0x1f, R22 ;  /* 0x0000001fff057819 */ /* 0x020fe20000011416 */
[----:B------:R-:W-:Y:S01]  /*1da0*/  UIMAD.WIDE UR6, UR6, UR33, UR30 ;  /* 0x00000021060672a5 */ /* 0x000fe2000f8e021e */
[----:B------:R-:W-:Y:S02]  /*1db0*/  IADD3 R6, P1, R14, UR22, RZ ;  /* 0x000000160e067c10 */ /* 0x000fe4000ff3e0ff */
[----:B------:R-:W-:Y:S02]  /*1dc0*/  LEA.HI R5, R5, R22, RZ, 0x5 ;  /* 0x0000001605057211 */ /* 0x000fe400078f28ff */
[----:B------:R-:W-:Y:S01]  /*1dd0*/  IADD3.X R7, R15, UR23, RZ, P1, !PT ;  /* 0x000000170f077c10 */ /* 0x000fe20008ffe4ff */
[----:B------:R-:W-:Y:S01]  /*1de0*/  ULDC.64 UR22, c[0x0][0x200] ;  /* 0x0000800000167ab9 */ /* 0x000fe20000000a00 */
[----:B------:R-:W-:Y:S01]  /*1df0*/  LOP3.LUT R11, R5, 0xffffffe0, RZ, 0xc0, !PT ;  /* 0xffffffe0050b7812 */ /* 0x000fe200078ec0ff */
[----:B------:R-:W-:Y:S01]  /*1e00*/  UMOV UR16, UR6 ;  /* 0x0000000600107c82 */ /* 0x000fe20008000000 */
[----:B------:R-:W-:Y:S01]  /*1e10*/  SHF.R.S32.HI R5, RZ, 0x5, R5 ;  /* 0x00000005ff057819 */ /* 0x000fe20000011405 */
[----:B------:R-:W-:Y:S01]  /*1e20*/  IMAD.WIDE.U32 R6, R10, c[0x0][0x370], R6 ;  /* 0x0000dc000a067a25 */ /* 0x000fe200078e0006 */
[----:B------:R-:W-:-:S02]  /*1e30*/  UIADD3 UR6, -UR8, UR14, UR38 ;  /* 0x0000000e08067290 */ /* 0x000fc4000fffe126 */
[----:B------:R-:W-:Y:S01]  /*1e40*/  UMOV UR15, UR7 ;  /* 0x00000007000f7c82 */ /* 0x000fe20008000000 */
[----:B------:R-:W-:Y:S01]  /*1e50*/  IMAD.IADD R22, R22, 0x1, -R11 ;  /* 0x0000000116167824 */ /* 0x000fe200078e0a0b */
[----:B------:R-:W-:Y:S01]  /*1e60*/  IADD3 R7, R7, UR10, RZ ;  /* 0x0000000a07077c10 */ /* 0x000fe2000fffe0ff */
[----:B------:R-:W-:Y:S02]  /*1e70*/  UIADD3 UR6, UR6, -UR17, URZ ;  /* 0x8000001106067290 */ /* 0x000fe4000fffe03f */
[----:B------:R-:W-:Y:S02]  /*1e80*/  IMAD R5, R5, UR51, R22 ;  /* 0x0000003305057c24 */ /* 0x000fe4000f8e0216 */
[----:B------:R-:W-:-:S03]  /*1e90*/  USHF.R.S32.HI UR17, URZ, 0x1f, UR6 ;  /* 0x0000001f3f117899 */ /* 0x000fc60008011406 */
[C---:B------:R-:W-:Y:S01]  /*1ea0*/  IADD3 R11, P1, R5.reuse, UR21, RZ ;  /* 0x00000015050b7c10 */ /* 0x040fe2000ff3e0ff */
[----:B------:R-:W-:Y:S02]  /*1eb0*/  ULEA.HI UR17, UR17, UR6, URZ, 0x6 ;  /* 0x0000000611117291 */ /* 0x000fe4000f8f303f */
[----:B------:R-:W-:Y:S01]  /*1ec0*/  UIMAD.WIDE UR6, UR11, UR33, UR22 ;  /* 0x000000210b0672a5 */ /* 0x000fe2000f8e0216 */
[----:B------:R-:W-:Y:S01]  /*1ed0*/  LEA.HI.X.SX32 R10, R5, UR19, 0x1, P1 ;  /* 0x00000013050a7c11 */ /* 0x000fe200088f0eff */
[----:B------:R-:W-:Y:S01]  /*1ee0*/  IMAD.U32 R5, RZ, RZ, UR41 ;  /* 0x00000029ff057e24 */ /* 0x000fe2000f8e00ff */
[----:B------:R-:W-:Y:S01]  /*1ef0*/  USHF.R.S32.HI UR17, URZ, 0x6, UR17 ;  /* 0x000000063f117899 */ /* 0x000fe20008011411 */
[----:B------:R-:W-:Y:S02]  /*1f00*/  LEA R16, P1, R11, c[0x0][0x350], 0x2 ;  /* 0x0000d4000b107a11 */ /* 0x000fe400078210ff */
[----:B------:R-:W-:Y:S01]  /*1f10*/  IMAD.WIDE.U32 R6, R5, c[0x0][0x378], R6 ;  /* 0x0000de0005067a25 */ /* 0x000fe200078e0006 */
[----:B------:R-:W-:Y:S01]  /*1f20*/  UISETP.LT.AND UP1, UPT, URZ, UR17, UPT ;  /* 0x000000113f00728c */ /* 0x000fe2000bf21270 */
[----:B------:R-:W-:-:S02]  /*1f30*/  LEA.HI.X R17, R11, c[0x0][0x354], R10, 0x2, P1 ;  /* 0x0000d5000b117a11 */ /* 0x000fc400008f140a */
[----:B------:R-:W-:Y:S01]  /*1f40*/  IMAD.WIDE.U32 R8, R5, c[0x0][0x1a8], R8 ;  /* 0x00006a0005087a25 */ /* 0x000fe200078e0008 */
[----:B------:R-:W-:Y:S01]  /*1f50*/  IADD3 R7, R7, UR13, RZ ;  /* 0x0000000d07077c10 */ /* 0x000fe2000fffe0ff */
[----:B------:R-:W-:Y:S02]  /*1f60*/  USEL UR17, URZ, UR17, !UP1 ;  /* 0x000000113f117287 */ /* 0x000fe4000c800000 */
[----:B------:R-:W-:Y:S01]  /*1f70*/  IMAD R5, R20, c[0x0][0x370], RZ ;  /* 0x0000dc0014057a24 */ /* 0x000fe200078e02ff */
[----:B------:R-:W-:Y:S01]  /*1f80*/  IADD3 R9, R9, UR18, RZ ;  /* 0x0000001209097c10 */ /* 0x000fe2000fffe0ff */
[C---:B------:R-:W-:Y:S01]  /*1f90*/  IMAD.WIDE.U32 R6, R27.reuse, c[0x0][0x370], R6 ;  /* 0x0000dc001b067a25 */ /* 0x040fe200078e0006 */
[----:B------:R-:W-:Y:S01]  /*1fa0*/  LEA R28, P3, R8, c[0x0][0x160], 0x1 ;  /* 0x00005800081c7a11 */ /* 0x000fe200078608ff */
[----:B------:R-:W-:Y:S02]  /*1fb0*/  UISETP.GT.AND UP1, UPT, UR25, UR17, UPT ;  /* 0x000000111900728c */ /* 0x000fe4000bf24270 */
[----:B------:R-:W-:Y:S01]  /*1fc0*/  IMAD R5, R27, c[0x0][0x374], R5 ;  /* 0x0000dd001b057a24 */ /* 0x000fe200078e0205 */
[----:B------:R-:W-:-:S02]  /*1fd0*/  LEA R30, P2, R6, c[0x0][0x330], 0x1 ;  /* 0x0000cc00061e7a11 */ /* 0x000fc400078408ff */
[----:B------:R-:W-:Y:S01]  /*1fe0*/  LEA.HI.X R29, R8, c[0x0][0x164], R9, 0x1, P3 ;  /* 0x00005900081d7a11 */ /* 0x000fe200018f0c09 */
[----:B------:R-:W-:Y:S01]  /*1ff0*/  IMAD.IADD R5, R7, 0x1, R5 ;  /* 0x0000000107057824 */ /* 0x000fe200078e0205 */
[----:B------:R-:W-:-:S03]  /*2000*/  PLOP3.LUT P1, PT, PT, PT, UP1, 0x80, 0x0 ;  /* 0x000000000000781c */ /* 0x000fc60003f2f018 */
[----:B------:R1:W-:Y:S01]  /*2010*/  STL.64 [R1+0x48], R28 ;  /* 0x0000481c01007387 */ /* 0x0003e20000100a00 */
[----:B------:R-:W-:-:S03]  /*2020*/  LEA.HI.X R31, R6, c[0x0][0x334], R5, 0x1, P2 ;  /* 0x0000cd00061f7a11 */ /* 0x000fc600010f0c05 */
[----:B------:R1:W-:Y:S04]  /*2030*/  STL.64 [R1+0x30], R16 ;  /* 0x0000301001007387 */ /* 0x0003e80000100a00 */
[----:B------:R1:W-:Y:S02]  /*2040*/  STL.64 [R1+0x40], R30 ;  /* 0x0000401e01007387 */ /* 0x0003e40000100a00 */
        /* <DEDUP_REMOVED lines=19> */
.L_x_860:
        /* <DEDUP_REMOVED lines=18> */
.L_x_861:
[----:B------:R-:W-:Y:S01]  /*22a0*/  ULDC.64 UR6, c[0x0][0x3a0] ;  /* 0x0000e80000067ab9 */ /* 0x000fe20000000a00 */
        /* <DEDUP_REMOVED lines=29> */
.L_x_863:
[----:B------:R-:W-:Y:S05]  /*2480*/  BSYNC B0 ;  /* 0x0000000000007941 */ /* 0x000fea0003800000 */
.L_x_862:
[----:B--2---:R-:W-:Y:S01]  /*2490*/  IADD3 R4, R27, 0x20, RZ ;  /* 0x000000201b047810 */ /* 0x004fe20007ffe0ff */
        /* <DEDUP_REMOVED lines=15> */
.L_x_865:
[----:B------:R-:W-:Y:S05]  /*2590*/  BSYNC B0 ;  /* 0x0000000000007941 */ /* 0x000fea0003800000 */
.L_x_864:
[----:B------:R-:W-:Y:S01]  /*25a0*/  ULDC.64 UR6, c[0x0][0x3a8] ;  /* 0x0000ea0000067ab9 */ /* 0x000fe20000000a00 */
[----:B--2---:R-:W-:Y:S01]  /*25b0*/  IMAD.U32 R4, RZ, RZ, UR38 ;  /* 0x00000026ff047e24 */ /* 0x004fe2000f8e00ff */
        /* <DEDUP_REMOVED lines=26> */
.L_x_867:
[----:B------:R-:W-:Y:S05]  /*2760*/  BSYNC B0 ;  /* 0x0000000000007941 */ /* 0x000fea0003800000 */
.L_x_866:
[----:B------:R-:W-:Y:S05]  /*2770*/  @P0 BRA `(.L_x_868) ;  /* 0x000063e000000947 */ /* 0x000fea0003800000 */
[----:B--2---:R-:W-:Y:S02]  /*2780*/  IADD3 R4, P0, R27, 0x20, RZ ;  /* 0x000000201b047810 */ /* 0x004fe40007f1e0ff */
        /* <DEDUP_REMOVED lines=12> */
.L_x_859:
[----:B------:R-:W2:Y:S01]  /*2850*/  LDL R26, [R1+0x38] ;  /* 0x00003800011a7983 */ /* 0x000ea20000100800 */
[----:B------:R-:W-:Y:S01]  /*2860*/  ULDC.64 UR10, c[0x0][0x1a0] ;  /* 0x00006800000a7ab9 */ /* 0x000fe20000000a00 */
[----:B------:R-:W-:Y:S01]  /*2870*/  IMAD.U32 R6, RZ, RZ, UR38 ;  /* 0x00000026ff067e24 */ /* 0x000fe2000f8e00ff */
[----:B------:R-:W-:-:S02]  /*2880*/  UIMAD UR10, UR20, UR10, URZ ;  /* 0x0000000a140a72a4 */ /* 0x000fc4000f8e023f */
[----:B------:R-:W-:Y:S01]  /*2890*/  ULDC.64 UR12, c[0x0][0x198] ;  /* 0x00006600000c7ab9 */ /* 0x000fe20000000a00 */
[----:B------:R-:W-:Y:S01]  /*28a0*/  IMAD.WIDE.U32 R6, R6, c[0x0][0x1a0], R14 ;  /* 0x0000680006067a25 */ /* 0x000fe200078e000e */
[----:B------:R-:W-:Y:S02]  /*28b0*/  UIMAD UR10, UR38, UR11, UR10 ;  /* 0x0000000b260a72a4 */ /* 0x000fe4000f8e020a */
[----:B------:R-:W-:Y:S02]  /*28c0*/  UIMAD UR12, UR20, UR12, URZ ;  /* 0x0000000c140c72a4 */ /* 0x000fe4000f8e023f */
[----:B------:R-:W-:Y:S02]  /*28d0*/  IADD3 R8, P0, R6, UR26, RZ ;  /* 0x0000001a06087c10 */ /* 0x000fe4000ff1e0ff */
[----:B------:R-:W-:Y:S01]  /*28e0*/  IMAD.U32 R5, RZ, RZ, UR10 ;  /* 0x0000000aff057e24 */ /* 0x000fe2000f8e00ff */
[----:B------:R-:W-:Y:S01]  /*28f0*/  MOV R6, UR38 ;  /* 0x0000002600067c02 */ /* 0x000fe20008000f00 */
[----:B------:R-:W-:-:S03]  /*2900*/  UIMAD UR11, UR38, UR13, UR12 ;  /* 0x0000000d260b72a4 */ /* 0x000fc6000f8e020c */
[----:B------:R-:W-:Y:S01]  /*2910*/  IADD3.X R9, R7, UR27, R5, P0, !PT ;  /* 0x0000001b07097c10 */ /* 0x000fe200087fe405 */
[----:B------:R-:W-:Y:S01]  /*2920*/  IMAD.WIDE.U32 R6, R6, c[0x0][0x198], R14 ;  /* 0x0000660006067a25 */ /* 0x000fe200078e000e */
[----:B------:R-:W-:-:S04]  /*2930*/  UIMAD UR10, UR9, -0x40, UR14 ;  /* 0xffffffc0090a78a4 */ /* 0x000fc8000f8e020e */
[----:B------:R-:W-:Y:S02]  /*2940*/  IADD3 R10, P0, R6, UR28, RZ ;  /* 0x0000001c060a7c10 */ /* 0x000fe4000ff1e0ff */
[----:B------:R-:W-:Y:S01]  /*2950*/  IADD3 R6, R27, 0x20, RZ ;  /* 0x000000201b067810 */ /* 0x000fe20007ffe0ff */
[----:B------:R-:W-:Y:S01]  /*2960*/  IMAD.U32 R5, RZ, RZ, UR11 ;  /* 0x0000000bff057e24 */ /* 0x000fe2000f8e00ff */
[----:B------:R-:W-:Y:S02]  /*2970*/  UIMAD UR11, UR35, -0x40, UR8 ;  /* 0xffffffc0230b78a4 */ /* 0x000fe4000f8e0208 */
[----:B------:R-:W-:Y:S01]  /*2980*/  ISETP.GE.AND P1, PT, R6, UR10, PT ;  /* 0x0000000a06007c0c */ /* 0x000fe2000bf26270 */
[----:B------:R-:W-:-:S03]  /*2990*/  IMAD.MOV.U32 R23, RZ, RZ, 0x40 ;  /* 0x00000040ff177424 */ /* 0x000fc600078e00ff */
[----:B------:R-:W-:Y:S01]  /*29a0*/  ISETP.GE.AND P2, PT, R6, UR11, PT ;  /* 0x0000000b06007c0c */ /* 0x000fe2000bf46270 */
[----:B-1----:R-:W-:Y:S01]  /*29b0*/  IMAD.WIDE.U32 R14, R23, c[0x0][0x370], RZ ;  /* 0x0000dc00170e7a25 */ /* 0x002fe200078e00ff */
[----:B------:R-:W-:-:S03]  /*29c0*/  IADD3.X R11, R7, UR29, R5, P0, !PT ;  /* 0x0000001d070b7c10 */ /* 0x000fc600087fe405 */
[----:B------:R-:W-:-:S04]  /*29d0*/  IMAD R16, R23, c[0x0][0x374], RZ ;  /* 0x0000dd0017107a24 */ /* 0x000fc800078e02ff */
[----:B------:R-:W-:Y:S01]  /*29e0*/  @!P1 IADD3 R14, P0, R30, R14, RZ ;  /* 0x0000000e1e0e9210 */ /* 0x000fe20007f1e0ff */
[----:B------:R-:W-:-:S03]  /*29f0*/  IMAD R6, R12, c[0x0][0x1b8], RZ ;  /* 0x00006e000c067a24 */ /* 0x000fc600078e02ff */
[----:B------:R-:W-:Y:S02]  /*2a00*/  @!P1 IADD3.X R15, R31, R15, R16, P0, !PT ;  /* 0x0000000f1f0f9210 */ /* 0x000fe400007fe410 */
[----:B------:R-:W-:Y:S01]  /*2a10*/  @!P2 IADD3 R18, P0, R27, 0x20, RZ ;  /* 0x000000201b12a810 */ /* 0x000fe20007f1e0ff */
[----:B------:R-:W-:Y:S02]  /*2a20*/  IMAD R5, R12, c[0x0][0x1b0], RZ ;  /* 0x00006c000c057a24 */ /* 0x000fe400078e02ff */
[C---:B------:R-:W-:Y:S02]  /*2a30*/  IMAD R12, R4.reuse, c[0x0][0x1bc], R6 ;  /* 0x00006f00040c7a24 */ /* 0x040fe400078e0206 */
[----:B------:R-:W-:-:S04]  /*2a40*/  IMAD.WIDE.U32 R6, R4, c[0x0][0x1b8], R8 ;  /* 0x00006e0004067a25 */ /* 0x000fc800078e0008 */
[----:B------:R-:W-:Y:S01]  /*2a50*/  @!P2 IMAD.X R9, RZ, RZ, R20, P0 ;  /* 0x000000ffff09a224 */ /* 0x000fe200000e0614 */
[----:B------:R-:W-:Y:S02]  /*2a60*/  PLOP3.LUT P0, PT, PT, PT, UP6, 0x80, 0x0 ;  /* 0x000000000000781c */ /* 0x000fe40003f0f068 */
[C---:B------:R-:W-:Y:S02]  /*2a70*/  ISETP.GE.AND P3, PT, R27.reuse, UR11, PT ;  /* 0x0000000b1b007c0c */ /* 0x040fe4000bf66270 */
[----:B------:R-:W-:Y:S01]  /*2a80*/  @!P2 IADD3 R8, P4, R27, 0x20, RZ ;  /* 0x000000201b08a810 */ /* 0x000fe20007f9e0ff */
[C---:B------:R-:W-:Y:S01]  /*2a90*/  IMAD R13, R4.reuse, c[0x0][0x1b4], R5 ;  /* 0x00006d00040d7a24 */ /* 0x040fe200078e0205 */
[----:B------:R-:W-:Y:S01]  /*2aa0*/  IADD3 R7, R7, R12, RZ ;  /* 0x0000000c07077210 */ /* 0x000fe20007ffe0ff */
[----:B------:R-:W-:-:S06]  /*2ab0*/  IMAD.WIDE.U32 R4, R4, c[0x0][0x1b0], R10 ;  /* 0x00006c0004047a25 */ /* 0x000fcc00078e000a */
[----:B------:R-:W-:Y:S01]  /*2ac0*/  @P0 BAR.SYNC.DEFER_BLOCKING 0x0 ;  /* 0x0000000000000b1d */ /* 0x000fe20000010000 */
[----:B------:R-:W-:Y:S01]  /*2ad0*/  @!P2 IMAD.X R12, RZ, RZ, R20, P4 ;  /* 0x000000ffff0ca224 */ /* 0x000fe200020e0614 */
[----:B------:R-:W-:Y:S01]  /*2ae0*/  @!P2 MOV R11, R7 ;  /* 0x00000007000ba202 */ /* 0x000fe20000000f00 */
[----:B------:R-:W-:Y:S01]  /*2af0*/  @!P2 IMAD.MOV.U32 R10, RZ, RZ, R6 ;  /* 0x000000ffff0aa224 */ /* 0x000fe200078e0006 */
[----:B------:R-:W-:Y:S01]  /*2b00*/  IADD3 R5, R5, R13, RZ ;  /* 0x0000000d05057210 */ /* 0x000fe20007ffe0ff */
[----:B------:R-:W-:Y:S02]  /*2b10*/  @!P2 IMAD R17, R12, c[0x0][0x1a0], RZ ;  /* 0x000068000c11aa24 */ /* 0x000fe400078e02ff */
[----:B------:R-:W-:Y:S01]  /*2b20*/  @!P3 IMAD R19, R20, c[0x0][0x1a0], RZ ;  /* 0x000068001413ba24 */ /* 0x000fe200078e02ff */
[----:B------:R-:W-:Y:S01]  /*2b30*/  @!P2 MOV R12, R4 ;  /* 0x00000004000ca202 */ /* 0x000fe20000000f00 */
[----:B------:R-:W-:Y:S02]  /*2b40*/  @!P2 IMAD R16, R9, c[0x0][0x198], RZ ;  /* 0x000066000910aa24 */ /* 0x000fe400078e02ff */
[----:B------:R-:W-:-:S02]  /*2b50*/  @!P2 IMAD R17, R8, c[0x0][0x1a4], R17 ;  /* 0x000069000811aa24 */ /* 0x000fc400078e0211 */
[----:B------:R-:W-:-:S04]  /*2b60*/  @!P2 IMAD.WIDE.U32 R8, R8, c[0x0][0x1a0], R10 ;  /* 0x000068000808aa25 */ /* 0x000fc800078e000a */
[----:B------:R-:W-:Y:S02]  /*2b70*/  @!P2 IMAD.MOV.U32 R13, RZ, RZ, R5 ;  /* 0x000000ffff0da224 */ /* 0x000fe400078e0005 */
[C---:B------:R-:W-:Y:S02]  /*2b80*/  @!P3 IMAD R10, R27.reuse, c[0x0][0x1a4], R19 ;  /* 0x000069001b0aba24 */ /* 0x040fe400078e0213 */
[----:B------:R-:W-:-:S04]  /*2b90*/  @!P3 IMAD.WIDE.U32 R6, R27, c[0x0][0x1a0], R6 ;  /* 0x000068001b06ba25 */ /* 0x000fc800078e0006 */
[C---:B------:R-:W-:Y:S01]  /*2ba0*/  @!P2 IMAD R21, R18.reuse, c[0x0][0x19c], R16 ;  /* 0x000067001215aa24 */ /* 0x040fe200078e0210 */
[----:B------:R-:W-:Y:S01]  /*2bb0*/  @!P3 IADD3 R7, R7, R10, RZ ;  /* 0x0000000a0707b210 */ /* 0x000fe20007ffe0ff */
[----:B------:R-:W-:Y:S01]  /*2bc0*/  @!P2 IMAD.WIDE.U32 R18, R18, c[0x0][0x198], R12 ;  /* 0x000066001212aa25 */ /* 0x000fe200078e000c */
[----:B------:R-:W-:Y:S02]  /*2bd0*/  @!P3 LEA R12, P5, R6, c[0x0][0x170], 0x1 ;  /* 0x00005c00060cba11 */ /* 0x000fe400078a08ff */
[----:B------:R-:W-:Y:S01]  /*2be0*/  @!P2 LEA R10, P4, R8, c[0x0][0x170], 0x1 ;  /* 0x00005c00080aaa11 */ /* 0x000fe200078808ff */
[----:B------:R-:W-:Y:S01]  /*2bf0*/  @!P3 IMAD R11, R20, c[0x0][0x198], RZ ;  /* 0x00006600140bba24 */ /* 0x000fe200078e02ff */
[----:B------:R-:W-:Y:S01]  /*2c00*/  @!P3 LEA.HI.X R13, R6, c[0x0][0x174], R7, 0x1, P5 ;  /* 0x00005d00060dba11 */ /* 0x000fe200028f0c07 */
[----:B------:R-:W-:Y:S02]  /*2c10*/  @!P2 IMAD.IADD R9, R9, 0x1, R17 ;  /* 0x000000010909a824 */ /* 0x000fe400078e0211 */
[----:B------:R-:W-:-:S03]  /*2c20*/  @!P3 IMAD R20, R27, c[0x0][0x19c], R11 ;  /* 0x000067001b14ba24 */ /* 0x000fc600078e020b */
[----:B------:R-:W-:Y:S01]  /*2c30*/  @!P2 LEA.HI.X R11, R8, c[0x0][0x174], R9, 0x1, P4 ;  /* 0x00005d00080baa11 */ /* 0x000fe200020f0c09 */
        /* <DEDUP_REMOVED lines=86> */
[----:B------:R-:W0:Y:S01]  /*31a0*/  LDGDEPBAR ;  /* 0x00000000000079af */ /* 0x000e220000000000 */
[----:B-1----:R-:W-:Y:S01]  /*31b0*/  IMAD.MOV.U32 R7, RZ, RZ, 0x7f800000 ;  /* 0x7f800000ff077424 */ /* 0x002fe200078e00ff */
[----:B------:R-:W-:Y:S01]  /*31c0*/  MOV R6, 0x7f800000 ;  /* 0x7f80000000067802 */ /* 0x000fe20000000f00 */
[----:B-----5:R-:W-:Y:S01]  /*31d0*/  IMAD.MOV.U32 R8, RZ, RZ, c[0x0][0x308] ;  /* 0x0000c200ff087624 */ /* 0x020fe200078e00ff */
[----:B------:R-:W-:Y:S01]  /*31e0*/  MOV R9, c[0x0][0x30c] ;  /* 0x0000c30000097a02 */ /* 0x000fe20000000f00 */
[----:B------:R-:W-:-:S04]  /*31f0*/  DEPBAR.LE SB0, 0x1 ;  /* 0x000080400000791a */ /* 0x000fc80000000000 */
[C---:B--2---:R-:W-:Y:S02]  /*3200*/  IADD3 R4, R10.reuse, 0x8, RZ ;  /* 0x000000080a047810 */ /* 0x044fe40007ffe0ff */
[----:B------:R-:W-:Y:S02]  /*3210*/  ISETP.GE.AND P1, PT, R10, UR10, PT ;  /* 0x0000000a0a007c0c */ /* 0x000fe4000bf26270 */
[----:B------:R-:W-:Y:S02]  /*3220*/  ISETP.GE.AND P0, PT, R4, UR10, PT ;  /* 0x0000000a04007c0c */ /* 0x000fe4000bf06270 */
[----:B------:R-:W-:-:S05]  /*3230*/  MOV R4, 0x4 ;  /* 0x0000000400047802 */ /* 0x000fca0000000f00 */
[----:B------:R-:W-:-:S05]  /*3240*/  IMAD.WIDE R4, R10, R4, UR6 ;  /* 0x000000060a047e25 */ /* 0x000fca000f8e0204 */
[----:B------:R1:W2:Y:S04]  /*3250*/  @!P1 LDG.E R7, [R4.64] ;  /* 0x0000000404079981 */ /* 0x0002a8000c1e1900 */
[----:B------:R1:W5:Y:S04]  /*3260*/  @!P0 LDG.E R6, [R4.64+0x20] ;  /* 0x0000200404068981 */ /* 0x000368000c1e1900 */
[----:B------:R-:W-:Y:S06]  /*3270*/  BAR.SYNC.DEFER_BLOCKING 0x0 ;  /* 0x0000000000007b1d */ /* 0x000fec0000010000 */
[----:B-1----:R1:W3:Y:S04]  /*3280*/  LDG.E.64 R4, [R8.64+0x8] ;  /* 0x0000080408047981 */ /* 0x0022e8000c1e1b00 */
[----:B------:R-:W2:Y:S04]  /*3290*/  LDSM.16.M88.4 R148, [R252+0x12000] ;  /* 0x01200000fc94783b */ /* 0x000ea80000000200 */
[----:B------:R-:W2:Y:S04]  /*32a0*/  LDSM.16.M88.4 R152, [R252+0x12800] ;  /* 0x01280000fc98783b */ /* 0x000ea80000000200 */
[----:B------:R-:W2:Y:S04]  /*32b0*/  LDSM.16.M88.4 R180, [R252+0x14000] ;  /* 0x01400000fcb4783b */ /* 0x000ea80000000200 */
[----:B------:R-:W2:Y:S04]  /*32c0*/  LDSM.16.M88.4 R184, [R252+0x14800] ;  /* 0x01480000fcb8783b */ /* 0x000ea80000000200 */
[----:B------:R-:W2:Y:S04]  /*32d0*/  LDSM.16.M88.4 R212, [R252+0x16000] ;  /* 0x01600000fcd4783b */ /* 0x000ea80000000200 */
[----:B------:R-:W2:Y:S04]  /*32e0*/  LDSM.16.M88.4 R216, [R252+0x16800] ;  /* 0x01680000fcd8783b */ /* 0x000ea80000000200 */
[----:B-1----:R-:W4:Y:S04]  /*32f0*/  LDG.E.64 R8, [R8.64] ;  /* 0x0000000408087981 */ /* 0x002f28000c1e1b00 */
[----:B-----5:R1:W-:Y:S04]  /*3300*/  STL [R1+0x64], R6 ;  /* 0x0000640601007387 */ /* 0x0203e80000100800 */
[----:B--2---:R3:W-:Y:S01]  /*3310*/  STL [R1+0x60], R7 ;  /* 0x0000600701007387 */ /* 0x0047e20000100800 */
[----:B-1----:R-:W-:-:S02]  /*3320*/  SHF.R.S32.HI R6, RZ, 0x1f, R22 ;  /* 0x0000001fff067819 */ /* 0x002fc40000011416 */
[----:B---3--:R-:W-:-:S04]  /*3330*/  IADD3 R7, P1, P0, R4, UR45, R22 ;  /* 0x0000002d04077c10 */ /* 0x008fc8000f83e016 */
[----:B------:R-:W-:Y:S01]  /*3340*/  IADD3.X R4, R5, UR53, R6, P1, P0 ;  /* 0x0000003505047c10 */ /* 0x000fe20008fe0406 */
[----:B------:R1:W-:Y:S04]  /*3350*/  STL [R1+0x70], R7 ;  /* 0x0000700701007387 */ /* 0x0003e80000100800 */
[----:B------:R-:W2:Y:S01]  /*3360*/  LDL R10, [R1+0x4] ;  /* 0x00000400010a7983 */ /* 0x000ea20000100800 */
[----:B----4-:R3:W4:Y:S03]  /*3370*/  R2UR UR20, R8 ;  /* 0x00000000081473c2 */ /* 0x01072600000e0000 */
[----:B---3--:R-:W3:Y:S04]  /*3380*/  LDL R8, [R1] ;  /* 0x0000000001087983 */ /* 0x008ee80000100800 */
[----:B------:R2:W-:Y:S04]  /*3390*/  STL [R1+0x74], R4 ;  /* 0x0000740401007387 */ /* 0x0005e80000100800 */
[----:B-1----:R-:W5:Y:S01]  /*33a0*/  LDL R7, [R1+0x2c] ;  /* 0x00002c0001077983 */ /* 0x002f620000100800 */
[----:B------:R-:W-:-:S02]  /*33b0*/  UIADD3 UR18, UR38, UR14, URZ ;  /* 0x0000000e26127290 */ /* 0x000fc4000fffe03f */
[----:B------:R-:W-:Y:S02]  /*33c0*/  ULDC UR19, c[0x0][0x2e8] ;  /* 0x0000ba0000137ab9 */ /* 0x000fe40000000800 */
[----:B------:R-:W-:-:S04]  /*33d0*/  UIADD3 UR21, -UR8, 0x40, UR18 ;  /* 0x0000004008157890 */ /* 0x000fc8000fffe112 */
[----:B------:R-:W-:Y:S01]  /*33e0*/  UIADD3 UR21, UR21, -UR19, URZ ;  /* 0x8000001315157290 */ /* 0x000fe2000fffe03f */
[----:B------:R-:W1:Y:S01]  /*33f0*/  R2UR UR19, R9 ;  /* 0x00000000091373c2 */ /* 0x000e6200000e0000 */
        /* <DEDUP_REMOVED lines=48> */
[----:B------:R-:W-:-:S02]  /*3700*/  UIADD3 UR34, UR38, 0x40, URZ ;  /* 0x0000004026227890 */ /* 0x000fc4000fffe03f */
[----:B----4-:R-:W-:Y:S02]  /*3710*/  UIADD3 UR33, UR20, -0x61c88647, URZ ;  /* 0x9e3779b914217890 */ /* 0x010fe4000fffe03f */
[----:B-1----:R-:W-:Y:S02]  /*3720*/  UIADD3 UR32, UR19, -0x4498517b, URZ ;  /* 0xbb67ae8513207890 */ /* 0x002fe4000fffe03f */
[----:B------:R-:W-:Y:S02]  /*3730*/  UIADD3 UR31, UR20, 0x3c6ef372, URZ ;  /* 0x3c6ef372141f7890 */ /* 0x000fe4000fffe03f */
[----:B------:R-:W-:Y:S02]  /*3740*/  UIADD3 UR30, UR19, 0x76cf5d0a, URZ ;  /* 0x76cf5d0a131e7890 */ /* 0x000fe4000fffe03f */
[----:B------:R-:W-:Y:S02]  /*3750*/  UIADD3 UR29, UR20, -0x255992d5, URZ ;  /* 0xdaa66d2b141d7890 */ /* 0x000fe4000fffe03f */
[----:B------:R-:W-:-:S02]  /*3760*/  UIADD3 UR28, UR19, 0x32370b8f, URZ ;  /* 0x32370b8f131c7890 */ /* 0x000fc4000fffe03f */
[----:B------:R-:W-:Y:S02]  /*3770*/  UIADD3 UR27, UR20, 0x78dde6e4, URZ ;  /* 0x78dde6e4141b7890 */ /* 0x000fe4000fffe03f */
[----:B------:R-:W-:Y:S02]  /*3780*/  UIADD3 UR26, UR19, -0x126145ec, URZ ;  /* 0xed9eba14131a7890 */ /* 0x000fe4000fffe03f */
[----:B------:R-:W-:Y:S02]  /*3790*/  UIADD3 UR25, UR20, 0x1715609d, URZ ;  /* 0x1715609d14197890 */ /* 0x000fe4000fffe03f */
[----:B------:R-:W-:Y:S02]  /*37a0*/  UIADD3 UR24, UR19, -0x56f99767, URZ ;  /* 0xa906689913187890 */ /* 0x000fe4000fffe03f */
[----:B------:R-:W-:Y:S02]  /*37b0*/  UIADD3 UR23, UR20, -0x4ab325aa, URZ ;  /* 0xb54cda5614177890 */ /* 0x000fe4000fffe03f */
[----:B------:R-:W-:-:S02]  /*37c0*/  UIADD3 UR22, UR19, 0x646e171e, URZ ;  /* 0x646e171e13167890 */ /* 0x000fc4000fffe03f */
[----:B------:R-:W-:Y:S01]  /*37d0*/  ULDC UR12, c[0x0][0x2e4] ;  /* 0x0000b900000c7ab9 */ /* 0x000fe20000000800 */
[----:B--2---:R1:W2:Y:S04]  /*37e0*/  LDSM.16.M88.4 R156, [R10+0x12000] ;  /* 0x012000000a9c783b */ /* 0x0042a80000000200 */
[----:B------:R1:W4:Y:S04]  /*37f0*/  LDSM.16.M88.4 R160, [R10+0x12800] ;  /* 0x012800000aa0783b */ /* 0x0003280000000200 */
[----:B------:R1:W1:Y:S04]  /*3800*/  LDSM.16.M88.4 R188, [R10+0x14000] ;  /* 0x014000000abc783b */ /* 0x0002680000000200 */
[----:B------:R1:W1:Y:S04]  /*3810*/  LDSM.16.M88.4 R192, [R10+0x14800] ;  /* 0x014800000ac0783b */ /* 0x0002680000000200 */
[----:B------:R1:W1:Y:S04]  /*3820*/  LDSM.16.M88.4 R220, [R10+0x16000] ;  /* 0x016000000adc783b */ /* 0x0002680000000200 */
[----:B------:R1:W1:Y:S04]  /*3830*/  LDSM.16.M88.4 R224, [R10+0x16800] ;  /* 0x016800000ae0783b */ /* 0x0002680000000200 */
        /* <DEDUP_REMOVED lines=12> */
.L_x_873:
        /* <DEDUP_REMOVED lines=11> */
[----:B------:R-:W4:Y:S01]  /*39b0*/  LDL R76, [R1+0x3c] ;  /* 0x00003c00014c7983 */ /* 0x000f220000100800 */
[----:B------:R-:W-:Y:S04]  /*39c0*/  DEPBAR.LE SB0, 0x0 ;  /* 0x000080000000791a */ /* 0x000fe80000000000 */
[----:B------:R-:W-:Y:S06]  /*39d0*/  BAR.SYNC.DEFER_BLOCKING 0x0 ;  /* 0x0000000000007b1d */ /* 0x000fec0000010000 */
[----:B-1----:R-:W-:Y:S04]  /*39e0*/  LDSM.16.M88.4 R8, [R252+0xc000] ;  /* 0x00c00000fc08783b */ /* 0x002fe80000000200 */
[----:B------:R-:W-:Y:S04]  /*39f0*/  LDSM.16.M88.4 R68, [R252+0xc800] ;  /* 0x00c80000fc44783b */ /* 0x000fe80000000200 */
[----:B--2---:R-:W1:Y:S04]  /*3a00*/  LDSM.16.M88.4 R16, [R97] ;  /* 0x000000006110783b */ /* 0x004e680000000200 */
[----:B---3--:R-:W-:Y:S01]  /*3a10*/  LDSM.16.M88.4 R72, [R96] ;  /* 0x000000006048783b */ /* 0x008fe20000000200 */
[C---:B-1----:R-:W-:Y:S08]  /*3a20*/  HMMA.16816.F32.BF16 R4, R16.reuse, R8, RZ ;  /* 0x000000081004723c */ /* 0x042ff000000418ff */
[C---:B------:R-:W-:Y:S08]  /*3a30*/  HMMA.16816.F32.BF16 R8, R16.reuse, R10, RZ ;  /* 0x0000000a1008723c */ /* 0x040ff000000418ff */
[C---:B------:R-:W-:Y:S08]  /*3a40*/  HMMA.16816.F32.BF16 R12, R16.reuse, R68, RZ ;  /* 0x00000044100c723c */ /* 0x040ff000000418ff */
[----:B------:R-:W-:Y:S01]  /*3a50*/  HMMA.16816.F32.BF16 R16, R16, R70, RZ ;  /* 0x000000461010723c */ /* 0x000fe200000418ff */
[----:B----4-:R-:W1:Y:S07]  /*3a60*/  LDSM.16.M88.4 R68, [R79+0xc000] ;  /* 0x00c000004f44783b */ /* 0x010e6e0000000200 */
        /* <DEDUP_REMOVED lines=92> */
.L_x_869:
        /* <DEDUP_REMOVED lines=77> */
.L_x_870:
        /* <DEDUP_REMOVED lines=403> */
.L_x_871:
        /* <DEDUP_REMOVED lines=370> */
.L_x_872:
        /* <DEDUP_REMOVED lines=221> */
.L_x_874:
        /* <DEDUP_REMOVED lines=19> */
.L_x_875:
        /* <DEDUP_REMOVED lines=9> */
[----:B------:R-:W-:Y:S01]  /*84e0*/  USHF.R.S32.HI UR12, URZ, 0x1f, UR41 ;  /* 0x0000001f3f0c7899 */ /* 0x000fe20008011429 */
[----:B------:R-:W-:Y:S02]  /*84f0*/  BSSY B0, `(.L_x_876) ;  /* 0x000002b000007945 */ /* 0x000fe40003800000 */
        /* <DEDUP_REMOVED lines=18> */
[----:B------:R-:W-:Y:S01]  /*8620*/  ULDC.64 UR6, c[0x0][0x3b8] ;  /* 0x0000ee0000067ab9 */ /* 0x000fe20000000a00 */
[----:B------:R-:W-:Y:S01]  /*8630*/  IMAD.WIDE.U32 R4, R4, c[0x0][0x3a0], R6 ;  /* 0x0000e80004047a25 */ /* 0x000fe200078e0006 */
[----:B------:R-:W-:-:S04]  /*8640*/  UIMAD UR6, UR12, UR6, URZ ;  /* 0x000000060c0672a4 */ /* 0x000fc8000f8e023f */
[----:B------:R-:W-:Y:S01]  /*8650*/  IADD3 R4, P0, R4, UR14, RZ ;  /* 0x0000000e04047c10 */ /* 0x000fe2000ff1e0ff */
[----:B------:R-:W-:-:S03]  /*8660*/  UIMAD UR6, UR41, UR7, UR6 ;  /* 0x00000007290672a4 */ /* 0x000fc6000f8e0206 */
        /* <DEDUP_REMOVED lines=19> */
.L_x_877:
[----:B-1-34-:R-:W-:Y:S05]  /*87a0*/  BSYNC B0 ;  /* 0x0000000000007941 */ /* 0x01afea0003800000 */
.L_x_876:
        /* <DEDUP_REMOVED lines=16> */
.L_x_879:
[----:B------:R-:W-:Y:S05]  /*88b0*/  BSYNC B0 ;  /* 0x0000000000007941 */ /* 0x000fea0003800000 */
.L_x_878:
        /* <DEDUP_REMOVED lines=28> */
.L_x_881:
[----:B------:R-:W-:Y:S05]  /*8a80*/  BSYNC B0 ;  /* 0x0000000000007941 */ /* 0x000fea0003800000 */
.L_x_880:
        /* <DEDUP_REMOVED lines=13> */
.L_x_868:
[----:B------:R-:W-:Y:S05]  /*8b60*/  BSYNC B1 ;  /* 0x0000000000017941 */ /* 0x000fea0003800000 */
.L_x_854:
        /* <DEDUP_REMOVED lines=11> */
.L_x_882:
[----:B------:R-:W-:Y:S05]  /*8c20*/  EXIT ;  /* 0x000000000000794d */ /* 0x000fea0003800000 */
.L_x_884:
        /* <DEDUP_REMOVED lines=13> */
.L_x_1599:


//--------------------- .text._ZN5flash44flash_bwd_dq_dk_dv_loop_seqk_parallel_kernelI23Flash_bwd_kernel_traitsILi192ELi64ELi64ELi8ELi4ELi2ELi2ELb1ELb1EN7cutlass10bfloat16_tE19Flash_kernel_traitsILi192ELi64ELi64ELi8ES3_EELb0ELb0ELb1ELb0ELb0ELb1ELb1EEEvNS_16Flash_bwd_paramsE --------------------------
	.section	.text._ZN5flash44flash_bwd_dq_dk_dv_loop_seqk_parallel_kernelI23Flash_bwd_kernel_traitsILi192ELi64ELi64ELi8ELi4ELi2ELi2ELb1ELb1EN7cutlass10bfloat16_tE19Flash_kernel_traitsILi192ELi64ELi64ELi8ES3_EELb0ELb0ELb1ELb0ELb0ELb1ELb1EEEvNS_16Flash_bwd_paramsE,"ax",@progbits
	.sectioninfo	@"SHI_REGISTERS=255"
	.align	128
        .global         _ZN5flash44flash_bwd_dq_dk_dv_loop_seqk_parallel_kernelI23Flash_bwd_kernel_traitsILi192ELi64ELi64ELi8ELi4ELi2ELi2ELb1ELb1EN7cutlass10bfloat16_tE19Flash_kernel_traitsILi192ELi64ELi64ELi8ES3_EELb0ELb0ELb1ELb0ELb0ELb1ELb1EEEvNS_16Flash_bwd_paramsE
        .type           _ZN5flash44flash_bwd_dq_dk_dv_loop_seqk_parallel_kernelI23Flash_bwd_kernel_traitsILi192ELi64ELi64ELi8ELi4ELi2ELi2ELb1ELb1EN7cutlass10bfloat16_tE19Flash_kernel_traitsILi192ELi64ELi64ELi8ES3_EELb0ELb0ELb1ELb0ELb0ELb1ELb1EEEvNS_16Flash_bwd_paramsE,@function
        .size           _ZN5flash44flash_bwd_dq_dk_dv_loop_seqk_parallel_kernelI23Flash_bwd_kernel_traitsILi192ELi64ELi64ELi8ELi4ELi2ELi2ELb1ELb1EN7cutlass10bfloat16_tE19Flash_kernel_traitsILi192ELi64ELi64ELi8ES3_EELb0ELb0ELb1ELb0ELb0ELb1ELb1EEEvNS_16Flash_bwd_paramsE,(.L_x_1600 - _ZN5flash44flash_bwd_dq_dk_dv_loop_seqk_parallel_kernelI23Flash_bwd_kernel_traitsILi192ELi64ELi64ELi8ELi4ELi2ELi2ELb1ELb1EN7cutlass10bfloat16_tE19Flash_kernel_traitsILi192ELi64ELi64ELi8ES3_EELb0ELb0ELb1ELb0ELb0ELb1ELb1EEEvNS_16Flash_bwd_paramsE)
        .other          _ZN5flash44flash_bwd_dq_dk_dv_loop_seqk_parallel_kernelI23Flash_bwd_kernel_traitsILi192ELi64ELi64ELi8ELi4ELi2ELi2ELb1ELb1EN7cutlass10bfloat16_tE19Flash_kernel_traitsILi192ELi64ELi64ELi8ES3_EELb0ELb0ELb1ELb0ELb0ELb1ELb1EEEvNS_16Flash_bwd_paramsE,@"STO_CUDA_ENTRY STV_DEFAULT"
_ZN5flash44flash_bwd_dq_dk_dv_loop_seqk_parallel_kernelI23Flash_bwd_kernel_traitsILi192ELi64ELi64ELi8ELi4ELi2ELi2ELb1ELb1EN7cutlass10bfloat16_tE19Flash_kernel_traitsILi192ELi64ELi64ELi8ES3_EELb0ELb0ELb1ELb0ELb0ELb1ELb1EEEvNS_16Flash_bwd_paramsE:
.text._ZN5flash44flash_bwd_dq_dk_dv_loop_seqk_parallel_kernelI23Flash_bwd_kernel_traitsILi192ELi64ELi64ELi8ELi4ELi2ELi2ELb1ELb1EN7cutlass10bfloat16_tE19Flash_kernel_traitsILi192ELi64ELi64ELi8ES3_EELb0ELb0ELb1ELb0ELb0ELb1ELb1EEEvNS_16Flash_bwd_paramsE:
        /* <DEDUP_REMOVED lines=212> */
.L_x_915:
        /* <DEDUP_REMOVED lines=53> */
.L_x_885:
        /* <DEDUP_REMOVED lines=67> */
.L_x_887:
        /* <DEDUP_REMOVED lines=18> */
.L_x_888:
        /* <DEDUP_REMOVED lines=70> */
.L_x_889:
[----:B------:R-:W-:Y:S02]  /*1a40*/  UMOV UR15, UR51 ;  /* 0x00000033000f7c82 */ /* 0x000fe40008000000 */
.L_x_890:
        /* <DEDUP_REMOVED lines=109> */
.L_x_892:
        /* <DEDUP_REMOVED lines=18> */
.L_x_893:
        /* <DEDUP_REMOVED lines=29> */
.L_x_895:
[----:B------:R-:W-:Y:S05]  /*2410*/  BSYNC B0 ;  /* 0x0000000000007941 */ /* 0x000fea0003800000 */
.L_x_894:
        /* <DEDUP_REMOVED lines=16> */
.L_x_897:
[----:B------:R-:W-:Y:S05]  /*2520*/  BSYNC B0 ;  /* 0x0000000000007941 */ /* 0x000fea0003800000 */
.L_x_896:
        /* <DEDUP_REMOVED lines=27> */
.L_x_899:
[----:B------:R-:W-:Y:S05]  /*26e0*/  BSYNC B0 ;  /* 0x0000000000007941 */ /* 0x000fea0003800000 */
.L_x_898:
        /* <DEDUP_REMOVED lines=14> */
.L_x_891:
        /* <DEDUP_REMOVED lines=249> */
.L_x_905:
[----:B------:R-:W2:Y:S01]  /*3760*/  LDL R84, [R1+0x8] ;  /* 0x0000080001547983 */ /* 0x000ea20000100800 */
[----:B------:R-:W-:Y:S02]  /*3770*/  USHF.L.U32 UR9, UR7, 0x6, URZ ;  /* 0x0000000607097899 */ /* 0x000fe4000800063f */
[----:B------:R-:W-:Y:S02]  /*3780*/  ULDC UR8, c[0x0][0x2e4] ;  /* 0x0000b90000087ab9 */ /* 0x000fe40000000800 */
[----:B------:R-:W4:Y:S01]  /*3790*/  LDL R83, [R1+0xc] ;  /* 0x00000c0001537983 */ /* 0x000f220000100800 */
[----:B------:R-:W-:Y:S04]  /*37a0*/  UISETP.GE.AND UP0, UPT, UR9, UR19, UPT ;  /* 0x000000130900728c */ /* 0x000fe8000bf06270 */
[----:B---3--:R-:W3:Y:S05]  /*37b0*/  LDL R82, [R1+0x4] ;  /* 0x0000040001527983 */ /* 0x008eea0000100800 */
[----:B------:R-:W3:Y:S05]  /*37c0*/  LDL R81, [R1+0x18] ;  /* 0x0000180001517983 */ /* 0x000eea0000100800 */
[----:B------:R-:W3:Y:S05]  /*37d0*/  LDL R80, [R1] ;  /* 0x0000000001507983 */ /* 0x000eea0000100800 */
[----:B------:R-:W0:Y:S05]  /*37e0*/  LDGDEPBAR ;  /* 0x00000000000079af */ /* 0x000e2a0000000000 */
[----:B------:R-:W3:Y:S05]  /*37f0*/  LDL R79, [R1+0x14] ;  /* 0x00001400014f7983 */ /* 0x000eea0000100800 */
[----:B------:R-:W3:Y:S05]  /*3800*/  LDL R77, [R1+0x10] ;  /* 0x00001000014d7983 */ /* 0x000eea0000100800 */
[----:B------:R-:W3:Y:S05]  /*3810*/  LDL R76, [R1+0x68] ;  /* 0x00006800014c7983 */ /* 0x000eea0000100800 */
[----:B------:R-:W3:Y:S01]  /*3820*/  LDL R78, [R1+0x64] ;  /* 0x00006400014e7983 */ /* 0x000ee20000100800 */
[----:B------:R-:W-:Y:S04]  /*3830*/  DEPBAR.LE SB0, 0x0 ;  /* 0x000080000000791a */ /* 0x000fe80000000000 */
[----:B------:R-:W-:Y:S06]  /*3840*/  BAR.SYNC.DEFER_BLOCKING 0x0 ;  /* 0x0000000000007b1d */ /* 0x000fec0000010000 */
[----:B-1----:R-:W-:Y:S05]  /*3850*/  LDSM.16.M88.4 R8, [R252+0xc000] ;  /* 0x00c00000fc08783b */ /* 0x002fea0000000200 */
[----:B------:R-:W-:Y:S05]  /*3860*/  LDSM.16.M88.4 R68, [R252+0xc800] ;  /* 0x00c80000fc44783b */ /* 0x000fea0000000200 */
[----:B--2---:R-:W2:Y:S05]  /*3870*/  LDSM.16.M88.4 R16, [R84] ;  /* 0x000000005410783b */ /* 0x004eaa0000000200 */
[----:B----4-:R-:W-:Y:S01]  /*3880*/  LDSM.16.M88.4 R72, [R83] ;  /* 0x000000005348783b */ /* 0x010fe20000000200 */
[C---:B--2---:R-:W-:Y:S03]  /*3890*/  HMMA.16816.F32.BF16 R4, R16.reuse, R8, RZ ;  /* 0x000000081004723c */ /* 0x044fe600000418ff */
[----:B---3--:R-:W-:Y:S05]  /*38a0*/  IADD3 R76, P0, R76, UR16, RZ ;  /* 0x000000104c4c7c10 */ /* 0x008fea000ff1e0ff */
[C---:B------:R-:W-:Y:S08]  /*38b0*/  HMMA.16816.F32.BF16 R8, R16.reuse, R10, RZ ;  /* 0x0000000a1008723c */ /* 0x040ff000000418ff */
[C---:B------:R-:W-:Y:S08]  /*38c0*/  HMMA.16816.F32.BF16 R12, R16.reuse, R68, RZ ;  /* 0x00000044100c723c */ /* 0x040ff000000418ff */
        /* <DEDUP_REMOVED lines=74> */
[----:B------:R2:W3:Y:S11]  /*3d70*/  LDSM.16.M88.4 R72, [R77+0x10800] ;  /* 0x010800004d48783b */ /* 0x0004f60000000200 */
[----:B------:R-:W-:Y:S04]  /*3d80*/  @!UPT UIADD3 URZ, URZ, URZ, URZ ;  /* 0x0000003f3f3ff290 */ /* 0x000fe8000fffe03f */
[----:B------:R-:W-:Y:S02]  /*3d90*/  FMUL.FTZ R4, R4, c[0x0][0x2ec] ;  /* 0x0000bb0004047a20 */ /* 0x000fe40000410000 */
[----:B------:R-:W-:Y:S02]  /*3da0*/  FMUL.FTZ R5, R5, c[0x0][0x2ec] ;  /* 0x0000bb0005057a20 */ /* 0x000fe40000410000 */
[----:B------:R-:W-:Y:S02]  /*3db0*/  FMUL.FTZ R6, R6, c[0x0][0x2ec] ;  /* 0x0000bb0006067a20 */ /* 0x000fe40000410000 */
[----:B------:R-:W-:Y:S01]  /*3dc0*/  FMUL.FTZ R7, R7, c[0x0][0x2ec] ;  /* 0x0000bb0007077a20 */ /* 0x000fe20000410000 */
[----:B--2---:R-:W-:Y:S01]  /*3dd0*/  IADD3.X R77, R78, UR15, RZ, P0, !PT ;  /* 0x0000000f4e4d7c10 */ /* 0x004fe200087fe4ff */
[----:B------:R-:W-:Y:S01]  /*3de0*/  FMUL.FTZ R8, R8, c[0x0][0x2ec] ;  /* 0x0000bb0008087a20 */ /* 0x000fe20000410000 */
[----:B------:R-:W-:Y:S01]  /*3df0*/  PLOP3.LUT P0, PT, PT, PT, UP0, 0x80, 0x0 ;  /* 0x000000000000781c */ /* 0x000fe20003f0f008 */
[----:B------:R-:W-:Y:S02]  /*3e00*/  FMUL.FTZ R9, R9, c[0x0][0x2ec] ;  /* 0x0000bb0009097a20 */ /* 0x000fe40000410000 */
[----:B------:R2:W4:Y:S01]  /*3e10*/  MUFU.TANH R81, R8 ;  /* 0x0000000800517308 */ /* 0x0005220000002400 */
[----:B------:R-:W-:Y:S02]  /*3e20*/  FMUL.FTZ R10, R10, c[0x0][0x2ec] ;  /* 0x0000bb000a0a7a20 */ /* 0x000fe40000410000 */
[----:B------:R-:W-:Y:S07]  /*3e30*/  FMUL.FTZ R11, R11, c[0x0][0x2ec] ;  /* 0x0000bb000b0b7a20 */ /* 0x000fee0000410000 */
[----:B------:R2:W1:Y:S01]  /*3e40*/  MUFU.TANH R80, R9 ;  /* 0x0000000900507308 */ /* 0x0004620000002400 */
[C---:B---3--:R-:W-:Y:S01]  /*3e50*/  HMMA.16816.F32.BF16 R12, R68.reuse, R72, R12 ;  /* 0x00000048440c723c */ /* 0x048fe2000004180c */
        /* <DEDUP_REMOVED lines=13> */
[----:B---3--:R2:W3:Y:S01]  /*3f30*/  MUFU.TANH R77, R4 ;  /* 0x00000004004d7308 */ /* 0x0084e20000002400 */
        /* <DEDUP_REMOVED lines=37> */
.L_x_901:
[----:B--234-:R-:W2:Y:S01]  /*4190*/  LDL R4, [R1+0x74] ;  /* 0x0000740001047983 */ /* 0x01cea20000100800 */
[----:B------:R-:W-:Y:S02]  /*41a0*/  UIADD3 UR11, UR6, 0x1, -UR12 ;  /* 0x00000001060b7890 */ /* 0x000fe4000fffe80c */
[----:B------:R-:W-:Y:S01]  /*41b0*/  UIADD3 UR10, -UR8, UR6, -UR12 ;  /* 0x00000006080a7290 */ /* 0x000fe2000fffe90c */
[----:B------:R-:W3:Y:S01]  /*41c0*/  LDL R70, [R1+0x78] ;  /* 0x0000780001467983 */ /* 0x000ee20000100800 */
[----:B--2---:R-:W-:Y:S01]  /*41d0*/  IADD3 R5, R4, UR9, RZ ;  /* 0x0000000904057c10 */ /* 0x004fe2000fffe0ff */
[----:B------:R-:W-:Y:S01]  /*41e0*/  UIADD3 UR9, UR11, UR41, URZ ;  /* 0x000000290b097290 */ /* 0x000fe2000fffe03f */
[----:B------:R-:W-:Y:S02]  /*41f0*/  IMAD.U32 R4, RZ, RZ, UR22 ;  /* 0x00000016ff047e24 */ /* 0x000fe4000f8e00ff */
[C---:B------:R-:W-:Y:S02]  /*4200*/  IADD3 R7, R5.reuse, UR10, RZ ;  /* 0x0000000a05077c10 */ /* 0x040fe4000fffe0ff */
        /* <DEDUP_REMOVED lines=30> */
[----:B-1----:R-:W-:Y:S02]  /*43f0*/  FSEL R17, R76, -INF , !P0 ;  /* 0xff8000004c117808 */ /* 0x002fe40004000000 */
        /* <DEDUP_REMOVED lines=34> */
.L_x_902:
[----:B------:R-:W2:Y:S01]  /*4620*/  LDL R4, [R1+0x5c] ;  /* 0x00005c0001047983 */ /* 0x000ea20000100800 */
[----:B------:R-:W-:Y:S03]  /*4630*/  UISETP.GT.AND UP0, UPT, UR7, UR17, UPT ;  /* 0x000000110700728c */ /* 0x000fe6000bf04270 */
[----:B------:R-:W3:Y:S03]  /*4640*/  LDL R70, [R1+0x60] ;  /* 0x0000600001467983 */ /* 0x000ee60000100800 */
[----:B------:R-:W-:Y:S01]  /*4650*/  PLOP3.LUT P3, PT, PT, PT, UP0, 0x80, 0x0 ;  /* 0x000000000000781c */ /* 0x000fe20003f6f008 */
        /* <DEDUP_REMOVED lines=23> */
[----:B-1----:R-:W-:Y:S05]  /*47d0*/  FSEL R4, R69, RZ, P0 ;  /* 0x000000ff45047208 */ /* 0x002fea0000000000 */
        /* <DEDUP_REMOVED lines=309> */
.L_x_903:
        /* <DEDUP_REMOVED lines=371> */
.L_x_904:
        /* <DEDUP_REMOVED lines=172> */
.L_x_906:
        /* <DEDUP_REMOVED lines=18> */
.L_x_907:
        /* <DEDUP_REMOVED lines=52> */
.L_x_909:
[----:B-1-34-:R-:W-:Y:S05]  /*8180*/  BSYNC B0 ;  /* 0x0000000000007941 */ /* 0x01afea0003800000 */
.L_x_908:
        /* <DEDUP_REMOVED lines=16> */
.L_x_911:
[----:B------:R-:W-:Y:S05]  /*8290*/  BSYNC B0 ;  /* 0x0000000000007941 */ /* 0x000fea0003800000 */
.L_x_910:
        /* <DEDUP_REMOVED lines=27> */
.L_x_913:
[----:B------:R-:W-:Y:S05]  /*8450*/  BSYNC B0 ;  /* 0x0000000000007941 */ /* 0x000fea0003800000 */
.L_x_912:
        /* <DEDUP_REMOVED lines=13> */
.L_x_900:
[----:B------:R-:W-:Y:S05]  /*8530*/  BSYNC B1 ;  /* 0x0000000000017941 */ /* 0x000fea0003800000 */
.L_x_886:
        /* <DEDUP_REMOVED lines=11> */
.L_x_914:
[----:B------:R-:W-:Y:S05]  /*85f0*/  EXIT ;  /* 0x000000000000794d */ /* 0x000fea0003800000 */
.L_x_916:
        /* <DEDUP_REMOVED lines=16> */
.L_x_1600:


//--------------------- .text._ZN5flash44flash_bwd_dq_dk_dv_loop_seqk_parallel_kernelI23Flash_bwd_kernel_traitsILi192ELi64ELi64ELi8ELi4ELi2ELi2ELb1ELb1EN7cutlass10bfloat16_tE19Flash_kernel_traitsILi192ELi64ELi64ELi8ES3_EELb1ELb0ELb1ELb1ELb0ELb0ELb0EEEvNS_16Flash_bwd_paramsE --------------------------
	.section	.text._ZN5flash44flash_bwd_dq_dk_dv_loop_seqk_parallel_kernelI23Flash_bwd_kernel_traitsILi192ELi64ELi64ELi8ELi4ELi2ELi2ELb1ELb1EN7cutlass10bfloat16_tE19Flash_kernel_traitsILi192ELi64ELi64ELi8ES3_EELb1ELb0ELb1ELb1ELb0ELb0ELb0EEEvNS_16Flash_bwd_paramsE,"ax",@progbits
	.sectioninfo	@"SHI_REGISTERS=255"
	.align	128
        .global         _ZN5flash44flash_bwd_dq_dk_dv_loop_seqk_parallel_kernelI23Flash_bwd_kernel_traitsILi192ELi64ELi64ELi8ELi4ELi2ELi2ELb1ELb1EN7cutlass10bfloat16_tE19Flash_kernel_traitsILi192ELi64ELi64ELi8ES3_EELb1ELb0ELb1ELb1ELb0ELb0ELb0EEEvNS_16Flash_bwd_paramsE
        .type           _ZN5flash44flash_bwd_dq_dk_dv_loop_seqk_parallel_kernelI23Flash_bwd_kernel_traitsILi192ELi64ELi64ELi8ELi4ELi2ELi2ELb1ELb1EN7cutlass10bfloat16_tE19Flash_kernel_traitsILi192ELi64ELi64ELi8ES3_EELb1ELb0ELb1ELb1ELb0ELb0ELb0EEEvNS_16Flash_bwd_paramsE,@function
        .size           _ZN5flash44flash_bwd_dq_dk_dv_loop_seqk_parallel_kernelI23Flash_bwd_kernel_traitsILi192ELi64ELi64ELi8ELi4ELi2ELi2ELb1ELb1EN7cutlass10bfloat16_tE19Flash_kernel_traitsILi192ELi64ELi64ELi8ES3_EELb1ELb0ELb1ELb1ELb0ELb0ELb0EEEvNS_16Flash_bwd_paramsE,(.L_x_1601 - _ZN5flash44flash_bwd_dq_dk_dv_loop_seqk_parallel_kernelI23Flash_bwd_kernel_traitsILi192ELi64ELi64ELi8ELi4ELi2ELi2ELb1ELb1EN7cutlass10bfloat16_tE19Flash_kernel_traitsILi192ELi64ELi64ELi8ES3_EELb1ELb0ELb1ELb1ELb0ELb0ELb0EEEvNS_16Flash_bwd_paramsE)
        .other          _ZN5flash44flash_bwd_dq_dk_dv_loop_seqk_parallel_kernelI23Flash_bwd_kernel_traitsILi192ELi64ELi64ELi8ELi4ELi2ELi2ELb1ELb1EN7cutlass10bfloat16_tE19Flash_kernel_traitsILi192ELi64ELi64ELi8ES3_EELb1ELb0ELb1ELb1ELb0ELb0ELb0EEEvNS_16Flash_bwd_paramsE,@"STO_CUDA_ENTRY STV_DEFAULT"
_ZN5flash44flash_bwd_dq_dk_dv_loop_seqk_parallel_kernelI23Flash_bwd_kernel_traitsILi192ELi64ELi64ELi8ELi4ELi2ELi2ELb1ELb1EN7cutlass10bfloat16_tE19Flash_kernel_traitsILi192ELi64ELi64ELi8ES3_EELb1ELb0ELb1ELb1ELb0ELb0ELb0EEEvNS_16Flash_bwd_paramsE:
.text._ZN5flash44flash_bwd_dq_dk_dv_loop_seqk_parallel_kernelI23Flash_bwd_kernel_traitsILi192ELi64ELi64ELi8ELi4ELi2ELi2ELb1ELb1EN7cutlass10bfloat16_tE19Flash_kernel_traitsILi192ELi64ELi64ELi8ES3_EELb1ELb0ELb1ELb1ELb0ELb0ELb0EEEvNS_16Flash_bwd_paramsE:
        /* <DEDUP_REMOVED lines=29> */
[----:B------:R-:W-:Y:S01]  /*01d0*/  UIMAD.WIDE UR36, UR47, UR36, URZ ;  /* 0x000000242f2472a5 */ /* 0x000fe2000f8e023f */
[CC--:B------:R-:W-:Y:S01]  /*01e0*/  LEA.HI R11, R6.reuse, R5.reuse, RZ, 0x3 ;  /* 0x00000005060b7211 */ /* 0x0c0fe200078f18ff */
[----:B------:R-:W-:Y:S01]  /*01f0*/  UIMAD UR57, UR5, UR4, UR57 ;  /* 0x00000004053972a4 */ /* 0x000fe2000f8e0239 */
[CC--:B------:R-:W-:Y:S01]  /*0200*/  LEA.HI R2, R6.reuse, R5.reuse, RZ, 0x4 ;  /* 0x0000000506027211 */ /* 0x0c0fe200078f20ff */
[----:B---3--:R-:W-:Y:S01]  /*0210*/  UIMAD UR48, UR35, UR47, URZ ;  /* 0x0000002f233072a4 */ /* 0x008fe2000f8e023f */
[CC--:B------:R-:W-:Y:S01]  /*0220*/  LEA.HI R15, R6.reuse, R5.reuse, RZ, 0x7 ;  /* 0x00000005060f7211 */ /* 0x0c0fe200078f38ff */
[----:B------:R-:W-:Y:S01]  /*0230*/  UIMAD UR47, UR47, UR12, URZ ;  /* 0x0000000c2f2f72a4 */ /* 0x000fe2000f8e023f */
[CC--:B------:R-:W-:Y:S01]  /*0240*/  LEA.HI R16, R6.reuse, R5.reuse, RZ, 0x6 ;  /* 0x0000000506107211 */ /* 0x0c0fe200078f30ff */
[----:B------:R-:W-:Y:S01]  /*0250*/  UIMAD UR4, UR32, UR13, UR35 ;  /* 0x0000000d200472a4 */ /* 0x000fe2000f8e0223 */
[----:B------:R-:W-:Y:S01]  /*0260*/  LEA.HI R6, R6, R5, RZ, 0x2 ;  /* 0x0000000506067211 */ /* 0x000fe200078f10ff */
[----:B------:R-:W-:Y:S01]  /*0270*/  ULDC UR14, c[0x0][0x1c0] ;  /* 0x00007000000e7ab9 */ /* 0x000fe20000000800 */
[----:B------:R-:W-:Y:S01]  /*0280*/  LOP3.LUT R4, R3, 0xffffffe0, RZ, 0xc0, !PT ;  /* 0xffffffe003047812 */ /* 0x000fe200078ec0ff */
[----:B------:R-:W-:Y:S01]  /*0290*/  ULDC UR11, c[0x0][0x1c0] ;  /* 0x00007000000b7ab9 */ /* 0x000fe20000000800 */
[----:B------:R-:W-:Y:S01]  /*02a0*/  LOP3.LUT R8, R11, 0xfffffff8, RZ, 0xc0, !PT ;  /* 0xfffffff80b087812 */ /* 0x000fe200078ec0ff */
[----:B------:R-:W-:Y:S01]  /*02b0*/  UIMAD UR54, UR6, UR32, URZ ;  /* 0x00000020063672a4 */ /* 0x000fe2000f8e023f */
        /* <DEDUP_REMOVED lines=11> */
[----:B------:R-:W-:Y:S01]  /*0370*/  UIMAD UR5, UR32, UR11, UR35 ;  /* 0x0000000b200572a4 */ /* 0x000fe2000f8e0223 */
[----:B------:R-:W-:Y:S01]  /*0380*/  LEA.HI R7, R12, R0, RZ, 0x2 ;  /* 0x000000000c077211 */ /* 0x000fe200078f10ff */
[----:B------:R-:W-:Y:S01]  /*0390*/  @!UP5 UIMAD UR6, UR32, UR14, UR35 ;  /* 0x0000000e2006d2a4 */ /* 0x000fe2000f8e0223 */
[----:B------:R-:W-:Y:S01]  /*03a0*/  LEA.HI R4, R2, R5, RZ, 0x1 ;  /* 0x0000000502047211 */ /* 0x000fe200078f08ff */
[----:B------:R-:W-:Y:S01]  /*03b0*/  USHF.L.U32 UR46, UR47, 0x6, URZ ;  /* 0x000000062f2e7899 */ /* 0x000fe2000800063f */
[----:B------:R-:W-:Y:S01]  /*03c0*/  LOP3.LUT R2, R3, 0xfffffffe, RZ, 0xc0, !PT ;  /* 0xfffffffe03027812 */ /* 0x000fe200078ec0ff */
[----:B------:R-:W-:Y:S01]  /*03d0*/  USHF.L.U32 UR41, UR4, 0x5, URZ ;  /* 0x0000000504297899 */ /* 0x000fe2000800063f */
[----:B------:R-:W-:Y:S01]  /*03e0*/  LOP3.LUT R7, R7, 0xfffffffc, RZ, 0xc0, !PT ;  /* 0xfffffffc07077812 */ /* 0x000fe200078ec0ff */
[----:B------:R-:W-:Y:S01]  /*03f0*/  ULDC UR51, c[0x0][0x214] ;  /* 0x0000850000337ab9 */ /* 0x000fe20000000800 */
        /* <DEDUP_REMOVED lines=12> */
[----:B------:R-:W-:Y:S01]  /*04c0*/  LEA.HI R13, R4, R9, RZ, 0x3 ;  /* 0x00000009040d7211 */ /* 0x000fe200078f18ff */
[----:B------:R-:W-:Y:S01]  /*04d0*/  STL [R1+0x50], R20 ;  /* 0x0000501401007387 */ /* 0x000fe20000100800 */
[----:B------:R-:W-:Y:S01]  /*04e0*/  LOP3.LUT R0, R0, 0xfffffff8, RZ, 0xc0, !PT ;  /* 0xfffffff800007812 */ /* 0x000fe200078ec0ff */
[----:B------:R-:W-:Y:S01]  /*04f0*/  ULDC.U8 UR10, c[0x0][0x3d0] ;  /* 0x0000f400000a7ab9 */ /* 0x000fe20000000000 */
[----:B------:R-:W-:Y:S01]  /*0500*/  SHF.R.S32.HI R7, RZ, 0x7, R15 ;  /* 0x00000007ff077819 */ /* 0x000fe2000001140f */
[----:B------:R-:W-:Y:S01]  /*0510*/  ULDC UR52, c[0x0][0x224] ;  /* 0x0000890000347ab9 */ /* 0x000fe20000000800 */
[----:B------:R-:W-:Y:S01]  /*0520*/  LOP3.LUT P4, RZ, R8, 0x4, RZ, 0xc0, !PT ;  /* 0x0000000408ff7812 */ /* 0x000fe2000788c0ff */
[----:B------:R-:W-:Y:S01]  /*0530*/  IMAD.IADD R5, R3, 0x1, -R0 ;  /* 0x0000000103057824 */ /* 0x000fe200078e0a00 */
[----:B------:R-:W-:Y:S01]  /*0540*/  LOP3.LUT R0, R2, 0x1c0, RZ, 0xc0, !PT ;  /* 0x000001c002007812 */ /* 0x000fe200078ec0ff */
[----:B------:R-:W-:Y:S01]  /*0550*/  @UP5 UIMAD UR56, UR32, UR51, URZ ;  /* 0x00000033203852a4 */ /* 0x000fe2000f8e023f */
[----:B------:R-:W-:Y:S01]  /*0560*/  SHF.R.S32.HI R3, RZ, 0x1f, R10 ;  /* 0x0000001fff037819 */ /* 0x000fe2000001140a */
[----:B------:R-:W-:Y:S01]  /*0570*/  ULDC.64 UR8, c[0x0][0x118] ;  /* 0x0000460000087ab9 */ /* 0x000fe20000000a00 */
[----:B------:R-:W-:Y:S01]  /*0580*/  LOP3.LUT R2, R0, 0x38, R20, 0xf8, !PT ;  /* 0x0000003800027812 */ /* 0x000fe200078ef814 */
[----:B------:R-:W-:Y:S01]  /*0590*/  ULOP3.LUT UR58, UR35, UR58, URZ, 0x3c, !UPT ;  /* 0x0000003a233a7292 */ /* 0x000fe2000f8e3c3f */
[----:B------:R-:W-:Y:S01]  /*05a0*/  SHF.R.U32.HI R0, RZ, 0x3, R0 ;  /* 0x00000003ff007819 */ /* 0x000fe20000011600 */
[----:B------:R-:W-:Y:S01]  /*05b0*/  USHF.R.S32.HI UR59, URZ, 0x1f, UR35 ;  /* 0x0000001f3f3b7899 */ /* 0x000fe20008011423 */
[----:B------:R-:W-:Y:S01]  /*05c0*/  LEA.HI R18, R3, R10, RZ, 0x2 ;  /* 0x0000000a03127211 */ /* 0x000fe200078f10ff */
[----:B------:R-:W-:Y:S01]  /*05d0*/  IMAD.SHL.U32 R3, R12, 0x200, RZ ;  /* 0x000002000c037824 */ /* 0x000fe200078e00ff */
[----:B------:R-:W-:Y:S01]  /*05e0*/  LOP3.LUT R10, R2, R0, RZ, 0x3c, !PT ;  /* 0x00000000020a7212 */ /* 0x000fe200078e3cff */
[----:B------:R-:W-:Y:S01]  /*05f0*/  IMAD.SHL.U32 R0, R8, 0x40, RZ ;  /* 0x0000004008007824 */ /* 0x000fe200078e00ff */
[----:B------:R-:W-:Y:S01]  /*0600*/  LOP3.LUT R2, R13, 0xfffffff8, RZ, 0xc0, !PT ;  /* 0xfffffff80d027812 */ /* 0x000fe200078ec0ff */
[----:B------:R-:W-:Y:S01]  /*0610*/  UISETP.NE.AND UP6, UPT, UR10, URZ, UPT ;  /* 0x0000003f0a00728c */ /* 0x000fe2000bfc5270 */
[----:B------:R-:W-:Y:S01]  /*0620*/  LOP3.LUT R4, R5, 0x1, RZ, 0xc0, !PT ;  /* 0x0000000105047812 */ /* 0x000fe200078ec0ff */
[----:B------:R-:W-:Y:S01]  /*0630*/  USHF.R.S32.HI UR61, URZ, 0x1f, UR32 ;  /* 0x0000001f3f3d7899 */ /* 0x000fe20008011420 */
[----:B------:R-:W-:Y:S01]  /*0640*/  LOP3.LUT R0, R0, 0x1c0, RZ, 0xc0, !PT ;  /* 0x000001c000007812 */ /* 0x000fe200078ec0ff */
[----:B------:R-:W-:Y:S01]  /*0650*/  IMAD.IADD R9, R9, 0x1, -R2 ;  /* 0x0000000109097824 */ /* 0x000fe200078e0a02 */
[----:B------:R-:W-:Y:S01]  /*0660*/  ISETP.NE.U32.AND P0, PT, R4, 0x1, PT ;  /* 0x000000010400780c */ /* 0x000fe20003f05070 */
[----:B------:R-:W-:Y:S01]  /*0670*/  IMAD.SHL.U32 R2, R14, 0x10, RZ ;  /* 0x000000100e027824 */ /* 0x000fe200078e00ff */
[----:B------:R-:W-:Y:S01]  /*0680*/  LOP3.LUT R252, R0, 0x8, R11, 0xf8, !PT ;  /* 0x0000000800fc7812 */ /* 0x000fe200078ef80b */
[----:B------:R-:W-:Y:S01]  /*0690*/  IMAD.U32 R4, RZ, RZ, UR15 ;  /* 0x0000000fff047e24 */ /* 0x000fe2000f8e00ff */
[----:B------:R-:W-:Y:S01]  /*06a0*/  LOP3.LUT P3, RZ, R8, 0x2, RZ, 0xc0, !PT ;  /* 0x0000000208ff7812 */ /* 0x000fe2000786c0ff */
[----:B------:R-:W-:Y:S01]  /*06b0*/  IMAD.SHL.U32 R4, R5, 0x40, RZ ;  /* 0x0000004005047824 */ /* 0x000fe200078e00ff */
[----:B------:R-:W-:Y:S01]  /*06c0*/  LOP3.LUT R6, R0, 0x10, R2, 0xf8, !PT ;  /* 0x0000001000067812 */ /* 0x000fe200078ef802 */
[----:B------:R-:W-:Y:S01]  /*06d0*/  IMAD R2, R7, 0x800, R3 ;  /* 0x0000080007027824 */ /* 0x000fe200078e0203 */
[----:B------:R-:W-:Y:S01]  /*06e0*/  SHF.R.U32.HI R0, RZ, 0x3, R0 ;  /* 0x00000003ff007819 */ /* 0x000fe20000011600 */
[----:B------:R-:W-:Y:S01]  /*06f0*/  USHF.R.S32.HI UR60, URZ, 0x1f, UR35 ;  /* 0x0000001f3f3c7899 */ /* 0x000fe20008011423 */
[----:B------:R-:W-:Y:S01]  /*0700*/  LOP3.LUT R6, R6, 0x8, R11, 0xf8, !PT ;  /* 0x0000000806067812 */ /* 0x000fe200078ef80b */
[----:B------:R-:W-:Y:S01]  /*0710*/  UIMAD.WIDE.U32 UR42, UR36, UR44, URZ ;  /* 0x0000002c242a72a5 */ /* 0x000fe2000f8e003f */
[----:B------:R-:W-:Y:S01]  /*0720*/  LOP3.LUT R252, R252, R0, RZ, 0x3c, !PT ;  /* 0x00000000fcfc7212 */ /* 0x000fe200078e3cff */
[----:B------:R-:W-:Y:S01]  /*0730*/  UIMAD UR53, UR37, UR44, URZ ;  /* 0x0000002c253572a4 */ /* 0x000fe2000f8e023f */
[----:B------:R-:W-:Y:S01]  /*0740*/  LOP3.LUT R3, R3, R6, R0, 0xf6, !PT ;  /* 0x0000000603037212 */ /* 0x000fe200078ef600 */
[----:B------:R-:W-:Y:S01]  /*0750*/  IMAD.SHL.U32 R6, R7, 0x20, RZ ;  /* 0x0000002007067824 */ /* 0x000fe200078e00ff */
[----:B------:R-:W-:Y:S01]  /*0760*/  LOP3.LUT R0, R4, 0x1c0, RZ, 0xc0, !PT ;  /* 0x000001c004007812 */ /* 0x000fe200078ec0ff */
[----:B------:R-:W-:Y:S01]  /*0770*/  IMAD.IADD R252, R2, 0x1, R252 ;  /* 0x0000000102fc7824 */ /* 0x000fe200078e02fc */
[----:B------:R-:W-:Y:S01]  /*0780*/  SHF.R.S32.HI R2, RZ, 0x6, R16 ;  /* 0x00000006ff027819 */ /* 0x000fe20000011410 */
[----:B------:R-:W-:Y:S01]  /*0790*/  USHF.R.S32.HI UR55, URZ, 0x1f, UR48 ;  /* 0x0000001f3f377899 */ /* 0x000fe20008011430 */
[----:B------:R-:W-:Y:S01]  /*07a0*/  R2P PR, R5, 0x6 ;  /* 0x0000000605007804 */ /* 0x000fe20000000000 */
[----:B------:R-:W-:Y:S01]  /*07b0*/  IMAD.SHL.U32 R5, R12, 0x20, RZ ;  /* 0x000000200c057824 */ /* 0x000fe200078e00ff */
[----:B------:R-:W-:Y:S01]  /*07c0*/  SHF.R.U32.HI R4, RZ, 0x3, R0 ;  /* 0x00000003ff047819 */ /* 0x000fe20000011600 */
[----:B------:R-:W-:Y:S01]  /*07d0*/  IMAD R15, R2, 0x200, R10 ;  /* 0x00000200020f7824 */ /* 0x000fe200078e020a */
[----:B------:R-:W-:Y:S01]  /*07e0*/  IADD3 R16, R20, 0x40, RZ ;  /* 0x0000004014107810 */ /* 0x000fe20007ffe0ff */
[----:B------:R-:W-:Y:S01]  /*07f0*/  IMAD.SHL.U32 R2, R2, 0x8, RZ ;  /* 0x0000000802027824 */ /* 0x000fe200078e00ff */
[C---:B------:R-:W-:Y:S01]  /*0800*/  LOP3.LUT P6, RZ, R9.reuse, 0x4, RZ, 0xc0, !PT ;  /* 0x0000000409ff7812 */ /* 0x040fe200078cc0ff */
[----:B------:R-:W-:Y:S01]  /*0810*/  UIMAD UR52, UR5, UR52, URZ ;  /* 0x00000034053472a4 */ /* 0x000fe2000f8e023f */
[----:B------:R-:W-:Y:S01]  /*0820*/  LOP3.LUT P5, RZ, R9, 0x2, RZ, 0xc0, !PT ;  /* 0x0000000209ff7812 */ /* 0x000fe200078ac0ff */
[----:B------:R-:W-:Y:S01]  /*0830*/  STL [R1+0x70], R16 ;  /* 0x0000701001007387 */ /* 0x000fe20000100800 */
[----:B------:R-:W-:Y:S01]  /*0840*/  LOP3.LUT R2, R2, 0x18, RZ, 0xc0, !PT ;  /* 0x0000001802027812 */ /* 0x000fe200078ec0ff */
[----:B------:R-:W-:-:S02]  /*0850*/  @!UP5 UIMAD UR51, UR6, UR51, URZ ;  /* 0x000000330633d2a4 */ /* 0x000fc4000f8e023f */
[----:B------:R-:W-:Y:S01]  /*0860*/  USHF.R.S32.HI UR50, URZ, 0x1f, UR46 ;  /* 0x0000001f3f327899 */ /* 0x000fe2000801142e */
[----:B------:R-:W-:Y:S01]  /*0870*/  LOP3.LUT R8, R2, 0x20, R5, 0xf8, !PT ;  /* 0x0000002002087812 */ /* 0x000fe200078ef805 */
[----:B------:R-:W-:Y:S01]  /*0880*/  USHF.R.S32.HI UR49, URZ, 0x1f, UR41 ;  /* 0x0000001f3f317899 */ /* 0x000fe20008011429 */
[----:B------:R-:W-:Y:S01]  /*0890*/  LOP3.LUT R5, R0, 0x20, R6, 0xf8, !PT ;  /* 0x0000002000057812 */ /* 0x000fe200078ef806 */
[----:B------:R-:W-:Y:S01]  /*08a0*/  IMAD.SHL.U32 R6, R9, 0x40, RZ ;  /* 0x0000004009067824 */ /* 0x000fe200078e00ff */
[----:B------:R-:W-:Y:S01]  /*08b0*/  LOP3.LUT R7, R4, R0, R2, 0x1e, !PT ;  /* 0x0000000004077212 */ /* 0x000fe200078e1e02 */
[----:B------:R-:W-:Y:S01]  /*08c0*/  IMAD.SHL.U32 R0, R17, 0x2, RZ ;  /* 0x0000000211007824 */ /* 0x000fe200078e00ff */
[----:B------:R-:W-:Y:S01]  /*08d0*/  LOP3.LUT R4, R5, R4, RZ, 0x3c, !PT ;  /* 0x0000000405047212 */ /* 0x000fe200078e3cff */
[----:B------:R-:W-:Y:S01]  /*08e0*/  IMAD.MOV.U32 R9, RZ, RZ, -0x10 ;  /* 0xfffffff0ff097424 */ /* 0x000fe200078e00ff */
[----:B------:R-:W-:Y:S01]  /*08f0*/  ULDC UR40, c[0x0][0x2e8] ;  /* 0x0000ba0000287ab9 */ /* 0x000fe20000000800 */
[----:B------:R-:W-:-:S02]  /*0900*/  IMAD R5, R19, 0x400, R0 ;  /* 0x0000040013057824 */ /* 0x000fc400078e0200 */
[----:B------:R-:W-:Y:S01]  /*0910*/  IMAD R2, R14, 0x400, R0 ;  /* 0x000004000e027824 */ /* 0x000fe200078e0200 */
[----:B------:R-:W-:Y:S01]  /*0920*/  LOP3.LUT R0, R6, 0x1c0, RZ, 0xc0, !PT ;  /* 0x000001c006007812 */ /* 0x000fe200078ec0ff */
[----:B------:R-:W-:Y:S01]  /*0930*/  IMAD.IADD R11, R5, 0x1, R4 ;  /* 0x00000001050b7824 */ /* 0x000fe200078e0204 */
[----:B------:R-:W-:Y:S01]  /*0940*/  SEL R9, R9, 0x10, !P0 ;  /* 0x0000001009097807 */ /* 0x000fe20004000000 */
[----:B------:R-:W-:Y:S02]  /*0950*/  IMAD.SHL.U32 R4, R12, 0x8, RZ ;  /* 0x000000080c047824 */ /* 0x000fe400078e00ff */
[----:B------:R-:W-:Y:S01]  /*0960*/  IMAD.IADD R10, R2, 0x1, R7 ;  /* 0x00000001020a7824 */ /* 0x000fe200078e0207 */
[----:B------:R-:W-:Y:S01]  /*0970*/  SHF.R.U32.HI R2, RZ, 0x3, R0 ;  /* 0x00000003ff027819 */ /* 0x000fe20000011600 */
[----:B------:R-:W-:Y:S01]  /*0980*/  IMAD.SHL.U32 R7, R13, 0x40, RZ ;  /* 0x000000400d077824 */ /* 0x000fe200078e00ff */
[----:B------:R-:W-:Y:S01]  /*0990*/  LOP3.LUT R4, R0, 0x8, R4, 0xf8, !PT ;  /* 0x0000000800047812 */ /* 0x000fe200078ef804 */
[----:B------:R-:W-:Y:S01]  /*09a0*/  IMAD.MOV.U32 R5, RZ, RZ, 0x20 ;  /* 0x00000020ff057424 */ /* 0x000fe200078e00ff */
[----:B------:R-:W-:Y:S01]  /*09b0*/  LOP3.LUT R0, R2, R8, R0, 0x1e, !PT ;  /* 0x0000000802007212 */ /* 0x000fe200078e1e00 */
[----:B------:R-:W-:Y:S01]  /*09c0*/  IMAD.MOV.U32 R12, RZ, RZ, 0x40 ;  /* 0x00000040ff0c7424 */ /* 0x000fe200078e00ff */
[----:B------:R-:W-:-:S02]  /*09d0*/  LOP3.LUT R7, R7, 0xfffffe00, RZ, 0xc0, !PT ;  /* 0xfffffe0007077812 */ /* 0x000fc400078ec0ff */
[----:B------:R-:W-:Y:S02]  /*09e0*/  LOP3.LUT R2, R4, R2, RZ, 0x3c, !PT ;  /* 0x0000000204027212 */ /* 0x000fe400078e3cff */
[----:B------:R-:W-:Y:S01]  /*09f0*/  SHF.R.S32.HI R4, RZ, 0x2, R18 ;  /* 0x00000002ff047819 */ /* 0x000fe20000011412 */
[--C-:B------:R-:W-:Y:S01]  /*0a00*/  IMAD R8, R14, 0x400, R7.reuse ;  /* 0x000004000e087824 */ /* 0x100fe200078e0207 */
[----:B------:R-:W-:Y:S01]  /*0a10*/  IADD3 R14, R20, 0x80, RZ ;  /* 0x00000080140e7810 */ /* 0x000fe20007ffe0ff */
[C---:B------:R-:W-:Y:S01]  /*0a20*/  IMAD R6, R19.reuse, 0x400, R7 ;  /* 0x0000040013067824 */ /* 0x040fe200078e0207 */
[----:B------:R-:W-:Y:S01]  /*0a30*/  LOP3.LUT R7, R0, R7, RZ, 0xfc, !PT ;  /* 0x0000000700077212 */ /* 0x000fe200078efcff */
[----:B------:R-:W-:Y:S01]  /*0a40*/  IMAD R13, R19, 0x10, R4 ;  /* 0x00000010130d7824 */ /* 0x000fe200078e0204 */
[----:B------:R-:W-:Y:S01]  /*0a50*/  SEL R0, R5, 0xffffffe0, !P3 ;  /* 0xffffffe005007807 */ /* 0x000fe20005800000 */
[----:B------:R-:W-:Y:S01]  /*0a60*/  IMAD.SHL.U32 R4, R15, 0x2, RZ ;  /* 0x000000020f047824 */ /* 0x000fe200078e00ff */
[----:B------:R-:W-:Y:S01]  /*0a70*/  STL [R1+0x74], R14 ;  /* 0x0000740e01007387 */ /* 0x000fe20000100800 */
[----:B------:R-:W-:Y:S01]  /*0a80*/  IMAD.IADD R6, R6, 0x1, R2 ;  /* 0x0000000106067824 */ /* 0x000fe200078e0202 */
[----:B------:R-:W-:Y:S01]  /*0a90*/  SEL R5, R5, 0xffffffe0, !P5 ;  /* 0xffffffe005057807 */ /* 0x000fe20006800000 */
[----:B------:R-:W-:Y:S01]  /*0aa0*/  IMAD R0, R252, 0x2, R0 ;  /* 0x00000002fc007824 */ /* 0x000fe200078e0200 */
[----:B------:R1:W-:Y:S01]  /*0ab0*/  STL [R1+0x3c], R13 ;  /* 0x00003c0d01007387 */ /* 0x0003e20000100800 */
[----:B------:R-:W-:Y:S01]  /*0ac0*/  IMAD.IADD R8, R2, 0x1, R8 ;  /* 0x0000000102087824 */ /* 0x000fe200078e0208 */
[----:B------:R-:W-:-:S02]  /*0ad0*/  SEL R2, R12, 0xffffffc0, !P4 ;  /* 0xffffffc00c027807 */ /* 0x000fc40006000000 */
[----:B------:R2:W-:Y:S02]  /*0ae0*/  STL [R1+0x2c], R4 ;  /* 0x00002c0401007387 */ /* 0x0005e40000100800 */
[----:B------:R-:W-:Y:S02]  /*0af0*/  LEA R8, R8, 0x12000, 0x1 ;  /* 0x0001200008087811 */ /* 0x000fe400078e08ff */
[----:B------:R-:W-:Y:S01]  /*0b00*/  STL [R1], R0 ;  /* 0x0000000001007387 */ /* 0x000fe20000100800 */
[----:B-1----:R-:W-:Y:S01]  /*0b10*/  LEA R13, R10, 0xc000, 0x1 ;  /* 0x0000c0000a0d7811 */ /* 0x002fe200078e08ff */
[C---:B--2---:R-:W-:Y:S02]  /*0b20*/  IMAD.SHL.U32 R4, R252.reuse, 0x2, RZ ;  /* 0x00000002fc047824 */ /* 0x044fe400078e00ff */
[----:B------:R-:W-:-:S03]  /*0b30*/  IMAD R252, R252, 0x2, R2 ;  /* 0x00000002fcfc7824 */ /* 0x000fc600078e0202 */
[----:B------:R1:W-:Y:S02]  /*0b40*/  STL [R1+0x4], R4 ;  /* 0x0000040401007387 */ /* 0x0003e40000100800 */
[----:B-1----:R-:W-:Y:S01]  /*0b50*/  SEL R4, R12, 0xffffffc0, !P6 ;  /* 0xffffffc00c047807 */ /* 0x002fe20007000000 */
[----:B------:R-:W-:Y:S02]  /*0b60*/  IMAD.IADD R12, R2, 0x1, R0 ;  /* 0x00000001020c7824 */ /* 0x000fe400078e0200 */
[----:B------:R-:W-:Y:S01]  /*0b70*/  IMAD.SHL.U32 R0, R11, 0x2, RZ ;  /* 0x000000020b007824 */ /* 0x000fe200078e00ff */
[----:B------:R-:W-:Y:S01]  /*0b80*/  IADD3 R11, R13, 0x40, RZ ;  /* 0x000000400d0b7810 */ /* 0x000fe20007ffe0ff */
[----:B------:R-:W-:Y:S01]  /*0b90*/  IMAD R2, R3, 0x2, R2 ;  /* 0x0000000203027824 */ /* 0x000fe200078e0202 */
[----:B------:R1:W-:Y:S01]  /*0ba0*/  STL [R1+0x10], R12 ;  /* 0x0000100c01007387 */ /* 0x0003e20000100800 */
[C---:B------:R-:W-:Y:S01]  /*0bb0*/  IMAD.IADD R10, R0.reuse, 0x1, R9 ;  /* 0x00000001000a7824 */ /* 0x040fe200078e0209 */
[----:B------:R-:W-:Y:S01]  /*0bc0*/  @P2 IADD3 R11, R13, -0x40, RZ ;  /* 0xffffffc00d0b2810 */ /* 0x000fe20007ffe0ff */
        /* <DEDUP_REMOVED lines=26> */
.L_x_963:
        /* <DEDUP_REMOVED lines=53> */
.L_x_917:
        /* <DEDUP_REMOVED lines=23> */
[----:B------:R-:W-:Y:S02]  /*1230*/  ULDC.64 UR10, c[0x0][0x178] ;  /* 0x00005e00000a7ab9 */ /* 0x000fe40000000a00 */
[----:B------:R-:W-:Y:S02]  /*1240*/  UIADD3 UR4, UR4, UR6, -UR18 ;  /* 0x0000000604047290 */ /* 0x000fe4000fffe812 */
[----:B------:R-:W-:Y:S02]  /*1250*/  UIMAD.WIDE.U32 UR6, UR32, UR10, URZ ;  /* 0x0000000a200672a5 */ /* 0x000fe4000f8e003f */
[----:B------:R-:W-:-:S02]  /*1260*/  UIMAD UR10, UR39, UR10, URZ ;  /* 0x0000000a270a72a4 */ /* 0x000fc4000f8e023f */
[----:B------:R-:W-:Y:S02]  /*1270*/  UIADD3 UR5, UR20, 0x3f, URZ ;  /* 0x0000003f14057890 */ /* 0x000fe4000fffe03f */
[----:B------:R-:W-:Y:S02]  /*1280*/  UIADD3 UR4, UR4, 0x3f, URZ ;  /* 0x0000003f04047890 */ /* 0x000fe4000fffe03f */
[----:B------:R-:W-:Y:S02]  /*1290*/  UIMAD UR15, UR32, UR11, UR10 ;  /* 0x0000000b200f72a4 */ /* 0x000fe4000f8e020a */
[----:B------:R-:W-:Y:S02]  /*12a0*/  USHF.R.S32.HI UR11, URZ, 0x1f, UR5 ;  /* 0x0000001f3f0b7899 */ /* 0x000fe40008011405 */
[----:B------:R-:W-:Y:S02]  /*12b0*/  USHF.R.S32.HI UR10, URZ, 0x1f, UR4 ;  /* 0x0000001f3f0a7899 */ /* 0x000fe40008011404 */
[----:B------:R-:W-:-:S02]  /*12c0*/  ULEA.HI UR13, UR11, UR5, URZ, 0x6 ;  /* 0x000000050b0d7291 */ /* 0x000fc4000f8f303f */
[----:B------:R-:W-:Y:S02]  /*12d0*/  ULEA.HI UR12, UR10, UR4, URZ, 0x6 ;  /* 0x000000040a0c7291 */ /* 0x000fe4000f8f303f */
[----:B-1----:R-:W-:Y:S02]  /*12e0*/  UISETP.NE.AND UP0, UPT, UR26, -0x1, UPT ;  /* 0xffffffff1a00788c */ /* 0x002fe4000bf05270 */
[----:B------:R-:W-:Y:S02]  /*12f0*/  ULDC.64 UR10, c[0x0][0x190] ;  /* 0x00006400000a7ab9 */ /* 0x000fe40000000a00 */
[----:B------:R-:W-:Y:S02]  /*1300*/  UISETP.NE.AND UP3, UPT, UR14, -0x1, UPT ;  /* 0xffffffff0e00788c */ /* 0x000fe4000bf65270 */
[----:B------:R-:W-:Y:S01]  /*1310*/  UIMAD.WIDE.U32 UR4, UR14, UR10, URZ ;  /* 0x0000000a0e0472a5 */ /* 0x000fe2000f8e003f */
[----:B------:R-:W-:Y:S01]  /*1320*/  PLOP3.LUT P0, PT, PT, PT, UP0, 0x80, 0x0 ;  /* 0x000000000000781c */ /* 0x000fe20003f0f008 */
[----:B------:R-:W-:-:S02]  /*1330*/  UIADD3 UR34, UR7, UR15, URZ ;  /* 0x0000000f07227290 */ /* 0x000fc4000fffe03f */
[----:B------:R-:W-:Y:S02]  /*1340*/  USEL UR38, UR6, UR4, !UP3 ;  /* 0x0000000406267287 */ /* 0x000fe4000d800000 */
[----:B------:R-:W-:Y:S02]  /*1350*/  UIMAD UR11, UR14, UR11, URZ ;  /* 0x0000000b0e0b72a4 */ /* 0x000fe4000f8e023f */
[----:B------:R-:W-:Y:S02]  /*1360*/  USHF.R.S32.HI UR7, URZ, 0x6, UR13 ;  /* 0x000000063f077899 */ /* 0x000fe4000801140d */
[----:B------:R-:W-:Y:S02]  /*1370*/  USHF.R.S32.HI UR4, URZ, 0x6, UR12 ;  /* 0x000000063f047899 */ /* 0x000fe4000801140c */
[----:B------:R-:W-:Y:S02]  /*1380*/  @UP0 UIADD3 UR6, UR24, UR26, URZ ;  /* 0x0000001a18060290 */ /* 0x000fe4000fffe03f */
[----:B------:R-:W-:-:S02]  /*1390*/  UISETP.LT.AND UP2, UPT, UR7, UR4, UPT ;  /* 0x000000040700728c */ /* 0x000fc4000bf41270 */
[----:B------:R-:W-:Y:S02]  /*13a0*/  @UP3 UIADD3 UR34, UR5, UR11, URZ ;  /* 0x0000000b05223290 */ /* 0x000fe4000fffe03f */
[----:B------:R-:W-:Y:S02]  /*13b0*/  USEL UR30, UR7, UR4, UP2 ;  /* 0x00000004071e7287 */ /* 0x000fe40009000000 */
[----:B------:R-:W-:Y:S02]  /*13c0*/  ULDC.64 UR10, c[0x0][0x198] ;  /* 0x00006600000a7ab9 */ /* 0x000fe40000000a00 */
        /* <DEDUP_REMOVED lines=8> */
[----:B------:R-:W-:-:S04]  /*1450*/  UIMAD UR6, UR6, UR4, URZ ;  /* 0x00000004060672a4 */ /* 0x000fc8000f8e023f */
[----:B------:R-:W-:-:S03]  /*1460*/  UIMAD UR10, UR24, UR5, UR6 ;  /* 0x00000005180a72a4 */ /* 0x000fc6000f8e0206 */
[----:B------:R-:W-:Y:S02]  /*1470*/  ULDC.64 UR6, c[0x0][0x180] ;  /* 0x0000600000067ab9 */ /* 0x000fe40000000a00 */
[----:B------:R-:W-:-:S04]  /*1480*/  UIMAD UR5, UR39, UR6, URZ ;  /* 0x00000006270572a4 */ /* 0x000fc8000f8e023f */
[----:B------:R-:W-:Y:S02]  /*1490*/  UIMAD UR7, UR32, UR7, UR5 ;  /* 0x00000007200772a4 */ /* 0x000fe4000f8e0205 */
[----:B------:R-:W-:-:S04]  /*14a0*/  UIMAD.WIDE.U32 UR4, UR24, UR4, URZ ;  /* 0x00000004180472a5 */ /* 0x000fc8000f8e003f */
[----:B------:R-:W-:-:S04]  /*14b0*/  UIADD3 UR5, UR5, UR10, URZ ;  /* 0x0000000a05057290 */ /* 0x000fc8000fffe03f */
[----:B------:R-:W-:-:S04]  /*14c0*/  UIMAD.WIDE.U32 UR4, UR32, UR6, UR4 ;  /* 0x00000006200472a5 */ /* 0x000fc8000f8e0004 */
[----:B------:R-:W-:-:S03]  /*14d0*/  UIADD3 UR27, UR5, UR7, URZ ;  /* 0x00000007051b7290 */ /* 0x000fc6000fffe03f */
[----:B------:R-:W-:Y:S02]  /*14e0*/  UMOV UR23, UR4 ;  /* 0x0000000400177c82 */ /* 0x000fe40008000000 */
.L_x_919:
        /* <DEDUP_REMOVED lines=18> */
.L_x_920:
        /* <DEDUP_REMOVED lines=11> */
[----:B------:R-:W-:-:S04]  /*16c0*/  @!UP3 UIMAD UR6, UR39, UR4, URZ ;  /* 0x000000042706b2a4 */ /* 0x000fc8000f8e023f */
[----:B------:R-:W-:Y:S01]  /*16d0*/  @!UP3 UIMAD UR6, UR32, UR5, UR6 ;  /* 0x000000052006b2a4 */ /* 0x000fe2000f8e0206 */
[----:B-1----:R-:W1:Y:S01]  /*16e0*/  MUFU.RCP R4, R4 ;  /* 0x0000000400047308 */ /* 0x002e620000001000 */
[----:B------:R-:W-:-:S04]  /*16f0*/  @!UP3 UIMAD.WIDE.U32 UR4, UR32, UR4, URZ ;  /* 0x000000042004b2a5 */ /* 0x000fc8000f8e003f */
[----:B------:R-:W-:Y:S02]  /*1700*/  @!UP3 UIADD3 UR19, UR5, UR6, URZ ;  /* 0x000000060513b290 */ /* 0x000fe4000fffe03f */
[----:B------:R-:W-:Y:S02]  /*1710*/  UIMAD UR6, UR37, UR14, URZ ;  /* 0x0000000e250672a4 */ /* 0x000fe4000f8e023f */
[----:B------:R-:W-:Y:S02]  /*1720*/  @!UP3 UMOV UR17, UR4 ;  /* 0x000000040011bc82 */ /* 0x000fe40008000000 */
[----:B------:R-:W-:Y:S01]  /*1730*/  UIMAD UR4, UR39, UR10, UR54 ;  /* 0x0000000a270472a4 */ /* 0x000fe2000f8e0236 */
[----:B------:R-:W2:Y:S03]  /*1740*/  S2UR UR10, SR_CTAID.X ;  /* 0x00000000000a79c3 */ /* 0x000ea60000002500 */
[----:B------:R-:W-:Y:S01]  /*1750*/  UIADD3 UR4, UR45, UR4, URZ ;  /* 0x000000042d047290 */ /* 0x000fe2000fffe03f */
[----:B-1----:R-:W-:-:S03]  /*1760*/  IADD3 R4, R4, 0xffffffe, RZ ;  /* 0x0ffffffe04047810 */ /* 0x002fc60007ffe0ff */
[----:B------:R-:W-:Y:S01]  /*1770*/  UIMAD UR4, UR36, UR4, UR53 ;  /* 0x00000004240472a4 */ /* 0x000fe2000f8e0235 */
[----:B------:R-:W1:Y:S03]  /*1780*/  F2I.FTZ.U32.TRUNC.NTZ R5, R4 ;  /* 0x0000000400057305 */ /* 0x000e66000021f000 */
[----:B------:R-:W-:Y:S02]  /*1790*/  UIADD3 UR12, UR43, UR4, URZ ;  /* 0x000000042b0c7290 */ /* 0x000fe4000fffe03f */
[----:B------:R-:W-:-:S04]  /*17a0*/  UIMAD.WIDE.U32 UR4, UR36, UR14, URZ ;  /* 0x0000000e240472a5 */ /* 0x000fc8000f8e003f */
[----:B------:R-:W-:Y:S02]  /*17b0*/  @UP3 UIADD3 UR12, UR5, UR6, URZ ;  /* 0x00000006050c3290 */ /* 0x000fe4000fffe03f */
[----:B------:R-:W-:Y:S02]  /*17c0*/  USEL UR16, UR42, UR4, !UP3 ;  /* 0x000000042a107287 */ /* 0x000fe4000d800000 */
[----:B------:R-:W-:Y:S01]  /*17d0*/  ULDC.64 UR6, c[0x0][0x3d8] ;  /* 0x0000f60000067ab9 */ /* 0x000fe20000000a00 */
[----:B-1----:R-:W-:Y:S01]  /*17e0*/  IMAD.MOV R4, RZ, RZ, -R5 ;  /* 0x000000ffff047224 */ /* 0x002fe200078e0a05 */
[----:B--2---:R-:W-:-:S03]  /*17f0*/  UIMAD.WIDE.U32 UR4, UR10, UR6, URZ ;  /* 0x000000060a0472a5 */ /* 0x004fc6000f8e003f */
[----:B------:R-:W-:Y:S01]  /*1800*/  IMAD R6, R4, R8, RZ ;  /* 0x0000000804067224 */ /* 0x000fe200078e02ff */
[----:B------:R-:W-:Y:S01]  /*1810*/  USEL UR15, UR4, URZ, UP6 ;  /* 0x0000003f040f7287 */ /* 0x000fe2000b000000 */
[----:B------:R-:W-:Y:S01]  /*1820*/  IMAD.MOV.U32 R4, RZ, RZ, RZ ;  /* 0x000000ffff047224 */ /* 0x000fe200078e00ff */
[----:B------:R-:W-:Y:S02]  /*1830*/  UIMAD UR7, UR10, UR7, UR5 ;  /* 0x000000070a0772a4 */ /* 0x000fe4000f8e0205 */
[----:B------:R-:W-:Y:S01]  /*1840*/  USHF.L.U64.HI UR4, UR32, 0x7, UR39 ;  /* 0x0000000720047899 */ /* 0x000fe20008010227 */
[----:B------:R-:W-:Y:S01]  /*1850*/  IMAD.HI.U32 R4, R5, R6, R4 ;  /* 0x0000000605047227 */ /* 0x000fe200078e0004 */
[----:B------:R-:W-:Y:S02]  /*1860*/  USHF.L.U32 UR10, UR32, 0x7, URZ ;  /* 0x00000007200a7899 */ /* 0x000fe4000800063f */
[----:B------:R-:W-:Y:S01]  /*1870*/  USEL UR5, UR4, URZ, UP1 ;  /* 0x0000003f04057287 */ /* 0x000fe20008800000 */
[----:B------:R-:W-:Y:S01]  /*1880*/  IMAD.MOV.U32 R5, RZ, RZ, R7 ;  /* 0x000000ffff057224 */ /* 0x000fe200078e0007 */
[----:B------:R-:W-:-:S03]  /*1890*/  USEL UR4, UR10, URZ, UP1 ;  /* 0x0000003f0a047287 */ /* 0x000fc60008800000 */
[----:B------:R-:W-:Y:S01]  /*18a0*/  IMAD.HI.U32 R4, R4, R5, RZ ;  /* 0x0000000504047227 */ /* 0x000fe200078e00ff */
[----:B------:R-:W-:Y:S02]  /*18b0*/  UIADD3 UR4, UP1, UR13, UR4, URZ ;  /* 0x000000040d047290 */ /* 0x000fe4000ff3e03f */
[----:B------:R-:W-:Y:S01]  /*18c0*/  ULDC UR10, c[0x0][0x234] ;  /* 0x00008d00000a7ab9 */ /* 0x000fe20000000800 */
[----:B------:R-:W-:Y:S01]  /*18d0*/  IMAD.MOV R6, RZ, RZ, -R4 ;  /* 0x000000ffff067224 */ /* 0x000fe200078e0a04 */
[----:B------:R-:W-:Y:S02]  /*18e0*/  UIADD3.X UR6, UR28, UR5, URZ, UP1, !UPT ;  /* 0x000000051c067290 */ /* 0x000fe40008ffe43f */
[----:B------:R-:W-:Y:S01]  /*18f0*/  UIMAD UR5, UR37, UR4, URZ ;  /* 0x00000004250572a4 */ /* 0x000fe2000f8e023f */
[----:B------:R-:W-:-:S03]  /*1900*/  IMAD R5, R8, R6, R5 ;  /* 0x0000000608057224 */ /* 0x000fc600078e0205 */
[----:B------:R-:W-:Y:S02]  /*1910*/  UIMAD UR6, UR36, UR6, UR5 ;  /* 0x00000006240672a4 */ /* 0x000fe4000f8e0205 */
[----:B------:R-:W-:Y:S01]  /*1920*/  ISETP.GT.U32.AND P1, PT, R8, R5, PT ;  /* 0x000000050800720c */ /* 0x000fe20003f24070 */
[----:B------:R-:W-:-:S04]  /*1930*/  @UP5 USEL UR5, UR56, UR14, !UP3 ;  /* 0x0000000e38055287 */ /* 0x000fc8000d800000 */
[----:B------:R-:W-:Y:S02]  /*1940*/  @UP5 UIMAD UR11, UR35, UR10, UR5 ;  /* 0x0000000a230b52a4 */ /* 0x000fe4000f8e0205 */
[----:B------:R-:W-:Y:S02]  /*1950*/  UIMAD.WIDE.U32 UR4, UR36, UR4, URZ ;  /* 0x00000004240472a5 */ /* 0x000fe4000f8e003f */
[----:B------:R-:W-:Y:S02]  /*1960*/  USEL UR10, UR7, URZ, UP6 ;  /* 0x0000003f070a7287 */ /* 0x000fe4000b000000 */
[----:B------:R-:W-:Y:S02]  /*1970*/  UIADD3 UR7, UR5, UR6, URZ ;  /* 0x0000000605077290 */ /* 0x000fe4000fffe03f */
[----:B------:R-:W-:Y:S01]  /*1980*/  @!P1 IMAD.IADD R5, R5, 0x1, -R8 ;  /* 0x0000000105059824 */ /* 0x000fe200078e0a08 */
[----:B------:R-:W-:Y:S01]  /*1990*/  @!P1 IADD3 R4, R4, 0x1, RZ ;  /* 0x0000000104049810 */ /* 0x000fe20007ffe0ff */
[----:B------:R-:W-:Y:S01]  /*19a0*/  @!UP5 UMOV UR11, UR51 ;  /* 0x00000033000bdc82 */ /* 0x000fe20008000000 */
[----:B------:R-:W-:-:S02]  /*19b0*/  ISETP.LE.AND P1, PT, RZ, UR58, PT ;  /* 0x0000003aff007c0c */ /* 0x000fc4000bf23270 */
        /* <DEDUP_REMOVED lines=13> */
.L_x_921:
[----:B------:R-:W-:Y:S02]  /*1a90*/  UMOV UR6, UR52 ;  /* 0x0000003400067c82 */ /* 0x000fe40008000000 */
.L_x_922:
[----:B------:R-:W2:Y:S04]  /*1aa0*/  LDL.64 R4, [R1+0x50] ;  /* 0x0000500001047983 */ /* 0x000ea80000100a00 */
[----:B------:R1:W2:Y:S01]  /*1ab0*/  LDL.64 R28, [R1+0x50] ;  /* 0x00005000011c7983 */ /* 0x0002a20000100a00 */
[----:B------:R-:W-:Y:S01]  /*1ac0*/  UIADD3 UR4, UP4, UP3, UR4, UR46, UR48 ;  /* 0x0000002e04047290 */ /* 0x000fe2000fb9e030 */
[----:B------:R-:W-:Y:S01]  /*1ad0*/  IMAD.U32 R10, RZ, RZ, UR13 ;  /* 0x0000000dff0a7e24 */ /* 0x000fe2000f8e00ff */
[----:B------:R-:W-:Y:S01]  /*1ae0*/  UIADD3 UR14, UR13, UR11, URZ ;  /* 0x0000000b0d0e7290 */ /* 0x000fe2000fffe03f */
[----:B------:R-:W3:Y:S01]  /*1af0*/  S2R R27, SR_TID.X ;  /* 0x00000000001b7919 */ /* 0x000ee20000002100 */
[----:B------:R-:W-:Y:S01]  /*1b00*/  UIADD3 UR22, UP2, UP1, UR15, UR4, UR16 ;  /* 0x000000040f167290 */ /* 0x000fe2000f95e010 */
[----:B------:R-:W-:Y:S01]  /*1b10*/  BSSY B1, `(.L_x_918) ;  /* 0x000086e000017945 */ /* 0x000fe20003800000 */
[----:B------:R-:W-:Y:S01]  /*1b20*/  UIADD3.X UR4, UR7, UR50, UR55, UP4, UP3 ;  /* 0x0000003207047290 */ /* 0x000fe2000a7e6437 */
[----:B------:R-:W4:Y:S01]  /*1b30*/  S2R R30, SR_TID.X ;  /* 0x00000000001e7919 */ /* 0x000f220000002100 */
[----:B------:R-:W-:-:S02]  /*1b40*/  UIADD3 UR11, UR30, -0x1, URZ ;  /* 0xffffffff1e0b7890 */ /* 0x000fc4000fffe03f */
[----:B------:R-:W-:Y:S01]  /*1b50*/  UIADD3.X UR15, UR10, UR4, UR12, UP2, UP1 ;  /* 0x000000040a0f7290 */ /* 0x000fe200097e240c */
[----:B------:R-:W5:Y:S02]  /*1b60*/  S2R R24, SR_TID.X ;  /* 0x0000000000187919 */ /* 0x000f640000002100 */
[----:B------:R-:W-:Y:S02]  /*1b70*/  ULDC.64 UR4, c[0x0][0x1a8] ;  /* 0x00006a0000047ab9 */ /* 0x000fe40000000a00 */
[----:B------:R-:W-:-:S04]  /*1b80*/  UIMAD UR4, UR59, UR4, URZ ;  /* 0x000000043b0472a4 */ /* 0x000fc8000f8e023f */
        /* <DEDUP_REMOVED lines=13> */
[----:B------:R-:W-:-:S04]  /*1c60*/  IADD3 R6, P1, R27, UR13, RZ ;  /* 0x0000000d1b067c10 */ /* 0x000fc8000ff3e0ff */
[----:B------:R-:W-:Y:S01]  /*1c70*/  IADD3.X R7, R23, UR28, RZ, P1, !PT ;  /* 0x0000001c17077c10 */ /* 0x000fe20008ffe4ff */
[----:B------:R-:W-:-:S04]  /*1c80*/  UMOV UR28, 0x4 ;  /* 0x00000004001c7882 */ /* 0x000fc80000000000 */
[----:B------:R-:W-:Y:S02]  /*1c90*/  IMAD R7, R7, c[0x0][0x190], RZ ;  /* 0x0000640007077a24 */ /* 0x000fe400078e02ff */
[----:B--2---:R-:W-:-:S05]  /*1ca0*/  IMAD.MOV.U32 R28, RZ, RZ, R4 ;  /* 0x000000ffff1c7224 */ /* 0x004fca00078e0004 */
[----:B------:R-:W-:-:S05]  /*1cb0*/  SHF.R.S32.HI R29, RZ, 0x1f, R28 ;  /* 0x0000001fff1d7819 */ /* 0x000fca000001141c */
[C---:B------:R-:W-:Y:S01]  /*1cc0*/  IMAD.WIDE.U32 R4, R6.reuse, c[0x0][0x190], R28 ;  /* 0x0000640006047a25 */ /* 0x040fe200078e001c */
[----:B------:R1:W-:Y:S03]  /*1cd0*/  STL [R1+0x54], R29 ;  /* 0x0000541d01007387 */ /* 0x0003e60000100800 */
[----:B------:R-:W-:Y:S01]  /*1ce0*/  IMAD R6, R6, c[0x0][0x194], R7 ;  /* 0x0000650006067a24 */ /* 0x000fe200078e0207 */
[----:B------:R-:W-:Y:S01]  /*1cf0*/  IADD3 R8, P1, R4, UR38, RZ ;  /* 0x0000002604087c10 */ /* 0x000fe2000ff3e0ff */
[----:B------:R-:W-:Y:S01]  /*1d00*/  ULDC UR38, c[0x0][0x2e8] ;  /* 0x0000ba0000267ab9 */ /* 0x000fe20000000800 */
[----:B------:R-:W-:Y:S02]  /*1d10*/  LEA.HI R7, R25, R24, RZ, 0x5 ;  /* 0x0000001819077211 */ /* 0x000fe400078f28ff */
[----:B------:R-:W-:Y:S02]  /*1d20*/  IADD3.X R9, R5, UR34, R6, P1, !PT ;  /* 0x0000002205097c10 */ /* 0x000fe40008ffe406 */
[----:B------:R-:W-:-:S02]  /*1d30*/  LOP3.LUT R6, R7, 0xffffffe0, RZ, 0xc0, !PT ;  /* 0xffffffe007067812 */ /* 0x000fc400078ec0ff */
[----:B------:R-:W-:Y:S01]  /*1d40*/  IADD3 R4, P1, R28, UR17, RZ ;  /* 0x000000111c047c10 */ /* 0x000fe2000ff3e0ff */
[----:B------:R-:W-:Y:S01]  /*1d50*/  ULDC.64 UR16, c[0x0][0x3c8] ;  /* 0x0000f20000107ab9 */ /* 0x000fe20000000a00 */
[----:B------:R-:W-:Y:S01]  /*1d60*/  SHF.R.S32.HI R7, RZ, 0x5, R7 ;  /* 0x00000005ff077819 */ /* 0x000fe20000011407 */
[----:B------:R-:W-:Y:S01]  /*1d70*/  IMAD.IADD R21, R24, 0x1, -R6 ;  /* 0x0000000118157824 */ /* 0x000fe200078e0a06 */
[----:B------:R-:W-:Y:S01]  /*1d80*/  IADD3.X R5, R29, UR19, RZ, P1, !PT ;  /* 0x000000131d057c10 */ /* 0x000fe20008ffe4ff */
[----:B------:R-:W-:Y:S02]  /*1d90*/  UIMAD.WIDE UR4, UR4, UR28, UR16 ;  /* 0x0000001c040472a5 */ /* 0x000fe4000f8e0210 */
[----:B------:R-:W-:Y:S02]  /*1da0*/  IMAD R6, R7, UR47, R21 ;  /* 0x0000002f07067c24 */ /* 0x000fe4000f8e0215 */
[----:B------:R-:W-:-:S03]  /*1db0*/  IMAD.WIDE.U32 R4, R10, c[0x0][0x370], R4 ;  /* 0x0000dc000a047a25 */ /* 0x000fc600078e0004 */
[C---:B------:R-:W-:Y:S01]  /*1dc0*/  IADD3 R11, P1, R6.reuse, UR22, RZ ;  /* 0x00000016060b7c10 */ /* 0x040fe2000ff3e0ff */
[----:B------:R-:W-:Y:S01]  /*1dd0*/  UMOV UR17, UR4 ;  /* 0x0000000400117c82 */ /* 0x000fe20008000000 */
[----:B------:R-:W-:Y:S01]  /*1de0*/  IADD3 R5, R5, UR7, RZ ;  /* 0x0000000705057c10 */ /* 0x000fe2000fffe0ff */
[----:B------:R-:W-:Y:S01]  /*1df0*/  UIADD3 UR4, -UR18, UR20, UR25 ;  /* 0x0000001412047290 */ /* 0x000fe2000fffe119 */
[----:B------:R-:W-:Y:S01]  /*1e00*/  LEA.HI.X.SX32 R10, R6, UR15, 0x1, P1 ;  /* 0x0000000f060a7c11 */ /* 0x000fe200088f0eff */
[----:B------:R-:W-:Y:S01]  /*1e10*/  IMAD.U32 R6, RZ, RZ, UR35 ;  /* 0x00000023ff067e24 */ /* 0x000fe2000f8e00ff */
[C---:B------:R-:W-:Y:S01]  /*1e20*/  LEA R12, P1, R11.reuse, c[0x0][0x350], 0x2 ;  /* 0x0000d4000b0c7a11 */ /* 0x040fe200078210ff */
[----:B------:R-:W-:Y:S02]  /*1e30*/  UIADD3 UR4, UR4, -UR38, URZ ;  /* 0x8000002604047290 */ /* 0x000fe4000fffe03f */
[----:B------:R-:W-:Y:S01]  /*1e40*/  IMAD.WIDE.U32 R4, R6, c[0x0][0x378], R4 ;  /* 0x0000de0006047a25 */ /* 0x000fe200078e0004 */
[----:B------:R-:W-:Y:S01]  /*1e50*/  LEA.HI.X R13, R11, c[0x0][0x354], R10, 0x2, P1 ;  /* 0x0000d5000b0d7a11 */ /* 0x000fe200008f140a */
[----:B------:R-:W-:-:S02]  /*1e60*/  USHF.R.S32.HI UR19, URZ, 0x1f, UR4 ;  /* 0x0000001f3f137899 */ /* 0x000fc40008011404 */
[----:B------:R-:W-:Y:S01]  /*1e70*/  IMAD.MOV.U32 R6, RZ, RZ, R4 ;  /* 0x000000ffff067224 */ /* 0x000fe200078e0004 */
[----:B------:R-:W-:Y:S01]  /*1e80*/  IADD3 R7, R5, UR10, RZ ;  /* 0x0000000a05077c10 */ /* 0x000fe2000fffe0ff */
[----:B------:R-:W-:Y:S01]  /*1e90*/  IMAD.U32 R5, RZ, RZ, UR35 ;  /* 0x00000023ff057e24 */ /* 0x000fe2000f8e00ff */
[----:B------:R-:W-:Y:S01]  /*1ea0*/  ULEA.HI UR19, UR19, UR4, URZ, 0x6 ;  /* 0x0000000413137291 */ /* 0x000fe2000f8f303f */
[----:B------:R1:W-:Y:S01]  /*1eb0*/  STL.64 [R1+0x30], R12 ;  /* 0x0000300c01007387 */ /* 0x0003e20000100a00 */
[----:B------:R-:W-:Y:S01]  /*1ec0*/  UMOV UR16, UR5 ;  /* 0x0000000500107c82 */ /* 0x000fe20008000000 */
[----:B------:R-:W-:Y:S01]  /*1ed0*/  IMAD.WIDE.U32 R8, R5, c[0x0][0x1a8], R8 ;  /* 0x00006a0005087a25 */ /* 0x000fe200078e0008 */
[----:B------:R-:W-:Y:S02]  /*1ee0*/  USHF.R.S32.HI UR19, URZ, 0x6, UR19 ;  /* 0x000000063f137899 */ /* 0x000fe40008011413 */
[----:B------:R-:W-:Y:S01]  /*1ef0*/  ULDC.64 UR4, c[0x0][0x200] ;  /* 0x0000800000047ab9 */ /* 0x000fe20000000a00 */
[----:B------:R-:W-:Y:S01]  /*1f00*/  IMAD R5, R23, c[0x0][0x370], RZ ;  /* 0x0000dc0017057a24 */ /* 0x000fe200078e02ff */
[----:B------:R-:W-:Y:S01]  /*1f10*/  IADD3 R20, R9, UR12, RZ ;  /* 0x0000000c09147c10 */ /* 0x000fe2000fffe0ff */
[----:B------:R-:W-:Y:S01]  /*1f20*/  IMAD.WIDE.U32 R6, R27, c[0x0][0x370], R6 ;  /* 0x0000dc001b067a25 */ /* 0x000fe200078e0006 */
[----:B------:R-:W-:Y:S01]  /*1f30*/  LEA R30, P3, R8, c[0x0][0x160], 0x1 ;  /* 0x00005800081e7a11 */ /* 0x000fe200078608ff */
[----:B------:R-:W-:-:S02]  /*1f40*/  UISETP.LT.AND UP1, UPT, URZ, UR19, UPT ;  /* 0x000000133f00728c */ /* 0x000fc4000bf21270 */
[----:B------:R-:W-:Y:S01]  /*1f50*/  IMAD R5, R27, c[0x0][0x374], R5 ;  /* 0x0000dd001b057a24 */ /* 0x000fe200078e0205 */
[----:B------:R-:W-:Y:S01]  /*1f60*/  LEA R32, P2, R6, c[0x0][0x330], 0x1 ;  /* 0x0000cc0006207a11 */ /* 0x000fe200078408ff */
[----:B------:R-:W-:Y:S01]  /*1f70*/  USEL UR19, URZ, UR19, !UP1 ;  /* 0x000000133f137287 */ /* 0x000fe2000c800000 */
[----:B------:R-:W-:Y:S01]  /*1f80*/  LEA.HI.X R31, R8, c[0x0][0x164], R20, 0x1, P3 ;  /* 0x00005900081f7a11 */ /* 0x000fe200018f0c14 */
[----:B------:R-:W-:Y:S01]  /*1f90*/  IMAD.IADD R19, R7, 0x1, R5 ;  /* 0x0000000107137824 */ /* 0x000fe200078e0205 */
[----:B------:R-:W-:Y:S02]  /*1fa0*/  UIMAD.WIDE UR14, UR14, UR28, UR4 ;  /* 0x0000001c0e0e72a5 */ /* 0x000fe4000f8e0204 */
[----:B------:R-:W-:Y:S01]  /*1fb0*/  UISETP.GT.AND UP1, UPT, UR30, UR19, UPT ;  /* 0x000000131e00728c */ /* 0x000fe2000bf24270 */
[----:B------:R1:W-:Y:S01]  /*1fc0*/  STL.64 [R1+0x48], R30 ;  /* 0x0000481e01007387 */ /* 0x0003e20000100a00 */
[----:B------:R-:W-:-:S04]  /*1fd0*/  LEA.HI.X R33, R6, c[0x0][0x334], R19, 0x1, P2 ;  /* 0x0000cd0006217a11 */ /* 0x000fc800010f0c13 */
[----:B------:R-:W-:Y:S01]  /*1fe0*/  PLOP3.LUT P1, PT, PT, PT, UP1, 0x80, 0x0 ;  /* 0x000000000000781c */ /* 0x000fe20003f2f018 */
[----:B------:R1:W-:-:S12]  /*1ff0*/  STL.64 [R1+0x40], R32 ;  /* 0x0000402001007387 */ /* 0x0003d80000100a00 */
        /* <DEDUP_REMOVED lines=11> */
[----:B------:R-:W-:-:S03]  /*20b0*/  UIMAD UR7, UR24, UR7, UR10 ;  /* 0x00000007180772a4 */ /* 0x000fc6000f8e020a */
[----:B------:R-:W-:Y:S02]  /*20c0*/  ULDC.64 UR10, c[0x0][0x388] ;  /* 0x0000e200000a7ab9 */ /* 0x000fe40000000a00 */
[----:B------:R-:W-:Y:S02]  /*20d0*/  UIADD3 UR5, UR5, UR7, URZ ;  /* 0x0000000705057290 */ /* 0x000fe4000fffe03f */
[----:B------:R-:W-:Y:S02]  /*20e0*/  UIMAD UR6, UR39, UR10, URZ ;  /* 0x0000000a270672a4 */ /* 0x000fe4000f8e023f */
[----:B------:R-:W-:Y:S02]  /*20f0*/  UIMAD.WIDE.U32 UR4, UR32, UR10, UR4 ;  /* 0x0000000a200472a5 */ /* 0x000fe4000f8e0004 */
[----:B------:R-:W-:-:S04]  /*2100*/  UIMAD UR6, UR32, UR11, UR6 ;  /* 0x0000000b200672a4 */ /* 0x000fc8000f8e0206 */
[----:B------:R-:W-:Y:S02]  /*2110*/  UIADD3 UR13, UR5, UR6, URZ ;  /* 0x00000006050d7290 */ /* 0x000fe4000fffe03f */
[----:B------:R-:W-:Y:S02]  /*2120*/  UMOV UR12, UR4 ;  /* 0x00000004000c7c82 */ /* 0x000fe40008000000 */
.L_x_924:
        /* <DEDUP_REMOVED lines=18> */
.L_x_925:
[----:B-1----:R1:W5:Y:S01]  /*2250*/  LDL R13, [R1+0x70] ;  /* 0x00007000010d7983 */ /* 0x0023620000100800 */
[----:B------:R-:W-:-:S03]  /*2260*/  ULDC.64 UR4, c[0x0][0x3a0] ;  /* 0x0000e80000047ab9 */ /* 0x000fc60000000a00 */
[----:B------:R1:W5:Y:S01]  /*2270*/  LDL R12, [R1+0x74] ;  /* 0x00007400010c7983 */ /* 0x0003620000100800 */
[----:B------:R-:W-:Y:S01]  /*2280*/  IMAD.U32 R4, RZ, RZ, UR25 ;  /* 0x00000019ff047e24 */ /* 0x000fe2000f8e00ff */
[----:B------:R-:W-:Y:S01]  /*2290*/  UIMAD UR4, UR21, UR4, URZ ;  /* 0x00000004150472a4 */ /* 0x000fe2000f8e023f */
[----:B------:R-:W-:Y:S01]  /*22a0*/  BSSY B0, `(.L_x_926) ;  /* 0x000001d000007945 */ /* 0x000fe20003800000 */
[----:B------:R-:W-:Y:S01]  /*22b0*/  ULDC.64 UR6, c[0x0][0x3b8] ;  /* 0x0000ee0000067ab9 */ /* 0x000fe20000000a00 */
[----:B------:R-:W-:Y:S01]  /*22c0*/  IMAD.WIDE.U32 R4, R4, c[0x0][0x3a0], R28 ;  /* 0x0000e80004047a25 */ /* 0x000fe200078e001c */
[----:B------:R-:W-:Y:S02]  /*22d0*/  UIMAD UR5, UR25, UR5, UR4 ;  /* 0x00000005190572a4 */ /* 0x000fe4000f8e0204 */
[----:B------:R-:W-:Y:S02]  /*22e0*/  UIMAD UR4, UR33, -0x40, UR18 ;  /* 0xffffffc0210478a4 */ /* 0x000fe4000f8e0212 */
[----:B------:R-:W-:-:S02]  /*22f0*/  IADD3 R6, P0, R4, UR12, RZ ;  /* 0x0000000c04067c10 */ /* 0x000fc4000ff1e0ff */
        /* <DEDUP_REMOVED lines=23> */
.L_x_927:
[----:B-1----:R-:W-:Y:S05]  /*2470*/  BSYNC B0 ;  /* 0x0000000000007941 */ /* 0x002fea0003800000 */
.L_x_926:
        /* <DEDUP_REMOVED lines=19> */
.L_x_929:
[----:B------:R-:W-:Y:S05]  /*25b0*/  BSYNC B0 ;  /* 0x0000000000007941 */ /* 0x000fea0003800000 */
.L_x_928:
        /* <DEDUP_REMOVED lines=30> */
.L_x_931:
[----:B------:R-:W-:Y:S05]  /*27a0*/  BSYNC B0 ;  /* 0x0000000000007941 */ /* 0x000fea0003800000 */
.L_x_930:
        /* <DEDUP_REMOVED lines=18> */
.L_x_923:
        /* <DEDUP_REMOVED lines=55> */
.L_x_934:
[----:B------:R-:W-:Y:S05]  /*2c40*/  BSYNC B0 ;  /* 0x0000000000007941 */ /* 0x000fea0003800000 */
.L_x_933:
        /* <DEDUP_REMOVED lines=42> */
.L_x_936:
[----:B------:R-:W-:Y:S05]  /*2ef0*/  BSYNC B0 ;  /* 0x0000000000007941 */ /* 0x000fea0003800000 */
.L_x_935:
        /* <DEDUP_REMOVED lines=29> */
.L_x_938:
[----:B------:R-:W-:Y:S05]  /*30d0*/  BSYNC B0 ;  /* 0x0000000000007941 */ /* 0x000fea0003800000 */
.L_x_937:
        /* <DEDUP_REMOVED lines=40> */
.L_x_940:
[----:B------:R-:W-:Y:S05]  /*3360*/  BSYNC B0 ;  /* 0x0000000000007941 */ /* 0x000fea0003800000 */
.L_x_939:
        /* <DEDUP_REMOVED lines=26> */
.L_x_942:
[----:B------:R-:W-:Y:S05]  /*3510*/  BSYNC B0 ;  /* 0x0000000000007941 */ /* 0x000fea0003800000 */
.L_x_941:
        /* <DEDUP_REMOVED lines=38> */
.L_x_944:
[----:B------:R-:W-:Y:S05]  /*3780*/  BSYNC B0 ;  /* 0x0000000000007941 */ /* 0x000fea0003800000 */
.L_x_943:
        /* <DEDUP_REMOVED lines=62> */
.L_x_946:
[----:B------:R-:W-:Y:S05]  /*3b70*/  BSYNC B0 ;  /* 0x0000000000007941 */ /* 0x000fea0003800000 */
.L_x_945:
        /* <DEDUP_REMOVED lines=39> */
.L_x_948:
[----:B------:R-:W-:Y:S05]  /*3df0*/  BSYNC B0 ;  /* 0x0000000000007941 */ /* 0x000fea0003800000 */
.L_x_947:
[----:B------:R-:W0:Y:S01]  /*3e00*/  LDGDEPBAR ;  /* 0x00000000000079af */ /* 0x000e220000000000 */
[----:B------:R-:W-:Y:S01]  /*3e10*/  ULDC.64 UR6, c[0x0][0x318] ;  /* 0x0000c60000067ab9 */ /* 0x000fe20000000a00 */
[----:B------:R-:W-:Y:S01]  /*3e20*/  IMAD.MOV.U32 R14, RZ, RZ, c[0x0][0x308] ;  /* 0x0000c200ff0e7624 */ /* 0x000fe200078e00ff */
[----:B------:R-:W-:Y:S01]  /*3e30*/  UISETP.NE.U32.AND UP1, UPT, URZ, UR6, UPT ;  /* 0x000000063f00728c */ /* 0x000fe2000bf25070 */
[----:B------:R-:W-:Y:S01]  /*3e40*/  IMAD.MOV.U32 R15, RZ, RZ, c[0x0][0x30c] ;  /* 0x0000c300ff0f7624 */ /* 0x000fe200078e00ff */
        /* <DEDUP_REMOVED lines=15> */
[----:B-1----:R1:W5:Y:S04]  /*3f40*/  @P0 LDG.E R11, [R4.64] ;  /* 0x00000008040b0981 */ /* 0x002368000c1e1900 */
[----:B------:R-:W2:Y:S01]  /*3f50*/  S2R R9, SR_TID.X ;  /* 0x0000000000097919 */ /* 0x000ea20000002100 */
[CC--:B------:R-:W-:Y:S01]  /*3f60*/  LEA.HI R6, R25.reuse, R24.reuse, RZ, 0x7 ;  /* 0x0000001819067211 */ /* 0x0c0fe200078f38ff */
[----:B------:R-:W5:Y:S01]  /*3f70*/  @P0 MUFU.RCP R12, c[0x0][0x238] ;  /* 0x00008e00000c0b08 */ /* 0x000f620000001000 */
[----:B------:R-:W-:Y:S01]  /*3f80*/  IMAD.U32 R8, RZ, RZ, UR33 ;  /* 0x00000021ff087e24 */ /* 0x000fe2000f8e00ff */
        /* <DEDUP_REMOVED lines=13> */
[----:B------:R-:W2:Y:S03]  /*4060*/  LDSM.16.M88.4 R232, [R252+0x16800] ;  /* 0x01680000fce8783b */ /* 0x000ea60000000200 */
[----:B------:R-:W-:Y:S01]  /*4070*/  IMAD R17, R9, 0x40, R10 ;  /* 0x0000004009117824 */ /* 0x000fe200078e020a */
[----:B-1----:R-:W2:Y:S01]  /*4080*/  LDG.E.64 R14, [R14.64] ;  /* 0x000000080e0e7981 */ /* 0x002ea2000c1e1b00 */
[----:B------:R-:W-:Y:S01]  /*4090*/  IMAD R13, R8, 0x2, R6 ;  /* 0x00000002080d7824 */ /* 0x000fe200078e0206 */
[----:B------:R-:W-:Y:S01]  /*40a0*/  LOP3.LUT R7, R7, 0xfffffff8, RZ, 0xc0, !PT ;  /* 0xfffffff807077812 */ /* 0x000fe200078ec0ff */
[----:B------:R-:W-:Y:S01]  /*40b0*/  UIADD3 UR21, UR25, UR20, URZ ;  /* 0x0000001419157290 */ /* 0x000fe2000fffe03f */
[----:B------:R-:W-:Y:S01]  /*40c0*/  STL [R1+0x38], R17 ;  /* 0x0000381101007387 */ /* 0x000fe20000100800 */
[----:B------:R-:W-:Y:S01]  /*40d0*/  CS2R R142, SRZ ;  /* 0x00000000008e7805 */ /* 0x000fe2000001ff00 */
[----:B------:R-:W-:Y:S01]  /*40e0*/  CS2R R140, SRZ ;  /* 0x00000000008c7805 */ /* 0x000fe2000001ff00 */
[----:B------:R-:W-:Y:S01]  /*40f0*/  IMAD.IADD R7, R24, 0x1, -R7 ;  /* 0x0000000118077824 */ /* 0x000fe200078e0a07 */
[----:B------:R-:W4:Y:S01]  /*4100*/  LDL R9, [R1+0x4] ;  /* 0x0000040001097983 */ /* 0x000f220000100800 */
[----:B------:R-:W-:Y:S01]  /*4110*/  CS2R R146, SRZ ;  /* 0x0000000000927805 */ /* 0x000fe2000001ff00 */
[----:B------:R-:W-:Y:S01]  /*4120*/  CS2R R144, SRZ ;  /* 0x0000000000907805 */ /* 0x000fe2000001ff00 */
[----:B------:R-:W-:Y:S01]  /*4130*/  CS2R R138, SRZ ;  /* 0x00000000008a7805 */ /* 0x000fe2000001ff00 */
[----:B------:R-:W-:Y:S01]  /*4140*/  LOP3.LUT P1, RZ, R7, 0x2, RZ, 0xc0, !PT ;  /* 0x0000000207ff7812 */ /* 0x000fe2000782c0ff */
[----:B------:R-:W-:Y:S01]  /*4150*/  CS2R R136, SRZ ;  /* 0x0000000000887805 */ /* 0x000fe2000001ff00 */
[----:B------:R-:W-:Y:S01]  /*4160*/  SHF.R.S32.HI R7, RZ, 0x1f, R21 ;  /* 0x0000001fff077819 */ /* 0x000fe20000011415 */
        /* <DEDUP_REMOVED lines=40> */
[----:B------:R-:W-:-:S02]  /*43f0*/  ULDC UR23, c[0x0][0x2e8] ;  /* 0x0000ba0000177ab9 */ /* 0x000fc40000000800 */
[----:B------:R-:W-:Y:S01]  /*4400*/  UMOV UR7, URZ ;  /* 0x0000003f00077c82 */ /* 0x000fe20008000000 */
[----:B-----5:R-:W-:-:S04]  /*4410*/  @P0 FMUL.FTZ R6, R11, R12 ;  /* 0x0000000c0b060220 */ /* 0x020fc80000410000 */
[----:B------:R1:W3:Y:S02]  /*4420*/  @P0 R2UR UR4, R6 ;  /* 0x00000000060403c2 */ /* 0x0002e400000e0000 */
[----:B-1----:R-:W4:Y:S01]  /*4430*/  LDL R6, [R1] ;  /* 0x0000000001067983 */ /* 0x002f220000100800 */
[----:B------:R-:W-:Y:S02]  /*4440*/  SEL R240, R240, 0xffffffe0, !P1 ;  /* 0xffffffe0f0f07807 */ /* 0x000fe40004800000 */
[----:B------:R-:W-:-:S03]  /*4450*/  IADD3 R8, P3, P2, R4, UR41, R21 ;  /* 0x0000002904087c10 */ /* 0x000fc6000fa7e015 */
[----:B------:R-:W-:Y:S01]  /*4460*/  IMAD.IADD R240, R240, 0x1, R252 ;  /* 0x00000001f0f07824 */ /* 0x000fe200078e02fc */
[----:B------:R-:W-:-:S04]  /*4470*/  IADD3.X R4, R5, UR49, R7, P3, P2 ;  /* 0x0000003105047c10 */ /* 0x000fc80009fe4407 */
[----:B------:R-:W1:Y:S04]  /*4480*/  LDSM.16.M88.4 R172, [R240+0x12000] ;  /* 0x01200000f0ac783b */ /* 0x000e680000000200 */
[----:B------:R-:W1:Y:S04]  /*4490*/  LDSM.16.M88.4 R176, [R240+0x12800] ;  /* 0x01280000f0b0783b */ /* 0x000e680000000200 */
[----:B------:R-:W1:Y:S04]  /*44a0*/  LDSM.16.M88.4 R204, [R240+0x14000] ;  /* 0x01400000f0cc783b */ /* 0x000e680000000200 */
[----:B------:R-:W1:Y:S01]  /*44b0*/  LDSM.16.M88.4 R208, [R240+0x14800] ;  /* 0x01480000f0d0783b */ /* 0x000e620000000200 */
[----:B--2---:R-:W2:Y:S03]  /*44c0*/  R2UR UR12, R15 ;  /* 0x000000000f0c73c2 */ /* 0x004ea600000e0000 */
[----:B------:R-:W1:Y:S04]  /*44d0*/  LDSM.16.M88.4 R236, [R240+0x16000] ;  /* 0x01600000f0ec783b */ /* 0x000e680000000200 */
[----:B------:R5:W-:Y:S04]  /*44e0*/  STL [R1+0x90], R4 ;  /* 0x0000900401007387 */ /* 0x000be80000100800 */
[----:B------:R-:W1:Y:S04]  /*44f0*/  LDSM.16.M88.4 R148, [R9+0x12000] ;  /* 0x012000000994783b */ /* 0x000e680000000200 */
[----:B------:R-:W1:Y:S04]  /*4500*/  LDSM.16.M88.4 R152, [R9+0x12800] ;  /* 0x012800000998783b */ /* 0x000e680000000200 */
[----:B------:R-:W1:Y:S04]  /*4510*/  LDSM.16.M88.4 R180, [R9+0x14000] ;  /* 0x0140000009b4783b */ /* 0x000e680000000200 */
[----:B------:R-:W1:Y:S04]  /*4520*/  LDSM.16.M88.4 R184, [R9+0x14800] ;  /* 0x0148000009b8783b */ /* 0x000e680000000200 */
[----:B------:R-:W1:Y:S04]  /*4530*/  LDSM.16.M88.4 R212, [R9+0x16000] ;  /* 0x0160000009d4783b */ /* 0x000e680000000200 */
[----:B------:R-:W1:Y:S01]  /*4540*/  LDSM.16.M88.4 R216, [R9+0x16800] ;  /* 0x0168000009d8783b */ /* 0x000e620000000200 */
[----:B-----5:R-:W-:-:S03]  /*4550*/  IADD3 R4, R16, -UR20, -R17 ;  /* 0x8000001410047c10 */ /* 0x020fc6000fffe811 */
[----:B------:R-:W1:Y:S01]  /*4560*/  LDSM.16.M88.4 R240, [R240+0x16800] ;  /* 0x01680000f0f0783b */ /* 0x000e620000000200 */
[----:B------:R-:W-:Y:S02]  /*4570*/  IADD3 R4, R4, UR18, RZ ;  /* 0x0000001204047c10 */ /* 0x000fe4000fffe0ff */
[----:B--2---:R-:W-:-:S03]  /*4580*/  LOP3.LUT R5, R13, UR12, RZ, 0x3c, !PT ;  /* 0x0000000c0d057c12 */ /* 0x004fc6000f8e3cff */
[----:B------:R-:W-:Y:S01]  /*4590*/  STL [R1+0x8c], R4 ;  /* 0x00008c0401007387 */ /* 0x000fe20000100800 */
[----:B------:R2:W1:Y:S01]  /*45a0*/  R2UR UR10, R14 ;  /* 0x000000000e0a73c2 */ /* 0x00046200000e0000 */
[----:B------:R-:W-:Y:S01]  /*45b0*/  UIADD3 UR22, -UR18, 0x40, UR21 ;  /* 0x0000004012167890 */ /* 0x000fe2000fffe115 */
[----:B------:R-:W-:Y:S01]  /*45c0*/  CS2R R24, SRZ ;  /* 0x0000000000187805 */ /* 0x000fe2000001ff00 */
[----:B------:R-:W-:Y:S01]  /*45d0*/  CS2R R20, SRZ ;  /* 0x0000000000147805 */ /* 0x000fe2000001ff00 */
[----:B---3--:R-:W-:Y:S02]  /*45e0*/  @UP1 UMOV UR7, UR4 ;  /* 0x0000000400071c82 */ /* 0x008fe40008000000 */
[----:B------:R-:W-:Y:S02]  /*45f0*/  UIADD3 UR22, UR22, -UR23, URZ ;  /* 0x8000001716167290 */ /* 0x000fe4000fffe03f */
[----:B------:R-:W-:Y:S02]  /*4600*/  UIADD3 UR23, UR25, 0x40, URZ ;  /* 0x0000004019177890 */ /* 0x000fe4000fffe03f */
[----:B------:R-:W-:Y:S01]  /*4610*/  ULDC UR13, c[0x0][0x2e4] ;  /* 0x0000b900000d7ab9 */ /* 0x000fe20000000800 */
[----:B----4-:R-:W3:Y:S04]  /*4620*/  LDSM.16.M88.4 R156, [R6+0x12000] ;  /* 0x01200000069c783b */ /* 0x010ee80000000200 */
[----:B------:R-:W4:Y:S04]  /*4630*/  LDSM.16.M88.4 R160, [R6+0x12800] ;  /* 0x0128000006a0783b */ /* 0x000f280000000200 */
[----:B------:R-:W1:Y:S04]  /*4640*/  LDSM.16.M88.4 R188, [R6+0x14000] ;  /* 0x0140000006bc783b */ /* 0x000e680000000200 */
[----:B------:R-:W1:Y:S04]  /*4650*/  LDSM.16.M88.4 R192, [R6+0x14800] ;  /* 0x0148000006c0783b */ /* 0x000e680000000200 */
[----:B------:R-:W1:Y:S04]  /*4660*/  LDSM.16.M88.4 R220, [R6+0x16000] ;  /* 0x0160000006dc783b */ /* 0x000e680000000200 */
[----:B------:R5:W1:Y:S02]  /*4670*/  LDSM.16.M88.4 R224, [R6+0x16800] ;  /* 0x0168000006e0783b */ /* 0x000a640000000200 */
[----:B-----5:R-:W-:-:S05]  /*4680*/  IMAD.WIDE.U32 R6, R8, -0x2daee0ad, RZ ;  /* 0xd2511f5308067825 */ /* 0x020fca00078e00ff */
[----:B------:R-:W-:Y:S01]  /*4690*/  LOP3.LUT R4, R5, R7, RZ, 0x3c, !PT ;  /* 0x0000000705047212 */ /* 0x000fe200078e3cff */
[----:B------:R2:W-:Y:S04]  /*46a0*/  STL.64 [R1+0x80], R6 ;  /* 0x0000800601007387 */ /* 0x0005e80000100a00 */
[----:B---34-:R2:W-:Y:S01]  /*46b0*/  STL [R1+0x88], R4 ;  /* 0x0000880401007387 */ /* 0x0185e20000100800 */
[----:B------:R-:W-:-:S04]  /*46c0*/  DEPBAR.LE SB1, 0x0, {2} ;  /* 0x000090040000791a */ /* 0x000fc80000000000 */
.L_x_953:
[----:B------:R-:W2:Y:S01]  /*46d0*/  LDL R79, [R1+0x4] ;  /* 0x00000400014f7983 */ /* 0x000ea20000100800 */
[----:B------:R-:W-:Y:S02]  /*46e0*/  USHF.L.U32 UR4, UR11, 0x6, URZ ;  /* 0x000000060b047899 */ /* 0x000fe4000800063f */
[----:B------:R-:W-:Y:S02]  /*46f0*/  ULDC UR6, c[0x0][0x2e4] ;  /* 0x0000b90000067ab9 */ /* 0x000fe40000000800 */
[----:B------:R-:W3:Y:S01]  /*4700*/  LDL R97, [R1+0x8] ;  /* 0x0000080001617983 */ /* 0x000ee20000100800 */
[----:B------:R-:W-:Y:S04]  /*4710*/  UISETP.GE.AND UP0, UPT, UR4, UR22, UPT ;  /* 0x000000160400728c */ /* 0x000fe8000bf06270 */
[----:B------:R-:W4:Y:S05]  /*4720*/  LDL R78, [R1] ;  /* 0x00000000014e7983 */ /* 0x000f2a0000100800 */
        /* <DEDUP_REMOVED lines=9> */
[----:B---3--:R-:W1:Y:S05]  /*47c0*/  LDSM.16.M88.4 R16, [R97] ;  /* 0x000000006110783b */ /* 0x008e6a0000000200 */
[----:B------:R-:W2:Y:S05]  /*47d0*/  LDSM.16.M88.4 R68, [R79+0xc800] ;  /* 0x00c800004f44783b */ /* 0x000eaa0000000200 */
        /* <DEDUP_REMOVED lines=79> */
[C---:B-1----:R-:W-:Y:S07]  /*4cd0*/  HMMA.16816.F32.BF16 R12, R68.reuse, R72, R12 ;  /* 0x00000048440c723c */ /* 0x042fee000004180c */
[----:B------:R-:W-:Y:S01]  /*4ce0*/  IADD3 R72, R76, UR4, RZ ;  /* 0x000000044c487c10 */ /* 0x000fe2000fffe0ff */
[----:B------:R-:W-:Y:S01]  /*4cf0*/  HMMA.16816.F32.BF16 R16, R68, R74, R16 ;  /* 0x0000004a4410723c */ /* 0x000fe20000041810 */
[----:B------:R-:W2:Y:S06]  /*4d00*/  LDL R76, [R1+0x3c] ;  /* 0x00003c00014c7983 */ /* 0x000eac0000100800 */
        /* <DEDUP_REMOVED lines=8> */
[----:B------:R-:W1:Y:S01]  /*4d90*/  I2F R74, R74 ;  /* 0x0000004a004a7306 */ /* 0x000e620000201400 */
[C---:B------:R-:W-:Y:S02]  /*4da0*/  @!P0 IADD3 R68, -R72.reuse, -0x8, RZ ;  /* 0xfffffff848448810 */ /* 0x040fe40007ffe1ff */
[C---:B------:R-:W-:Y:S02]  /*4db0*/  @!P2 IADD3 R69, -R72.reuse, 0x1, RZ ;  /* 0x000000014845a810 */ /* 0x040fe40007ffe1ff */
[----:B------:R-:W-:Y:S04]  /*4dc0*/  ISETP.GE.AND P3, PT, R75, RZ, PT ;  /* 0x000000ff4b00720c */ /* 0x000fe80003f66270 */
[C---:B------:R-:W-:Y:S01]  /*4dd0*/  @!P1 IADD3 R70, -R72.reuse, 0x8, RZ ;  /* 0x0000000848469810 */ /* 0x040fe20007ffe1ff */
[----:B------:R3:W4:Y:S08]  /*4de0*/  I2F R73, R68 ;  /* 0x0000004400497306 */ /* 0x0007300000201400 */
[----:B------:R-:W-:Y:S02]  /*4df0*/  @!P3 IADD3 R75, -R72, 0x10, RZ ;  /* 0x00000010484bb810 */ /* 0x000fe40007ffe1ff */
[----:B------:R4:W4:Y:S01]  /*4e00*/  I2F R71, R69 ;  /* 0x0000004500477306 */ /* 0x0009220000201400 */
[C---:B-1----:R-:W-:Y:S02]  /*4e10*/  FFMA.FTZ R4, R74.reuse, -UR7, R4 ;  /* 0x800000074a047c23 */ /* 0x042fe40008010004 */
[----:B------:R-:W-:Y:S01]  /*4e20*/  FFMA.FTZ R10, R74, -UR7, R10 ;  /* 0x800000074a0a7c23 */ /* 0x000fe2000801000a */
[----:B------:R-:W-:Y:S06]  /*4e30*/  IADD3 R74, R72, -0x11, RZ ;  /* 0xffffffef484a7810 */ /* 0x000fec0007ffe0ff */
[----:B------:R-:W1:Y:S01]  /*4e40*/  I2F R70, R70 ;  /* 0x0000004600467306 */ /* 0x000e620000201400 */
[----:B------:R-:W-:Y:S02]  /*4e50*/  ISETP.GE.AND P2, PT, R74, RZ, PT ;  /* 0x000000ff4a00720c */ /* 0x000fe40003f46270 */
[----:B---3--:R-:W-:Y:S01]  /*4e60*/  IADD3 R68, R72, 0x7, RZ ;  /* 0x0000000748447810 */ /* 0x008fe20007ffe0ff */
[----:B----4-:R-:W-:Y:S03]  /*4e70*/  FFMA.FTZ R6, R73, -UR7, R6 ;  /* 0x8000000749067c23 */ /* 0x010fe60008010006 */
[----:B------:R-:W-:Y:S03]  /*4e80*/  ISETP.GE.AND P0, PT, R68, RZ, PT ;  /* 0x000000ff4400720c */ /* 0x000fe60003f06270 */
[----:B------:R-:W3:Y:S01]  /*4e90*/  I2F R75, R75 ;  /* 0x0000004b004b7306 */ /* 0x000ee20000201400 */
[C---:B------:R-:W-:Y:S01]  /*4ea0*/  IADD3 R69, R72.reuse, -0x9, RZ ;  /* 0xfffffff748457810 */ /* 0x040fe20007ffe0ff */
[C---:B------:R-:W-:Y:S02]  /*4eb0*/  FFMA.FTZ R5, R71.reuse, -UR7, R5 ;  /* 0x8000000747057c23 */ /* 0x040fe40008010005 */
[C---:B------:R-:W-:Y:S01]  /*4ec0*/  @!P2 IADD3 R74, -R72.reuse, 0x11, RZ ;  /* 0x00000011484aa810 */ /* 0x040fe20007ffe1ff */
[----:B------:R-:W-:Y:S01]  /*4ed0*/  FFMA.FTZ R11, R71, -UR7, R11 ;  /* 0x80000007470b7c23 */ /* 0x000fe2000801000b */
[----:B------:R-:W-:Y:S02]  /*4ee0*/  ISETP.GE.AND P1, PT, R69, RZ, PT ;  /* 0x000000ff4500720c */ /* 0x000fe40003f26270 */
[C---:B------:R-:W-:Y:S02]  /*4ef0*/  IADD3 R71, R72.reuse, -0x18, RZ ;  /* 0xffffffe848477810 */ /* 0x040fe40007ffe0ff */
[----:B------:R-:W4:Y:S01]  /*4f00*/  I2F R74, R74 ;  /* 0x0000004a004a7306 */ /* 0x000f220000201400 */
[----:B------:R-:W-:Y:S01]  /*4f10*/  @!P0 IADD3 R68, -R72, -0x7, RZ ;  /* 0xfffffff948448810 */ /* 0x000fe20007ffe1ff */
[C---:B-1----:R-:W-:Y:S02]  /*4f20*/  FFMA.FTZ R8, R70.reuse, -UR7, R8 ;  /* 0x8000000746087c23 */ /* 0x042fe40008010008 */
[----:B------:R-:W-:Y:S01]  /*4f30*/  FFMA.FTZ R14, R70, -UR7, R14 ;  /* 0x80000007460e7c23 */ /* 0x000fe2000801000e */
[C---:B------:R-:W-:Y:S04]  /*4f40*/  IADD3 R70, R72.reuse, -0x19, RZ ;  /* 0xffffffe748467810 */ /* 0x040fe80007ffe0ff */
[----:B------:R-:W-:Y:S01]  /*4f50*/  @!P1 IADD3 R69, -R72, 0x9, RZ ;  /* 0x0000000948459810 */ /* 0x000fe20007ffe1ff */
[----:B------:R-:W1:Y:S01]  /*4f60*/  I2F R68, R68 ;  /* 0x0000004400447306 */ /* 0x000e620000201400 */
[----:B------:R-:W-:Y:S01]  /*4f70*/  ISETP.GE.AND P0, PT, R70, RZ, PT ;  /* 0x000000ff4600720c */ /* 0x000fe20003f06270 */
[----:B---3--:R-:W-:Y:S01]  /*4f80*/  FFMA.FTZ R12, R75, -UR7, R12 ;  /* 0x800000074b0c7c23 */ /* 0x008fe2000801000c */
[----:B------:R-:W-:Y:S01]  /*4f90*/  ISETP.GE.AND P1, PT, R71, RZ, PT ;  /* 0x000000ff4700720c */ /* 0x000fe20003f26270 */
[----:B------:R-:W-:Y:S06]  /*4fa0*/  FFMA.FTZ R18, R75, -UR7, R18 ;  /* 0x800000074b127c23 */ /* 0x000fec0008010012 */
[----:B------:R3:W3:Y:S04]  /*4fb0*/  I2F R73, R69 ;  /* 0x0000004500497306 */ /* 0x0006e80000201400 */
[----:B------:R-:W-:Y:S01]  /*4fc0*/  @!P0 IADD3 R70, -R72, 0x19, RZ ;  /* 0x0000001948468810 */ /* 0x000fe20007ffe1ff */
[----:B----4-:R-:W-:Y:S01]  /*4fd0*/  FFMA.FTZ R13, R74, -UR7, R13 ;  /* 0x800000074a0d7c23 */ /* 0x010fe2000801000d */
[----:B------:R-:W-:Y:S01]  /*4fe0*/  @!P1 IADD3 R71, -R72, 0x18, RZ ;  /* 0x0000001848479810 */ /* 0x000fe20007ffe1ff */
[----:B------:R-:W-:Y:S03]  /*4ff0*/  FFMA.FTZ R19, R74, -UR7, R19 ;  /* 0x800000074a137c23 */ /* 0x000fe60008010013 */
[----:B------:R-:W4:Y:S01]  /*5000*/  I2F R70, R70 ;  /* 0x0000004600467306 */ /* 0x000f220000201400 */
[----:B-1----:R-:W-:Y:S02]  /*5010*/  FFMA.FTZ R7, R68, -UR7, R7 ;  /* 0x8000000744077c23 */ /* 0x002fe40008010007 */
[----:B------:R-:W-:Y:S07]  /*5020*/  IMAD.U32 R68, RZ, RZ, UR17 ;  /* 0x00000011ff447e24 */ /* 0x000fee000f8e00ff */
[----:B------:R-:W1:Y:S01]  /*5030*/  I2F R71, R71 ;  /* 0x0000004700477306 */ /* 0x000e620000201400 */
[----:B---3--:R-:W-:Y:S02]  /*5040*/  IMAD.U32 R69, RZ, RZ, UR16 ;  /* 0x00000010ff457e24 */ /* 0x008fe4000f8e00ff */
[C---:B------:R-:W-:Y:S02]  /*5050*/  FFMA.FTZ R9, R73.reuse, -UR7, R9 ;  /* 0x8000000749097c23 */ /* 0x040fe40008010009 */
[----:B------:R-:W-:Y:S02]  /*5060*/  FFMA.FTZ R15, R73, -UR7, R15 ;  /* 0x80000007490f7c23 */ /* 0x000fe4000801000f */
[----:B----4-:R-:W-:Y:S02]  /*5070*/  FFMA.FTZ R17, R70, -UR7, R17 ;  /* 0x8000000746117c23 */ /* 0x010fe40008010011 */
[----:B-1----:R-:W-:Y:S01]  /*5080*/  FFMA.FTZ R16, R71, -UR7, R16 ;  /* 0x8000000747107c23 */ /* 0x002fe20008010010 */
[C---:B--2---:R-:W-:Y:S04]  /*5090*/  LEA R68, P0, R76.reuse, R68, 0x2 ;  /* 0x000000444c447211 */ /* 0x044fe800078010ff */
[----:B------:R-:W-:Y:S02]  /*50a0*/  LEA.HI.X.SX32 R69, R76, R69, 0x2, P0 ;  /* 0x000000454c457211 */ /* 0x000fe400000f16ff */
        /* <DEDUP_REMOVED lines=13> */
.L_x_949:
[----:B------:R-:W-:Y:S01]  /*5180*/  IADD3 R70, R76, UR4, RZ ;  /* 0x000000044c467c10 */ /* 0x000fe2000fffe0ff */
[----:B------:R-:W2:Y:S01]  /*5190*/  LDL R80, [R1+0x38] ;  /* 0x0000380001507983 */ /* 0x000ea20000100800 */
[----:B------:R-:W-:Y:S02]  /*51a0*/  UIADD3 UR4, UR18, 0x1, -UR20 ;  /* 0x0000000112047890 */ /* 0x000fe4000fffe814 */
[----:B------:R-:W-:Y:S02]  /*51b0*/  UIADD3 UR5, -UR6, UR18, -UR20 ;  /* 0x0000001206057290 */ /* 0x000fe4000fffe914 */
[----:B------:R-:W-:Y:S02]  /*51c0*/  UIADD3 UR4, UR4, UR40, URZ ;  /* 0x0000002804047290 */ /* 0x000fe4000fffe03f */
[----:B------:R-:W-:Y:S02]  /*51d0*/  UMOV UR13, UR6 ;  /* 0x00000006000d7c82 */ /* 0x000fe40008000000 */
[C---:B-1----:R-:W-:Y:S02]  /*51e0*/  IADD3 R69, R70.reuse, UR5, RZ ;  /* 0x0000000546457c10 */ /* 0x042fe4000fffe0ff */
[----:B------:R-:W-:Y:S02]  /*51f0*/  IADD3 R68, R70, UR4, RZ ;  /* 0x0000000446447c10 */ /* 0x000fe4000fffe0ff */
[----:B------:R-:W-:Y:S02]  /*5200*/  IMNMX R69, RZ, R69, !PT ;  /* 0x00000045ff457217 */ /* 0x000fe40007800200 */
[----:B------:R-:W-:Y:S02]  /*5210*/  IMNMX R68, R68, UR18, PT ;  /* 0x0000001244447c17 */ /* 0x000fe4000b800200 */
[----:B------:R-:W-:Y:S02]  /*5220*/  IADD3 R70, R70, 0x8, RZ ;  /* 0x0000000846467810 */ /* 0x000fe40007ffe0ff */
[CC--:B--2---:R-:W-:Y:S02]  /*5230*/  ISETP.GE.AND P0, PT, R80.reuse, R69.reuse, PT ;  /* 0x000000455000720c */ /* 0x0c4fe40003f06270 */
        /* <DEDUP_REMOVED lines=58> */
.L_x_950:
[----:B------:R-:W2:Y:S01]  /*55e0*/  LDL R70, [R1+0x94] ;  /* 0x0000940001467983 */ /* 0x000ea20000100800 */
[----:B------:R-:W-:Y:S01]  /*55f0*/  IMAD.U32 R68, RZ, RZ, UR11 ;  /* 0x0000000bff447e24 */ /* 0x000fe2000f8e00ff */
[----:B------:R-:W-:Y:S02]  /*5600*/  UIADD3 UR4, UR10, -0x61c88647, URZ ;  /* 0x9e3779b90a047890 */ /* 0x000fe4000fffe03f */
[----:B------:R-:W3:Y:S01]  /*5610*/  LDL R69, [R1+0x88] ;  /* 0x0000880001457983 */ /* 0x000ee20000100800 */
[----:B------:R-:W-:Y:S03]  /*5620*/  UISETP.GT.AND UP1, UPT, UR11, UR19, UPT ;  /* 0x000000130b00728c */ /* 0x000fe6000bf24270 */
[----:B------:R-:W4:Y:S04]  /*5630*/  LDL R77, [R1+0x90] ;  /* 0x00009000014d7983 */ /* 0x000f280000100800 */
[----:B------:R-:W4:Y:S06]  /*5640*/  LDL.64 R74, [R1+0x80] ;  /* 0x00008000014a7983 */ /* 0x000f2c0000100a00 */
[----:B------:R-:W4:Y:S04]  /*5650*/  LDL R79, [R1+0x68] ;  /* 0x00006800014f7983 */ /* 0x000f280000100800 */
[----:B------:R-:W4:Y:S04]  /*5660*/  LDL R78, [R1+0x6c] ;  /* 0x00006c00014e7983 */ /* 0x000f280000100800 */
[----:B------:R-:W4:Y:S04]  /*5670*/  LDL R93, [R1+0x58] ;  /* 0x00005800015d7983 */ /* 0x000f280000100800 */
[----:B------:R-:W4:Y:S04]  /*5680*/  LDL R92, [R1+0x64] ;  /* 0x00006400015c7983 */ /* 0x000f280000100800 */
[----:B------:R-:W4:Y:S04]  /*5690*/  LDL R91, [R1+0x5c] ;  /* 0x00005c00015b7983 */ /* 0x000f280000100800 */
[----:B------:R-:W4:Y:S01]  /*56a0*/  LDL R90, [R1+0x60] ;  /* 0x00006000015a7983 */ /* 0x000f220000100800 */
[----:B--2---:R-:W-:Y:S02]  /*56b0*/  IMAD R68, R68, 0x4, R70 ;  /* 0x0000000444447824 */ /* 0x004fe400078e0246 */
[----:B---3--:R-:W-:Y:S04]  /*56c0*/  IMAD.WIDE.U32 R70, R69, -0x326172a9, RZ ;  /* 0xcd9e8d5745467825 */ /* 0x008fe800078e00ff */
[----:B------:R-:W-:Y:S05]  /*56d0*/  IMAD.WIDE.U32 R68, R68, -0x326172a9, RZ ;  /* 0xcd9e8d5744447825 */ /* 0x000fea00078e00ff */
[----:B------:R-:W-:Y:S01]  /*56e0*/  LOP3.LUT R76, R71, UR4, R68, 0x96, !PT ;  /* 0x00000004474c7c12 */ /* 0x000fe2000f8e9644 */
[----:B------:R-:W-:Y:S01]  /*56f0*/  UIADD3 UR4, UR12, -0x4498517b, URZ ;  /* 0xbb67ae850c047890 */ /* 0x000fe2000fffe03f */
[----:B----4-:R-:W-:Y:S03]  /*5700*/  LOP3.LUT R68, R69, UR10, R77, 0x96, !PT ;  /* 0x0000000a45447c12 */ /* 0x010fe6000f8e964d */
[----:B------:R-:W-:Y:S01]  /*5710*/  IMAD.WIDE.U32 R76, R76, -0x2daee0ad, RZ ;  /* 0xd2511f534c4c7825 */ /* 0x000fe200078e00ff */
[----:B------:R-:W-:Y:S03]  /*5720*/  FSETP.NEU.FTZ.AND P0, PT, R79, -INF , PT ;  /* 0xff8000004f00780b */ /* 0x000fe60003f1d000 */
[----:B------:R-:W-:Y:S05]  /*5730*/  IMAD.WIDE.U32 R68, R68, -0x2daee0ad, RZ ;  /* 0xd2511f5344447825 */ /* 0x000fea00078e00ff */
[----:B------:R-:W-:Y:S01]  /*5740*/  LOP3.LUT R69, R69, UR4, R74, 0x96, !PT ;  /* 0x0000000445457c12 */ /* 0x000fe2000f8e964a */
[----:B------:R-:W-:Y:S06]  /*5750*/  UIADD3 UR4, UR12, 0x76cf5d0a, URZ ;  /* 0x76cf5d0a0c047890 */ /* 0x000fec000fffe03f */
[----:B------:R-:W-:Y:S01]  /*5760*/  LOP3.LUT R74, R77, UR4, R68, 0x96, !PT ;  /* 0x000000044d4a7c12 */ /* 0x000fe2000f8e9644 */
[----:B------:R-:W-:Y:S01]  /*5770*/  UIADD3 UR4, UR10, 0x3c6ef372, URZ ;  /* 0x3c6ef3720a047890 */ /* 0x000fe2000fffe03f */
[----:B------:R-:W-:Y:S04]  /*5780*/  IMAD.WIDE.U32 R68, R69, -0x326172a9, RZ ;  /* 0xcd9e8d5745447825 */ /* 0x000fe800078e00ff */
[----:B------:R-:W-:Y:S01]  /*5790*/  IMAD.WIDE.U32 R74, R74, -0x326172a9, RZ ;  /* 0xcd9e8d574a4a7825 */ /* 0x000fe200078e00ff */
[----:B------:R-:W-:Y:S01]  /*57a0*/  LOP3.LUT R69, R69, UR4, R70, 0x96, !PT ;  /* 0x0000000445457c12 */ /* 0x000fe2000f8e9646 */
[----:B------:R-:W-:Y:S06]  /*57b0*/  UIADD3 UR4, UR10, -0x255992d5, URZ ;  /* 0xdaa66d2b0a047890 */ /* 0x000fec000fffe03f */
        /* <DEDUP_REMOVED lines=11> */
[----:B------:R-:W-:Y:S06]  /*5870*/  UIADD3 UR4, UR10, 0x1715609d, URZ ;  /* 0x1715609d0a047890 */ /* 0x000fec000fffe03f */
[----:B------:R-:W-:Y:S01]  /*5880*/  LOP3.LUT R74, R77, UR4, R68, 0x96, !PT ;  /* 0x000000044d4a7c12 */ /* 0x000fe2000f8e9644 */
[----:B------:R-:W-:Y:S01]  /*5890*/  UIADD3 UR4, UR12, -0x56f99767, URZ ;  /* 0xa90668990c047890 */ /* 0x000fe2000fffe03f */
[----:B------:R-:W-:Y:S04]  /*58a0*/  IMAD.WIDE.U32 R68, R69, -0x2daee0ad, RZ ;  /* 0xd2511f5345447825 */ /* 0x000fe800078e00ff */
[----:B------:R-:W-:Y:S01]  /*58b0*/  IMAD.WIDE.U32 R74, R74, -0x2daee0ad, RZ ;  /* 0xd2511f534a4a7825 */ /* 0x000fe200078e00ff */
[----:B------:R-:W-:Y:S01]  /*58c0*/  LOP3.LUT R70, R69, UR4, R70, 0x96, !PT ;  /* 0x0000000445467c12 */ /* 0x000fe2000f8e9646 */
[----:B------:R-:W-:Y:S02]  /*58d0*/  UIADD3 UR4, UR12, 0x646e171e, URZ ;  /* 0x646e171e0c047890 */ /* 0x000fe4000fffe03f */
[----:B------:R-:W-:Y:S02]  /*58e0*/  FMUL.FTZ R77, R78, 1.4426950216293334961 ;  /* 0x3fb8aa3b4e4d7820 */ /* 0x000fe40000410000 */
[----:B------:R-:W-:Y:S02]  /*58f0*/  IMAD.WIDE.U32 R70, R70, -0x326172a9, RZ ;  /* 0xcd9e8d5746467825 */ /* 0x000fe400078e00ff */
[----:B------:R-:W-:Y:S01]  /*5900*/  LOP3.LUT R69, R75, UR4, R68, 0x96, !PT ;  /* 0x000000044b457c12 */ /* 0x000fe2000f8e9644 */
[----:B------:R-:W-:Y:S01]  /*5910*/  UIADD3 UR4, UR10, -0x4ab325aa, URZ ;  /* 0xb54cda560a047890 */ /* 0x000fe2000fffe03f */
[----:B------:R-:W-:Y:S05]  /*5920*/  FMUL.FTZ R68, R79, 1.4426950216293334961 ;  /* 0x3fb8aa3b4f447820 */ /* 0x000fea0000410000 */
[----:B------:R-:W-:Y:S02]  /*5930*/  FSEL R68, R68, RZ, P0 ;  /* 0x000000ff44447208 */ /* 0x000fe40000000000 */
[----:B------:R-:W-:Y:S02]  /*5940*/  FSETP.NEU.FTZ.AND P0, PT, R78, -INF , PT ;  /* 0xff8000004e00780b */ /* 0x000fe40003f1d000 */
[----:B------:R-:W-:Y:S01]  /*5950*/  LOP3.LUT R76, R71, UR4, R76, 0x96, !PT ;  /* 0x00000004474c7c12 */ /* 0x000fe2000f8e964c */
[--C-:B------:R-:W-:Y:S01]  /*5960*/  FFMA.FTZ R16, R16, c[0x0][0x23c], -R68.reuse ;  /* 0x00008f0010107a23 */ /* 0x100fe20000010844 */
[----:B------:R-:W-:Y:S01]  /*5970*/  ULDC.U8 UR4, c[0x0][0x2d8] ;  /* 0x0000b60000047ab9 */ /* 0x000fe20000000000 */
[--C-:B------:R-:W-:Y:S02]  /*5980*/  FFMA.FTZ R8, R8, c[0x0][0x23c], -R68.reuse ;  /* 0x00008f0008087a23 */ /* 0x100fe40000010844 */
[----:B------:R1:W2:Y:S01]  /*5990*/  MUFU.EX2 R89, R16 ;  /* 0x0000001000597308 */ /* 0x0002a20000000800 */
[--C-:B------:R-:W-:Y:S02]  /*59a0*/  FFMA.FTZ R12, R12, c[0x0][0x23c], -R68.reuse ;  /* 0x00008f000c0c7a23 */ /* 0x100fe40000010844 */
[--C-:B------:R-:W-:Y:S02]  /*59b0*/  FFMA.FTZ R4, R4, c[0x0][0x23c], -R68.reuse ;  /* 0x00008f0004047a23 */ /* 0x100fe40000010844 */
[--C-:B------:R-:W-:Y:S02]  /*59c0*/  FFMA.FTZ R5, R5, c[0x0][0x23c], -R68.reuse ;  /* 0x00008f0005057a23 */ /* 0x100fe40000010844 */
[--C-:B------:R-:W-:Y:S02]  /*59d0*/  FFMA.FTZ R9, R9, c[0x0][0x23c], -R68.reuse ;  /* 0x00008f0009097a23 */ /* 0x100fe40000010844 */
[--C-:B------:R-:W-:Y:S01]  /*59e0*/  FFMA.FTZ R13, R13, c[0x0][0x23c], -R68.reuse ;  /* 0x00008f000d0d7a23 */ /* 0x100fe20000010844 */
[----:B------:R3:W4:Y:S01]  /*59f0*/  MUFU.EX2 R86, R8 ;  /* 0x0000000800567308 */ /* 0x0007220000000800 */
[----:B------:R-:W-:Y:S09]  /*5a00*/  FFMA.FTZ R68, R17, c[0x0][0x23c], -R68 ;  /* 0x00008f0011447a23 */ /* 0x000ff20000010844 */
[----:B------:R2:W-:Y:S01]  /*5a10*/  MUFU.EX2 R84, R4 ;  /* 0x0000000400547308 */ /* 0x0005e20000000800 */
[----:B-1----:R-:W-:Y:S05]  /*5a20*/  FSEL R16, R77, RZ, P0 ;  /* 0x000000ff4d107208 */ /* 0x002fea0000000000 */
[--C-:B------:R-:W-:Y:S04]  /*5a30*/  FFMA.FTZ R7, R7, c[0x0][0x23c], -R16.reuse ;  /* 0x00008f0007077a23 */ /* 0x100fe80000010810 */
[----:B------:R1:W1:Y:S01]  /*5a40*/  MUFU.EX2 R87, R12 ;  /* 0x0000000c00577308 */ /* 0x0002620000000800 */
[--C-:B------:R-:W-:Y:S02]  /*5a50*/  FFMA.FTZ R6, R6, c[0x0][0x23c], -R16.reuse ;  /* 0x00008f0006067a23 */ /* 0x100fe40000010810 */
[--C-:B------:R-:W-:Y:S01]  /*5a60*/  FFMA.FTZ R19, R19, c[0x0][0x23c], -R16.reuse ;  /* 0x00008f0013137a23 */ /* 0x100fe20000010810 */
[----:B---3--:R-:W-:Y:S01]  /*5a70*/  LOP3.LUT R8, R74, 0xff, RZ, 0xc0, !PT ;  /* 0x000000ff4a087812 */ /* 0x008fe200078ec0ff */
[--C-:B------:R-:W-:Y:S02]  /*5a80*/  FFMA.FTZ R11, R11, c[0x0][0x23c], -R16.reuse ;  /* 0x00008f000b0b7a23 */ /* 0x100fe40000010810 */
[--C-:B------:R-:W-:Y:S01]  /*5a90*/  FFMA.FTZ R10, R10, c[0x0][0x23c], -R16.reuse ;  /* 0x00008f000a0a7a23 */ /* 0x100fe20000010810 */
[----:B------:R-:W-:Y:S01]  /*5aa0*/  ISETP.LE.U32.AND P6, PT, R8, UR4, PT ;  /* 0x0000000408007c0c */ /* 0x000fe2000bfc3070 */
[--C-:B------:R-:W-:Y:S01]  /*5ab0*/  FFMA.FTZ R15, R15, c[0x0][0x23c], -R16.reuse ;  /* 0x00008f000f0f7a23 */ /* 0x100fe20000010810 */
[----:B------:R3:W3:Y:S01]  /*5ac0*/  MUFU.EX2 R85, R7 ;  /* 0x0000000700557308 */ /* 0x0006e20000000800 */
[----:B------:R-:W-:Y:S01]  /*5ad0*/  LOP3.LUT R8, R70, 0xff, RZ, 0xc0, !PT ;  /* 0x000000ff46087812 */ /* 0x000fe200078ec0ff */
[--C-:B------:R-:W-:Y:S01]  /*5ae0*/  FFMA.FTZ R14, R14, c[0x0][0x23c], -R16.reuse ;  /* 0x00008f000e0e7a23 */ /* 0x100fe20000010810 */
[----:B--2---:R-:W-:Y:S01]  /*5af0*/  LOP3.LUT R4, R69, 0xff, RZ, 0xc0, !PT ;  /* 0x000000ff45047812 */ /* 0x004fe200078ec0ff */
[----:B------:R-:W-:Y:S01]  /*5b00*/  FFMA.FTZ R16, R18, c[0x0][0x23c], -R16 ;  /* 0x00008f0012107a23 */ /* 0x000fe20000010810 */
[----:B------:R-:W-:Y:S02]  /*5b10*/  ISETP.LE.U32.AND P5, PT, R8, UR4, PT ;  /* 0x0000000408007c0c */ /* 0x000fe4000bfa3070 */
[----:B------:R-:W-:Y:S03]  /*5b20*/  ISETP.LE.U32.AND P3, PT, R4, UR4, PT ;  /* 0x0000000404007c0c */ /* 0x000fe6000bf63070 */
[----:B------:R2:W-:Y:S01]  /*5b30*/  MUFU.EX2 R83, R6 ;  /* 0x0000000600537308 */ /* 0x0005e20000000800 */
[----:B------:R-:W-:Y:S01]  /*5b40*/  @!P6 FADD.FTZ R89, -R89, -RZ ;  /* 0x800000ff5959e221 */ /* 0x000fe20000010100 */
[--C-:B-1----:R-:W-:Y:S04]  /*5b50*/  SHF.R.U32.HI R12, RZ, 0x10, R74.reuse ;  /* 0x00000010ff0c7819 */ /* 0x102fe8000001164a */
[----:B------:R-:W-:Y:S02]  /*5b60*/  LOP3.LUT R4, R12, 0xff, RZ, 0xc0, !PT ;  /* 0x000000ff0c047812 */ /* 0x000fe400078ec0ff */
[----:B----4-:R-:W-:Y:S02]  /*5b70*/  @!P5 FADD.FTZ R86, -R86, -RZ ;  /* 0x800000ff5656d221 */ /* 0x010fe40000010100 */
[----:B------:R1:W-:Y:S01]  /*5b80*/  MUFU.EX2 R81, R5 ;  /* 0x0000000500517308 */ /* 0x0003e20000000800 */
[----:B------:R-:W-:Y:S01]  /*5b90*/  LOP3.LUT R12, R70, 0xffff, RZ, 0xc0, !PT ;  /* 0x0000ffff460c7812 */ /* 0x000fe200078ec0ff */
[----:B------:R-:W-:Y:S01]  /*5ba0*/  @!P3 FADD.FTZ R87, -R87, -RZ ;  /* 0x800000ff5757b221 */ /* 0x000fe20000010100 */
[----:B------:R-:W-:Y:S02]  /*5bb0*/  ISETP.LE.U32.AND P1, PT, R4, UR4, PT ;  /* 0x0000000404007c0c */ /* 0x000fe4000bf23070 */
[----:B---3--:R-:W-:Y:S02]  /*5bc0*/  SHF.R.U32.HI R7, RZ, 0x18, R74 ;  /* 0x00000018ff077819 */ /* 0x008fe4000001164a */
[--C-:B------:R-:W-:Y:S02]  /*5bd0*/  SHF.R.U32.HI R4, RZ, 0x18, R76.reuse ;  /* 0x00000018ff047819 */ /* 0x100fe4000001164c */
[----:B------:R-:W-:Y:S01]  /*5be0*/  ISETP.LE.U32.AND P0, PT, R7, UR4, PT ;  /* 0x0000000407007c0c */ /* 0x000fe2000bf03070 */
[----:B------:R-:W3:Y:S01]  /*5bf0*/  MUFU.EX2 R88, R19 ;  /* 0x0000001300587308 */ /* 0x000ee20000000800 */
[----:B------:R-:W-:Y:S02]  /*5c00*/  ISETP.LE.U32.AND P6, PT, R4, UR4, PT ;  /* 0x0000000404007c0c */ /* 0x000fe4000bfc3070 */
[----:B------:R-:W-:Y:S02]  /*5c10*/  LOP3.LUT R4, R76, 0xff, RZ, 0xc0, !PT ;  /* 0x000000ff4c047812 */ /* 0x000fe400078ec0ff */
[--C-:B--2---:R-:W-:Y:S02]  /*5c20*/  SHF.R.U32.HI R6, RZ, 0x18, R69.reuse ;  /* 0x00000018ff067819 */ /* 0x104fe40000011645 */
[----:B------:R-:W-:Y:S02]  /*5c30*/  LOP3.LUT R74, R74, 0xffff, RZ, 0xc0, !PT ;  /* 0x0000ffff4a4a7812 */ /* 0x000fe400078ec0ff */
[----:B------:R-:W-:Y:S01]  /*5c40*/  ISETP.LE.U32.AND P2, PT, R6, UR4, PT ;  /* 0x0000000406007c0c */ /* 0x000fe2000bf43070 */
[----:B------:R-:W2:Y:S01]  /*5c50*/  MUFU.EX2 R82, R9 ;  /* 0x0000000900527308 */ /* 0x000ea20000000800 */
[----:B------:R-:W-:Y:S02]  /*5c60*/  SHF.R.U32.HI R6, RZ, 0x10, R76 ;  /* 0x00000010ff067819 */ /* 0x000fe4000001164c */
[----:B------:R-:W-:Y:S01]  /*5c70*/  LOP3.LUT R76, R76, 0xffff, RZ, 0xc0, !PT ;  /* 0x0000ffff4c4c7812 */ /* 0x000fe200078ec0ff */
[----:B------:R-:W-:Y:S01]  /*5c80*/  @!P6 FADD.FTZ R85, -R85, -RZ ;  /* 0x800000ff5555e221 */ /* 0x000fe20000010100 */
[----:B-1----:R-:W-:Y:S02]  /*5c90*/  LOP3.LUT R5, R6, 0xff, RZ, 0xc0, !PT ;  /* 0x000000ff06057812 */ /* 0x002fe400078ec0ff */
[----:B------:R-:W-:Y:S02]  /*5ca0*/  SHF.R.U32.HI R76, RZ, 0x8, R76 ;  /* 0x00000008ff4c7819 */ /* 0x000fe4000001164c */
[----:B------:R-:W-:Y:S01]  /*5cb0*/  ISETP.LE.U32.AND P3, PT, R5, UR4, PT ;  /* 0x0000000405007c0c */ /* 0x000fe2000bf63070 */
[----:B------:R-:W-:Y:S01]  /*5cc0*/  MUFU.EX2 R78, R11 ;  /* 0x0000000b004e7308 */ /* 0x000fe20000000800 */
[----:B------:R-:W-:Y:S02]  /*5cd0*/  LOP3.LUT R5, R76, 0xffff, RZ, 0xc0, !PT ;  /* 0x0000ffff4c057812 */ /* 0x000fe400078ec0ff */
[----:B------:R-:W-:Y:S01]  /*5ce0*/  SHF.R.U32.HI R7, RZ, 0x18, R70 ;  /* 0x00000018ff077819 */ /* 0x000fe20000011646 */
[----:B---3--:R-:W-:Y:S01]  /*5cf0*/  @!P0 FADD.FTZ R88, -R88, -RZ ;  /* 0x800000ff58588221 */ /* 0x008fe20000010100 */
[----:B------:R-:W-:Y:S02]  /*5d00*/  ISETP.LE.U32.AND P0, PT, R4, UR4, PT ;  /* 0x0000000404007c0c */ /* 0x000fe4000bf03070 */
[----:B------:R-:W-:Y:S02]  /*5d10*/  SHF.R.U32.HI R4, RZ, 0x8, R12 ;  /* 0x00000008ff047819 */ /* 0x000fe4000001160c */
[----:B------:R-:W-:Y:S01]  /*5d20*/  ISETP.LE.U32.AND P6, PT, R5, UR4, PT ;  /* 0x0000000405007c0c */ /* 0x000fe2000bfc3070 */
[----:B------:R-:W1:Y:S01]  /*5d30*/  MUFU.EX2 R76, R10 ;  /* 0x0000000a004c7308 */ /* 0x000e620000000800 */
[----:B------:R-:W-:Y:S01]  /*5d40*/  LOP3.LUT R4, R4, 0xffff, RZ, 0xc0, !PT ;  /* 0x0000ffff04047812 */ /* 0x000fe200078ec0ff */
[----:B------:R-:W-:Y:S01]  /*5d50*/  @!P3 FADD.FTZ R83, -R83, -RZ ;  /* 0x800000ff5353b221 */ /* 0x000fe20000010100 */
[----:B------:R-:W-:Y:S02]  /*5d60*/  SHF.R.U32.HI R5, RZ, 0x8, R74 ;  /* 0x00000008ff057819 */ /* 0x000fe4000001164a */
[----:B------:R-:W-:Y:S02]  /*5d70*/  ISETP.LE.U32.AND P5, PT, R4, UR4, PT ;  /* 0x0000000404007c0c */ /* 0x000fe4000bfa3070 */
[----:B------:R-:W-:Y:S01]  /*5d80*/  SHF.R.U32.HI R70, RZ, 0x10, R70 ;  /* 0x00000010ff467819 */ /* 0x000fe20000011646 */
[----:B------:R-:W-:Y:S01]  /*5d90*/  @!P0 FADD.FTZ R84, -R84, -RZ ;  /* 0x800000ff54548221 */ /* 0x000fe20000010100 */
[----:B------:R-:W-:Y:S01]  /*5da0*/  SHF.R.U32.HI R6, RZ, 0x10, R69 ;  /* 0x00000010ff067819 */ /* 0x000fe20000011645 */
[----:B------:R-:W-:Y:S01]  /*5db0*/  MUFU.EX2 R79, R13 ;  /* 0x0000000d004f7308 */ /* 0x000fe20000000800 */
[----:B------:R-:W-:Y:S01]  /*5dc0*/  LOP3.LUT R5, R5, 0xffff, RZ, 0xc0, !PT ;  /* 0x0000ffff05057812 */ /* 0x000fe200078ec0ff */
[----:B------:R-:W-:Y:S01]  /*5dd0*/  @!P6 FADD.FTZ R81, -R81, -RZ ;  /* 0x800000ff5151e221 */ /* 0x000fe20000010100 */
[----:B------:R-:W-:Y:S02]  /*5de0*/  LOP3.LUT R69, R69, 0xffff, RZ, 0xc0, !PT ;  /* 0x0000ffff45457812 */ /* 0x000fe400078ec0ff */
[----:B------:R-:W-:Y:S02]  /*5df0*/  LOP3.LUT R4, R6, 0xff, RZ, 0xc0, !PT ;  /* 0x000000ff06047812 */ /* 0x000fe400078ec0ff */
[----:B------:R-:W-:Y:S01]  /*5e00*/  LOP3.LUT R6, R70, 0xff, RZ, 0xc0, !PT ;  /* 0x000000ff46067812 */ /* 0x000fe200078ec0ff */
[----:B--2---:R-:W-:Y:S01]  /*5e10*/  @!P5 FADD.FTZ R82, -R82, -RZ ;  /* 0x800000ff5252d221 */ /* 0x004fe20000010100 */
[----:B------:R-:W-:Y:S01]  /*5e20*/  ISETP.LE.U32.AND P3, PT, R5, UR4, PT ;  /* 0x0000000405007c0c */ /* 0x000fe2000bf63070 */
[----:B------:R-:W2:Y:S01]  /*5e30*/  MUFU.EX2 R80, R15 ;  /* 0x0000000f00507308 */ /* 0x000ea20000000800 */
[----:B------:R-:W-:Y:S02]  /*5e40*/  F2FP.RELU.BF16.PACK_AB R5, R85, R83 ;  /* 0x000000535505723e */ /* 0x000fe400000018ff */
[----:B------:R-:W-:Y:S02]  /*5e50*/  ISETP.LE.U32.AND P0, PT, R4, UR4, PT ;  /* 0x0000000404007c0c */ /* 0x000fe4000bf03070 */
[----:B------:R-:W-:Y:S01]  /*5e60*/  SHF.R.U32.HI R4, RZ, 0x8, R69 ;  /* 0x00000008ff047819 */ /* 0x000fe20000011645 */
[----:B------:R-:W-:Y:S01]  /*5e70*/  STS [R93+0x14400], R5 ;  /* 0x014400055d007388 */ /* 0x000fe20000000800 */
[----:B------:R-:W-:Y:S02]  /*5e80*/  ISETP.LE.U32.AND P5, PT, R6, UR4, PT ;  /* 0x0000000406007c0c */ /* 0x000fe4000bfa3070 */
[----:B------:R-:W-:Y:S01]  /*5e90*/  F2FP.RELU.BF16.PACK_AB R6, R81, R84 ;  /* 0x000000545106723e */ /* 0x000fe200000018ff */
[----:B------:R-:W3:Y:S01]  /*5ea0*/  MUFU.EX2 R75, R14 ;  /* 0x0000000e004b7308 */ /* 0x000ee20000000800 */
[----:B------:R-:W-:Y:S02]  /*5eb0*/  ISETP.LE.U32.AND P4, PT, R7, UR4, PT ;  /* 0x0000000407007c0c */ /* 0x000fe4000bf83070 */
[----:B------:R-:W-:Y:S01]  /*5ec0*/  LOP3.LUT R4, R4, 0xffff, RZ, 0xc0, !PT ;  /* 0x0000ffff04047812 */ /* 0x000fe200078ec0ff */
[----:B------:R4:W-:Y:S03]  /*5ed0*/  STS [R93+0x14000], R6 ;  /* 0x014000065d007388 */ /* 0x0009e60000000800 */
[----:B------:R-:W-:Y:S02]  /*5ee0*/  ISETP.LE.U32.AND P6, PT, R4, UR4, PT ;  /* 0x0000000404007c0c */ /* 0x000fe4000bfc3070 */
[----:B------:R-:W-:Y:S01]  /*5ef0*/  F2FP.RELU.BF16.PACK_AB R4, R82, R86 ;  /* 0x000000565204723e */ /* 0x000fe200000018ff */
[----:B------:R-:W4:Y:S01]  /*5f00*/  MUFU.EX2 R77, R68 ;  /* 0x00000044004d7308 */ /* 0x000f220000000800 */
[----:B-1----:R-:W-:Y:S03]  /*5f10*/  @!P5 FADD.FTZ R76, -R76, -RZ ;  /* 0x800000ff4c4cd221 */ /* 0x002fe60000010100 */
[----:B------:R1:W-:Y:S01]  /*5f20*/  STS [R92+0x14000], R4 ;  /* 0x014000045c007388 */ /* 0x0003e20000000800 */
[----:B------:R-:W-:Y:S02]  /*5f30*/  @!P4 FADD.FTZ R78, -R78, -RZ ;  /* 0x800000ff4e4ec221 */ /* 0x000fe40000010100 */
[----:B--2---:R-:W-:Y:S01]  /*5f40*/  @!P2 FADD.FTZ R80, -R80, -RZ ;  /* 0x800000ff5050a221 */ /* 0x004fe20000010100 */
[----:B------:R-:W-:Y:S02]  /*5f50*/  FSETP.GE.FTZ.AND P2, PT, R81, RZ, PT ;  /* 0x000000ff5100720b */ /* 0x000fe40003f56000 */
[----:B------:R-:W2:Y:S01]  /*5f60*/  MUFU.EX2 R74, R16 ;  /* 0x00000010004a7308 */ /* 0x000ea20000000800 */
[----:B------:R-:W-:Y:S01]  /*5f70*/  @!P6 FADD.FTZ R79, -R79, -RZ ;  /* 0x800000ff4f4fe221 */ /* 0x000fe20000010100 */
[----:B------:R-:W-:Y:S01]  /*5f80*/  F2FP.RELU.BF16.PACK_AB R8, R78, R76 ;  /* 0x0000004c4e08723e */ /* 0x000fe200000018ff */
[----:B---3--:R-:W-:Y:S01]  /*5f90*/  @!P0 FADD.FTZ R75, -R75, -RZ ;  /* 0x800000ff4b4b8221 */ /* 0x008fe20000010100 */
[----:B------:R-:W-:Y:S02]  /*5fa0*/  FSETP.GE.FTZ.AND P0, PT, R85, RZ, PT ;  /* 0x000000ff5500720b */ /* 0x000fe40003f16000 */
[----:B------:R-:W-:Y:S01]  /*5fb0*/  F2FP.RELU.BF16.PACK_AB R7, R79, R87 ;  /* 0x000000574f07723e */ /* 0x000fe200000018ff */
[----:B------:R-:W-:Y:S01]  /*5fc0*/  STS [R92+0x14400], R8 ;  /* 0x014400085c007388 */ /* 0x000fe20000000800 */
[----:B----4-:R-:W-:Y:S03]  /*5fd0*/  F2FP.RELU.BF16.PACK_AB R6, R80, R75 ;  /* 0x0000004b5006723e */ /* 0x010fe600000018ff */
[----:B------:R-:W-:Y:S01]  /*5fe0*/  STS [R91+0x14000], R7 ;  /* 0x014000075b007388 */ /* 0x000fe20000000800 */
[----:B------:R-:W-:Y:S01]  /*5ff0*/  @!P3 FADD.FTZ R77, -R77, -RZ ;  /* 0x800000ff4d4db221 */ /* 0x000fe20000010100 */
[----:B------:R-:W-:Y:S02]  /*6000*/  FSETP.GE.FTZ.AND P3, PT, R84, RZ, PT ;  /* 0x000000ff5400720b */ /* 0x000fe40003f76000 */
[----:B------:R-:W-:Y:S02]  /*6010*/  STS [R91+0x14400], R6 ;  /* 0x014400065b007388 */ /* 0x000fe40000000800 */
[----:B------:R-:W-:Y:S01]  /*6020*/  F2FP.RELU.BF16.PACK_AB R5, R77, R89 ;  /* 0x000000594d05723e */ /* 0x000fe200000018ff */
[----:B--2---:R-:W-:Y:S04]  /*6030*/  @!P1 FADD.FTZ R74, -R74, -RZ ;  /* 0x800000ff4a4a9221 */ /* 0x004fe80000010100 */
[----:B------:R-:W-:Y:S01]  /*6040*/  STS [R90+0x14000], R5 ;  /* 0x014000055a007388 */ /* 0x000fe20000000800 */
[----:B------:R-:W-:Y:S02]  /*6050*/  FSETP.GE.FTZ.AND P1, PT, R83, RZ, PT ;  /* 0x000000ff5300720b */ /* 0x000fe40003f36000 */
[----:B-1----:R-:W-:Y:S05]  /*6060*/  F2FP.RELU.BF16.PACK_AB R4, R88, R74 ;  /* 0x0000004a5804723e */ /* 0x002fea00000018ff */
        /* <DEDUP_REMOVED lines=84> */
[----:B------:R-:W-:Y:S01]  /*65b0*/  FADD.FTZ R9, -R73, R9 ;  /* 0x0000000949097221 */ /* 0x000fe20000010100 */
[----:B------:R-:W-:Y:S01]  /*65c0*/  FSETP.GE.FTZ.AND P0, PT, R87, RZ, PT ;  /* 0x000000ff5700720b */ /* 0x000fe20003f16000 */
[----:B------:R1:W-:Y:S01]  /*65d0*/  STS [R93+0x12000], R5 ;  /* 0x012000055d007388 */ /* 0x0003e20000000800 */
[----:B------:R-:W-:Y:S01]  /*65e0*/  FADD.FTZ R6, -R73, R12 ;  /* 0x0000000c49067221 */ /* 0x000fe20000010100 */
[----:B------:R-:W-:Y:S01]  /*65f0*/  FSEL R10, R8, R73, P3 ;  /* 0x00000049080a7208 */ /* 0x000fe20001800000 */
        /* <DEDUP_REMOVED lines=182> */
.L_x_951:
        /* <DEDUP_REMOVED lines=417> */
.L_x_952:
[----:B------:R-:W-:Y:S02]  /*8b70*/  UISETP.GT.AND UP0, UPT, UR11, UR19, UPT ;  /* 0x000000130b00728c */ /* 0x000fe4000bf04270 */
[----:B------:R-:W-:Y:S04]  /*8b80*/  UIADD3 UR4, UR11, -0x1, URZ ;  /* 0xffffffff0b047890 */ /* 0x000fe8000fffe03f */
[----:B------:R-:W-:Y:S03]  /*8b90*/  PLOP3.LUT P0, PT, PT, PT, UP0, 0x80, 0x0 ;  /* 0x000000000000781c */ /* 0x000fe60003f0f008 */
[----:B------:R-:W-:Y:S10]  /*8ba0*/  UMOV UR11, UR4 ;  /* 0x00000004000b7c82 */ /* 0x000ff40008000000 */
[----:B------:R-:W-:-:S05]  /*8bb0*/  @P0 BRA `(.L_x_953) ;  /* 0xffffbb1000000947 */ /* 0x000fca000383ffff */
[----:B------:R-:W2:Y:S04]  /*8bc0*/  LDL R85, [R1+0x78] ;  /* 0x0000780001557983 */ /* 0x000ea80000100800 */
[----:B------:R-:W3:Y:S01]  /*8bd0*/  LDL R84, [R1+0x7c] ;  /* 0x00007c0001547983 */ /* 0x000ee20000100800 */
[----:B------:R-:W-:Y:S01]  /*8be0*/  FMUL.FTZ R15, R49, c[0x0][0x2dc] ;  /* 0x0000b700310f7a20 */ /* 0x000fe20000410000 */
[----:B------:R-:W-:Y:S01]  /*8bf0*/  UISETP.NE.AND UP0, UPT, UR26, -0x1, UPT ;  /* 0xffffffff1a00788c */ /* 0x000fe2000bf05270 */
[----:B------:R-:W-:Y:S01]  /*8c00*/  FMUL.FTZ R69, R48, c[0x0][0x2dc] ;  /* 0x0000b70030457a20 */ /* 0x000fe20000410000 */
[----:B------:R-:W-:Y:S01]  /*8c10*/  ULDC.64 UR10, c[0x0][0x3a0] ;  /* 0x0000e800000a7ab9 */ /* 0x000fe20000000a00 */
[----:B------:R-:W-:-:S02]  /*8c20*/  FMUL.FTZ R100, R100, c[0x0][0x2e0] ;  /* 0x0000b80064647a20 */ /* 0x000fc40000410000 */
        /* <DEDUP_REMOVED lines=9> */
[----:B------:R-:W-:Y:S02]  /*8cc0*/  FMUL.FTZ R48, R103, c[0x0][0x2e0] ;  /* 0x0000b80067307a20 */ /* 0x000fe40000410000 */
        /* <DEDUP_REMOVED lines=198> */
.L_x_954:
        /* <DEDUP_REMOVED lines=18> */
.L_x_955:
[----:B------:R-:W-:Y:S01]  /*9a50*/  BAR.SYNC.DEFER_BLOCKING 0x0 ;  /* 0x0000000000007b1d */ /* 0x000fe20000010000 */
[----:B------:R-:W-:Y:S01]  /*9a60*/  USHF.R.S32.HI UR10, URZ, 0x1f, UR25 ;  /* 0x0000001f3f0a7899 */ /* 0x000fe20008011419 */
[--C-:B-1----:R-:W-:Y:S01]  /*9a70*/  SHF.R.S32.HI R7, RZ, 0x1f, R246.reuse ;  /* 0x0000001fff077819 */ /* 0x102fe200000114f6 */
[----:B------:R-:W-:Y:S02]  /*9a80*/  IMAD.U32 R4, RZ, RZ, UR25 ;  /* 0x00000019ff047e24 */ /* 0x000fe4000f8e00ff */
[----:B------:R-:W-:Y:S01]  /*9a90*/  IMAD.MOV.U32 R6, RZ, RZ, R246 ;  /* 0x000000ffff067224 */ /* 0x000fe200078e00f6 */
[----:B------:R-:W1:Y:S01]  /*9aa0*/  S2R R15, SR_TID.X ;  /* 0x00000000000f7919 */ /* 0x000e620000002100 */
[----:B------:R-:W-:Y:S01]  /*9ab0*/  ULDC.64 UR4, c[0x0][0x3a0] ;  /* 0x0000e80000047ab9 */ /* 0x000fe20000000a00 */
[----:B------:R-:W-:Y:S01]  /*9ac0*/  BSSY B0, `(.L_x_956) ;  /* 0x000002f000007945 */ /* 0x000fe20003800000 */
[----:B------:R-:W-:Y:S01]  /*9ad0*/  UIMAD UR4, UR10, UR4, URZ ;  /* 0x000000040a0472a4 */ /* 0x000fe2000f8e023f */
[----:B------:R-:W2:Y:S01]  /*9ae0*/  S2R R64, SR_TID.X ;  /* 0x0000000000407919 */ /* 0x000ea20000002100 */
[----:B------:R-:W-:Y:S01]  /*9af0*/  IMAD.WIDE.U32 R4, R4, c[0x0][0x3a0], R6 ;  /* 0x0000e80004047a25 */ /* 0x000fe200078e0006 */
[----:B------:R-:W-:-:S02]  /*9b00*/  ULDC.64 UR6, c[0x0][0x3b8] ;  /* 0x0000ee0000067ab9 */ /* 0x000fc40000000a00 */
[----:B------:R-:W-:Y:S02]  /*9b10*/  UIMAD UR5, UR25, UR5, UR4 ;  /* 0x00000005190572a4 */ /* 0x000fe4000f8e0204 */
[----:B------:R-:W-:Y:S01]  /*9b20*/  UIMAD UR4, UR33, -0x40, UR18 ;  /* 0xffffffc0210478a4 */ /* 0x000fe2000f8e0212 */
[----:B------:R-:W-:-:S03]  /*9b30*/  IADD3 R4, P0, R4, UR13, RZ ;  /* 0x0000000d04047c10 */ /* 0x000fc6000ff1e0ff */
        /* <DEDUP_REMOVED lines=39> */
.L_x_957:
[----:B------:R-:W-:Y:S05]  /*9db0*/  BSYNC B0 ;  /* 0x0000000000007941 */ /* 0x000fea0003800000 */
.L_x_956:
        /* <DEDUP_REMOVED lines=19> */
.L_x_959:
[----:B------:R-:W-:Y:S05]  /*9ef0*/  BSYNC B0 ;  /* 0x0000000000007941 */ /* 0x000fea0003800000 */
.L_x_958:
        /* <DEDUP_REMOVED lines=30> */
.L_x_961:
[----:B------:R-:W-:Y:S05]  /*a0e0*/  BSYNC B0 ;  /* 0x0000000000007941 */ /* 0x000fea0003800000 */
.L_x_960:
        /* <DEDUP_REMOVED lines=16> */
.L_x_932:
[----:B------:R-:W-:Y:S05]  /*a1f0*/  BSYNC B1 ;  /* 0x0000000000017941 */ /* 0x000fea0003800000 */
.L_x_918:
        /* <DEDUP_REMOVED lines=11> */
.L_x_962:
[----:B------:R-:W-:Y:S05]  /*a2b0*/  EXIT ;  /* 0x000000000000794d */ /* 0x000fea0003800000 */
.L_x_964:
        /* <DEDUP_REMOVED lines=12> */
.L_x_1601:


//--------------------- .text._ZN5flash44flash_bwd_dq_dk_dv_loop_seqk_parallel_kernelI23Flash_bwd_kernel_traitsILi192ELi64ELi64ELi8ELi4ELi2ELi2ELb1ELb1EN7cutlass10bfloat16_tE19Flash_kernel_traitsILi192ELi64ELi64ELi8ES3_EELb0ELb0ELb1ELb1ELb0ELb0ELb1EEEvNS_16Flash_bwd_paramsE --------------------------
	.section	.text._ZN5flash44flash_bwd_dq_dk_dv_loop_seqk_parallel_kernelI23Flash_bwd_kernel_traitsILi192ELi64ELi64ELi8ELi4ELi2ELi2ELb1ELb1EN7cutlass10bfloat16_tE19Flash_kernel_traitsILi192ELi64ELi64ELi8ES3_EELb0ELb0ELb1ELb1ELb0ELb0ELb1EEEvNS_16Flash_bwd_paramsE,"ax",@progbits
	.sectioninfo	@"SHI_REGISTERS=255"
	.align	128
        .global         _ZN5flash44flash_bwd_dq_dk_dv_loop_seqk_parallel_kernelI23Flash_bwd_kernel_traitsILi192ELi64ELi64ELi8ELi4ELi2ELi2ELb1ELb1EN7cutlass10bfloat16_tE19Flash_kernel_traitsILi192ELi64ELi64ELi8ES3_EELb0ELb0ELb1ELb1ELb0ELb0ELb1EEEvNS_16Flash_bwd_paramsE
        .type           _ZN5flash44flash_bwd_dq_dk_dv_loop_seqk_parallel_kernelI23Flash_bwd_kernel_traitsILi192ELi64ELi64ELi8ELi4ELi2ELi2ELb1ELb1EN7cutlass10bfloat16_tE19Flash_kernel_traitsILi192ELi64ELi64ELi8ES3_EELb0ELb0ELb1ELb1ELb0ELb0ELb1EEEvNS_16Flash_bwd_paramsE,@function
        .size           _ZN5flash44flash_bwd_dq_dk_dv_loop_seqk_parallel_kernelI23Flash_bwd_kernel_traitsILi192ELi64ELi64ELi8ELi4ELi2ELi2ELb1ELb1EN7cutlass10bfloat16_tE19Flash_kernel_traitsILi192ELi64ELi64ELi8ES3_EELb0ELb0ELb1ELb1ELb0ELb0ELb1EEEvNS_16Flash_bwd_paramsE,(.L_x_1602 - _ZN5flash44flash_bwd_dq_dk_dv_loop_seqk_parallel_kernelI23Flash_bwd_kernel_traitsILi192ELi64ELi64ELi8ELi4ELi2ELi2ELb1ELb1EN7cutlass10bfloat16_tE19Flash_kernel_traitsILi192ELi64ELi64ELi8ES3_EELb0ELb0ELb1ELb1ELb0ELb0ELb1EEEvNS_16Flash_bwd_paramsE)
        .other          _ZN5flash44flash_bwd_dq_dk_dv_loop_seqk_parallel_kernelI23Flash_bwd_kernel_traitsILi192ELi64ELi64ELi8ELi4ELi2ELi2ELb1ELb1EN7cutlass10bfloat16_tE19Flash_kernel_traitsILi192ELi64ELi64ELi8ES3_EELb0ELb0ELb1ELb1ELb0ELb0ELb1EEEvNS_16Flash_bwd_paramsE,@"STO_CUDA_ENTRY STV_DEFAULT"
_ZN5flash44flash_bwd_dq_dk_dv_loop_seqk_parallel_kernelI23Flash_bwd_kernel_traitsILi192ELi64ELi64ELi8ELi4ELi2ELi2ELb1ELb1EN7cutlass10bfloat16_tE19Flash_kernel_traitsILi192ELi64ELi64ELi8ES3_EELb0ELb0ELb1ELb1ELb0ELb0ELb1EEEvNS_16Flash_bwd_paramsE:
.text._ZN5flash44flash_bwd_dq_dk_dv_loop_seqk_parallel_kernelI23Flash_bwd_kernel_traitsILi192ELi64ELi64ELi8ELi4ELi2ELi2ELb1ELb1EN7cutlass10bfloat16_tE19Flash_kernel_traitsILi192ELi64ELi64ELi8ES3_EELb0ELb0ELb1ELb1ELb0ELb0ELb1EEEvNS_16Flash_bwd_paramsE:
        /* <DEDUP_REMOVED lines=210> */
.L_x_1011:
        /* <DEDUP_REMOVED lines=53> */
.L_x_965:
        /* <DEDUP_REMOVED lines=67> */
.L_x_967:
        /* <DEDUP_REMOVED lines=18> */
.L_x_968:
        /* <DEDUP_REMOVED lines=72> */
.L_x_969:
[----:B------:R-:W-:Y:S02]  /*1a40*/  UMOV UR11, UR52 ;  /* 0x00000034000b7c82 */ /* 0x000fe40008000000 */
.L_x_970:
        /* <DEDUP_REMOVED lines=111> */
.L_x_972:
        /* <DEDUP_REMOVED lines=18> */
.L_x_973:
        /* <DEDUP_REMOVED lines=34> */
.L_x_975:
[----:B-1----:R-:W-:Y:S05]  /*2480*/  BSYNC B0 ;  /* 0x0000000000007941 */ /* 0x002fea0003800000 */
.L_x_974:
        /* <DEDUP_REMOVED lines=19> */
.L_x_977:
[----:B------:R-:W-:Y:S05]  /*25c0*/  BSYNC B0 ;  /* 0x0000000000007941 */ /* 0x000fea0003800000 */
.L_x_976:
        /* <DEDUP_REMOVED lines=30> */
.L_x_979:
[----:B------:R-:W-:Y:S05]  /*27b0*/  BSYNC B0 ;  /* 0x0000000000007941 */ /* 0x000fea0003800000 */
.L_x_978:
        /* <DEDUP_REMOVED lines=18> */
.L_x_971:
        /* <DEDUP_REMOVED lines=55> */
.L_x_982:
[----:B------:R-:W-:Y:S05]  /*2c50*/  BSYNC B0 ;  /* 0x0000000000007941 */ /* 0x000fea0003800000 */
.L_x_981:
        /* <DEDUP_REMOVED lines=42> */
.L_x_984:
[----:B------:R-:W-:Y:S05]  /*2f00*/  BSYNC B0 ;  /* 0x0000000000007941 */ /* 0x000fea0003800000 */
.L_x_983:
        /* <DEDUP_REMOVED lines=29> */
.L_x_986:
[----:B------:R-:W-:Y:S05]  /*30e0*/  BSYNC B0 ;  /* 0x0000000000007941 */ /* 0x000fea0003800000 */
.L_x_985:
        /* <DEDUP_REMOVED lines=40> */
.L_x_988:
[----:B------:R-:W-:Y:S05]  /*3370*/  BSYNC B0 ;  /* 0x0000000000007941 */ /* 0x000fea0003800000 */
.L_x_987:
        /* <DEDUP_REMOVED lines=26> */
.L_x_990:
[----:B------:R-:W-:Y:S05]  /*3520*/  BSYNC B0 ;  /* 0x0000000000007941 */ /* 0x000fea0003800000 */
.L_x_989:
        /* <DEDUP_REMOVED lines=38> */
.L_x_992:
[----:B------:R-:W-:Y:S05]  /*3790*/  BSYNC B0 ;  /* 0x0000000000007941 */ /* 0x000fea0003800000 */
.L_x_991:
        /* <DEDUP_REMOVED lines=67> */
.L_x_994:
[----:B------:R-:W-:Y:S05]  /*3bd0*/  BSYNC B0 ;  /* 0x0000000000007941 */ /* 0x000fea0003800000 */
.L_x_993:
        /* <DEDUP_REMOVED lines=39> */
.L_x_996:
[----:B------:R-:W-:Y:S05]  /*3e50*/  BSYNC B0 ;  /* 0x0000000000007941 */ /* 0x000fea0003800000 */
.L_x_995:
        /* <DEDUP_REMOVED lines=122> */
.L_x_1001:
[----:B------:R-:W2:Y:S01]  /*4600*/  LDL R97, [R1+0x8] ;  /* 0x0000080001617983 */ /* 0x000ea20000100800 */
[----:B------:R-:W-:Y:S02]  /*4610*/  USHF.L.U32 UR9, UR8, 0x6, URZ ;  /* 0x0000000608097899 */ /* 0x000fe4000800063f */
[----:B------:R-:W-:Y:S01]  /*4620*/  ULDC UR10, c[0x0][0x2e4] ;  /* 0x0000b900000a7ab9 */ /* 0x000fe20000000800 */
[----:B------:R-:W3:Y:S01]  /*4630*/  LDL R96, [R1] ;  /* 0x0000000001607983 */ /* 0x000ee20000100800 */
[----:B------:R-:W-:Y:S03]  /*4640*/  UISETP.GE.AND UP0, UPT, UR9, UR20, UPT ;  /* 0x000000140900728c */ /* 0x000fe6000bf06270 */
[----:B------:R-:W4:Y:S04]  /*4650*/  LDL R95, [R1+0xc] ;  /* 0x00000c00015f7983 */ /* 0x000f280000100800 */
[----:B------:R-:W4:Y:S04]  /*4660*/  LDL R94, [R1+0x4] ;  /* 0x00000400015e7983 */ /* 0x000f280000100800 */
[----:B------:R-:W4:Y:S04]  /*4670*/  LDL R91, [R1+0x18] ;  /* 0x00001800015b7983 */ /* 0x000f280000100800 */
[----:B------:R-:W4:Y:S04]  /*4680*/  LDL R90, [R1+0x14] ;  /* 0x00001400015a7983 */ /* 0x000f280000100800 */
[----:B------:R-:W4:Y:S04]  /*4690*/  LDL R88, [R1+0x10] ;  /* 0x0000100001587983 */ /* 0x000f280000100800 */
[----:B------:R-:W0:Y:S08]  /*46a0*/  LDGDEPBAR ;  /* 0x00000000000079af */ /* 0x000e300000000000 */
[----:B------:R-:W4:Y:S04]  /*46b0*/  LDL R93, [R1+0x78] ;  /* 0x00007800015d7983 */ /* 0x000f280000100800 */
[----:B------:R-:W4:Y:S04]  /*46c0*/  LDL R92, [R1+0x74] ;  /* 0x00007400015c7983 */ /* 0x000f280000100800 */
[----:B------:R-:W4:Y:S01]  /*46d0*/  LDL R89, [R1+0x88] ;  /* 0x0000880001597983 */ /* 0x000f220000100800 */
[----:B------:R-:W-:Y:S04]  /*46e0*/  DEPBAR.LE SB0, 0x0 ;  /* 0x000080000000791a */ /* 0x000fe80000000000 */
[----:B------:R-:W-:Y:S08]  /*46f0*/  BAR.SYNC.DEFER_BLOCKING 0x0 ;  /* 0x0000000000007b1d */ /* 0x000ff00000010000 */
[----:B------:R-:W-:Y:S08]  /*4700*/  LDSM.16.M88.4 R84, [R252+0xc000] ;  /* 0x00c00000fc54783b */ /* 0x000ff00000000200 */
[----:B--2---:R-:W-:Y:S08]  /*4710*/  LDSM.16.M88.4 R16, [R97] ;  /* 0x000000006110783b */ /* 0x004ff00000000200 */
[----:B-1-3--:R-:W2:Y:S08]  /*4720*/  LDSM.16.M88.4 R8, [R96+0xc000] ;  /* 0x00c000006008783b */ /* 0x00aeb00000000200 */
[----:B------:R-:W3:Y:S08]  /*4730*/  LDSM.16.M88.4 R68, [R96+0xc800] ;  /* 0x00c800006044783b */ /* 0x000ef00000000200 */
[----:B----4-:R-:W-:Y:S08]  /*4740*/  LDSM.16.M88.4 R72, [R95] ;  /* 0x000000005f48783b */ /* 0x010ff00000000200 */
[----:B------:R-:W4:Y:S08]  /*4750*/  LDSM.16.M88.4 R76, [R94+0xc000] ;  /* 0x00c000005e4c783b */ /* 0x000f300000000200 */
[----:B------:R-:W1:Y:S01]  /*4760*/  LDSM.16.M88.4 R80, [R94+0xc800] ;  /* 0x00c800005e50783b */ /* 0x000e620000000200 */
[C---:B--2---:R-:W-:Y:S08]  /*4770*/  HMMA.16816.F32.BF16 R4, R16.reuse, R8, RZ ;  /* 0x000000081004723c */ /* 0x044ff000000418ff */
[C---:B------:R-:W-:Y:S08]  /*4780*/  HMMA.16816.F32.BF16 R8, R16.reuse, R10, RZ ;  /* 0x0000000a1008723c */ /* 0x040ff000000418ff */
[C---:B---3--:R-:W-:Y:S08]  /*4790*/  HMMA.16816.F32.BF16 R12, R16.reuse, R68, RZ ;  /* 0x00000044100c723c */ /* 0x048ff000000418ff */
[----:B------:R-:W-:Y:S01]  /*47a0*/  HMMA.16816.F32.BF16 R16, R16, R70, RZ ;  /* 0x000000461010723c */ /* 0x000fe200000418ff */
[----:B------:R-:W2:Y:S07]  /*47b0*/  LDSM.16.M88.4 R68, [R91] ;  /* 0x000000005b44783b */ /* 0x000eae0000000200 */
[C---:B----4-:R-:W-:Y:S08]  /*47c0*/  HMMA.16816.F32.BF16 R4, R72.reuse, R76, R4 ;  /* 0x0000004c4804723c */ /* 0x050ff00000041804 */
[C---:B------:R-:W-:Y:S01]  /*47d0*/  HMMA.16816.F32.BF16 R8, R72.reuse, R78, R8 ;  /* 0x0000004e4808723c */ /* 0x040fe20000041808 */
[----:B------:R-:W3:Y:S07]  /*47e0*/  LDSM.16.M88.4 R76, [R252+0xc800] ;  /* 0x00c80000fc4c783b */ /* 0x000eee0000000200 */
[C---:B-1----:R-:W-:Y:S08]  /*47f0*/  HMMA.16816.F32.BF16 R12, R72.reuse, R80, R12 ;  /* 0x00000050480c723c */ /* 0x042ff0000004180c */
[----:B------:R-:W-:Y:S01]  /*4800*/  HMMA.16816.F32.BF16 R16, R72, R82, R16 ;  /* 0x000000524810723c */ /* 0x000fe20000041810 */
[----:B------:R-:W-:Y:S07]  /*4810*/  LDSM.16.M88.4 R72, [R90] ;  /* 0x000000005a48783b */ /* 0x000fee0000000200 */
        /* <DEDUP_REMOVED lines=48> */
[----:B------:R-:W-:Y:S06]  /*4b20*/  LDSM.16.M88.4 R80, [R252+0x10000] ;  /* 0x01000000fc50783b */ /* 0x000fec0000000200 */
[----:B------:R-:W-:Y:S01]  /*4b30*/  IADD3 R68, P0, R93, UR17, RZ ;  /* 0x000000115d447c10 */ /* 0x000fe2000ff1e0ff */
[C---:B--2---:R-:W-:Y:S05]  /*4b40*/  HMMA.16816.F32.BF16 R4, R72.reuse, R84, R4 ;  /* 0x000000544804723c */ /* 0x044fea0000041804 */
[----:B------:R-:W-:Y:S03]  /*4b50*/  IADD3.X R69, R92, UR16, RZ, P0, !PT ;  /* 0x000000105c457c10 */ /* 0x000fe600087fe4ff */
[C---:B------:R-:W-:Y:S02]  /*4b60*/  HMMA.16816.F32.BF16 R8, R72.reuse, R86, R8 ;  /* 0x000000564808723c */ /* 0x040fe40000041808 */
[----:B------:R2:W5:Y:S04]  /*4b70*/  LDG.E R85, [R68.64] ;  /* 0x0000000444557981 */ /* 0x000568000c1e1900 */
[----:B------:R2:W5:Y:S02]  /*4b80*/  LDG.E R84, [R68.64+0x20] ;  /* 0x0000200444547981 */ /* 0x000564000c1e1900 */
[C---:B-1----:R-:W-:Y:S08]  /*4b90*/  HMMA.16816.F32.BF16 R12, R72.reuse, R76, R12 ;  /* 0x0000004c480c723c */ /* 0x042ff0000004180c */
[----:B------:R-:W-:Y:S01]  /*4ba0*/  HMMA.16816.F32.BF16 R16, R72, R78, R16 ;  /* 0x0000004e4810723c */ /* 0x000fe20000041810 */
[----:B------:R-:W-:Y:S08]  /*4bb0*/  LDSM.16.M88.4 R72, [R252+0x10800] ;  /* 0x01080000fc48783b */ /* 0x000ff00000000200 */
[----:B------:R-:W-:Y:S08]  /*4bc0*/  LDSM.16.M88.4 R76, [R90+0x4000] ;  /* 0x004000005a4c783b */ /* 0x000ff00000000200 */
[----:B--2---:R-:W1:Y:S02]  /*4bd0*/  LDSM.16.M88.4 R68, [R91+0x4000] ;  /* 0x004000005b44783b */ /* 0x004e640000000200 */
[C---:B-1----:R-:W-:Y:S08]  /*4be0*/  HMMA.16816.F32.BF16 R4, R68.reuse, R80, R4 ;  /* 0x000000504404723c */ /* 0x042ff00000041804 */
[C---:B------:R-:W-:Y:S01]  /*4bf0*/  HMMA.16816.F32.BF16 R8, R68.reuse, R82, R8 ;  /* 0x000000524408723c */ /* 0x040fe20000041808 */
[----:B------:R-:W1:Y:S07]  /*4c00*/  LDSM.16.M88.4 R80, [R88+0x10000] ;  /* 0x010000005850783b */ /* 0x000e6e0000000200 */
[C---:B------:R-:W-:Y:S07]  /*4c10*/  HMMA.16816.F32.BF16 R12, R68.reuse, R72, R12 ;  /* 0x00000048440c723c */ /* 0x040fee000004180c */
[----:B------:R-:W-:Y:S01]  /*4c20*/  IADD3 R72, R89, UR9, RZ ;  /* 0x0000000959487c10 */ /* 0x000fe2000fffe0ff */
[----:B------:R-:W-:Y:S01]  /*4c30*/  HMMA.16816.F32.BF16 R16, R68, R74, R16 ;  /* 0x0000004a4410723c */ /* 0x000fe20000041810 */
[----:B------:R-:W2:Y:S03]  /*4c40*/  LDSM.16.M88.4 R68, [R88+0x10800] ;  /* 0x010800005844783b */ /* 0x000ea60000000200 */
[C---:B------:R-:W-:Y:S02]  /*4c50*/  IADD3 R73, R72.reuse, 0x8, RZ ;  /* 0x0000000848497810 */ /* 0x040fe40007ffe0ff */
[----:B------:R-:W-:Y:S02]  /*4c60*/  IABS R89, R72 ;  /* 0x0000004800597213 */ /* 0x000fe40000000000 */
[----:B------:R-:W-:Y:S04]  /*4c70*/  ISETP.GE.AND P1, PT, R73, RZ, PT ;  /* 0x000000ff4900720c */ /* 0x000fe80003f26270 */
[----:B------:R-:W-:Y:S01]  /*4c80*/  I2F R89, R89 ;  /* 0x0000005900597306 */ /* 0x000fe20000201400 */
[C---:B------:R-:W-:Y:S02]  /*4c90*/  IADD3 R74, R72.reuse, 0x7, RZ ;  /* 0x00000007484a7810 */ /* 0x040fe40007ffe0ff */
[----:B------:R-:W-:Y:S02]  /*4ca0*/  IADD3 R75, R72, -0x1, RZ ;  /* 0xffffffff484b7810 */ /* 0x000fe40007ffe0ff */
[----:B------:R-:W-:Y:S04]  /*4cb0*/  ISETP.GE.AND P0, PT, R74, RZ, PT ;  /* 0x000000ff4a00720c */ /* 0x000fe80003f06270 */
[C---:B------:R-:W-:Y:S02]  /*4cc0*/  @!P1 IADD3 R73, -R72.reuse, -0x8, RZ ;  /* 0xfffffff848499810 */ /* 0x040fe40007ffe1ff */
[----:B------:R-:W-:Y:S02]  /*4cd0*/  ISETP.GE.AND P1, PT, R75, RZ, PT ;  /* 0x000000ff4b00720c */ /* 0x000fe40003f26270 */
[----:B------:R3:W-:Y:S01]  /*4ce0*/  I2F R86, R73 ;  /* 0x0000004900567306 */ /* 0x0007e20000201400 */
[C---:B-1----:R-:W-:Y:S05]  /*4cf0*/  HMMA.16816.F32.BF16 R4, R76.reuse, R80, R4 ;  /* 0x000000504c04723c */ /* 0x042fea0000041804 */
[C---:B------:R-:W-:Y:S02]  /*4d00*/  @!P0 IADD3 R74, -R72.reuse, -0x7, RZ ;  /* 0xfffffff9484a8810 */ /* 0x040fe40007ffe1ff */
[C---:B------:R-:W-:Y:S01]  /*4d10*/  IADD3 R80, R72.reuse, -0x9, RZ ;  /* 0xfffffff748507810 */ /* 0x040fe20007ffe0ff */
[C---:B------:R-:W-:Y:S01]  /*4d20*/  HMMA.16816.F32.BF16 R8, R76.reuse, R82, R8 ;  /* 0x000000524c08723c */ /* 0x040fe20000041808 */
[----:B------:R1:W-:Y:S03]  /*4d30*/  I2F R82, R74 ;  /* 0x0000004a00527306 */ /* 0x0003e60000201400 */
[----:B------:R-:W-:Y:S02]  /*4d40*/  @!P1 IADD3 R75, -R72, 0x1, RZ ;  /* 0x00000001484b9810 */ /* 0x000fe40007ffe1ff */
[----:B------:R-:W-:Y:S02]  /*4d50*/  ISETP.GE.AND P1, PT, R80, RZ, PT ;  /* 0x000000ff5000720c */ /* 0x000fe40003f26270 */
[C---:B--2---:R-:W-:Y:S03]  /*4d60*/  HMMA.16816.F32.BF16 R12, R76.reuse, R68, R12 ;  /* 0x000000444c0c723c */ /* 0x044fe6000004180c */
[----:B------:R-:W-:Y:S01]  /*4d70*/  I2F R81, R75 ;  /* 0x0000004b00517306 */ /* 0x000fe20000201400 */
[C---:B---3--:R-:W-:Y:S04]  /*4d80*/  IADD3 R73, R72.reuse, -0x8, RZ ;  /* 0xfffffff848497810 */ /* 0x048fe80007ffe0ff */
[----:B------:R-:W-:Y:S03]  /*4d90*/  HMMA.16816.F32.BF16 R16, R76, R70, R16 ;  /* 0x000000464c10723c */ /* 0x000fe60000041810 */
[----:B------:R-:W-:Y:S01]  /*4da0*/  ISETP.GE.AND P0, PT, R73, RZ, PT ;  /* 0x000000ff4900720c */ /* 0x000fe20003f06270 */
[----:B------:R-:W-:Y:S01]  /*4db0*/  FMUL.FTZ R7, R7, c[0x0][0x2ec] ;  /* 0x0000bb0007077a20 */ /* 0x000fe20000410000 */
[C---:B------:R-:W-:Y:S01]  /*4dc0*/  IADD3 R69, R72.reuse, -0x18, RZ ;  /* 0xffffffe848457810 */ /* 0x040fe20007ffe0ff */
[----:B------:R-:W-:Y:S01]  /*4dd0*/  FMUL.FTZ R5, R5, c[0x0][0x2ec] ;  /* 0x0000bb0005057a20 */ /* 0x000fe20000410000 */
[C---:B------:R-:W-:Y:S01]  /*4de0*/  IADD3 R68, R72.reuse, -0x19, RZ ;  /* 0xffffffe748447810 */ /* 0x040fe20007ffe0ff */
[----:B------:R-:W-:Y:S01]  /*4df0*/  FMUL.FTZ R11, R11, c[0x0][0x2ec] ;  /* 0x0000bb000b0b7a20 */ /* 0x000fe20000410000 */
[C---:B-1----:R-:W-:Y:S03]  /*4e00*/  IADD3 R74, R72.reuse, -0x10, RZ ;  /* 0xfffffff0484a7810 */ /* 0x042fe60007ffe0ff */
[----:B------:R-:W-:Y:S01]  /*4e10*/  @!P1 IADD3 R80, -R72, 0x9, RZ ;  /* 0x0000000948509810 */ /* 0x000fe20007ffe1ff */
[----:B------:R-:W-:Y:S01]  /*4e20*/  FMUL.FTZ R4, R4, c[0x0][0x2ec] ;  /* 0x0000bb0004047a20 */ /* 0x000fe20000410000 */
[----:B------:R-:W1:Y:S01]  /*4e30*/  MUFU.TANH R11, R11 ;  /* 0x0000000b000b7308 */ /* 0x000e620000002400 */
[----:B------:R-:W-:Y:S01]  /*4e40*/  ISETP.GE.AND P1, PT, R69, RZ, PT ;  /* 0x000000ff4500720c */ /* 0x000fe20003f26270 */
[----:B------:R-:W-:Y:S01]  /*4e50*/  FMUL.FTZ R15, R15, c[0x0][0x2ec] ;  /* 0x0000bb000f0f7a20 */ /* 0x000fe20000410000 */
[----:B------:R-:W-:Y:S01]  /*4e60*/  @!P0 IADD3 R73, -R72, 0x8, RZ ;  /* 0x0000000848498810 */ /* 0x000fe20007ffe1ff */
[----:B------:R-:W-:Y:S01]  /*4e70*/  FMUL.FTZ R13, R13, c[0x0][0x2ec] ;  /* 0x0000bb000d0d7a20 */ /* 0x000fe20000410000 */
[----:B------:R-:W-:Y:S01]  /*4e80*/  ISETP.GE.AND P0, PT, R74, RZ, PT ;  /* 0x000000ff4a00720c */ /* 0x000fe20003f06270 */
[----:B------:R-:W-:Y:S02]  /*4e90*/  FMUL.FTZ R6, R6, c[0x0][0x2ec] ;  /* 0x0000bb0006067a20 */ /* 0x000fe40000410000 */
[----:B------:R-:W-:Y:S02]  /*4ea0*/  FMUL.FTZ R10, R10, c[0x0][0x2ec] ;  /* 0x0000bb000a0a7a20 */ /* 0x000fe40000410000 */
[----:B------:R2:W-:Y:S01]  /*4eb0*/  I2F R75, R73 ;  /* 0x00000049004b7306 */ /* 0x0005e20000201400 */
[----:B------:R-:W-:Y:S02]  /*4ec0*/  FMUL.FTZ R8, R8, c[0x0][0x2ec] ;  /* 0x0000bb0008087a20 */ /* 0x000fe40000410000 */
[----:B------:R-:W-:Y:S01]  /*4ed0*/  FMUL.FTZ R9, R9, c[0x0][0x2ec] ;  /* 0x0000bb0009097a20 */ /* 0x000fe20000410000 */
[----:B------:R-:W-:Y:S01]  /*4ee0*/  @!P1 IADD3 R69, -R72, 0x18, RZ ;  /* 0x0000001848459810 */ /* 0x000fe20007ffe1ff */
[----:B------:R-:W-:Y:S02]  /*4ef0*/  FMUL.FTZ R16, R16, c[0x0][0x2ec] ;  /* 0x0000bb0010107a20 */ /* 0x000fe40000410000 */
[----:B------:R-:W-:Y:S01]  /*4f00*/  FMUL.FTZ R14, R14, c[0x0][0x2ec] ;  /* 0x0000bb000e0e7a20 */ /* 0x000fe20000410000 */
[----:B------:R-:W-:Y:S01]  /*4f10*/  @!P0 IADD3 R74, -R72, 0x10, RZ ;  /* 0x00000010484a8810 */ /* 0x000fe20007ffe1ff */
[----:B------:R-:W-:Y:S01]  /*4f20*/  FMUL.FTZ R17, R17, c[0x0][0x2ec] ;  /* 0x0000bb0011117a20 */ /* 0x000fe20000410000 */
[----:B------:R-:W-:Y:S01]  /*4f30*/  MUFU.TANH R78, R15 ;  /* 0x0000000f004e7308 */ /* 0x000fe20000002400 */
[----:B------:R-:W-:Y:S01]  /*4f40*/  ISETP.GE.AND P0, PT, R68, RZ, PT ;  /* 0x000000ff4400720c */ /* 0x000fe20003f06270 */
[----:B------:R-:W-:Y:S02]  /*4f50*/  FMUL.FTZ R12, R12, c[0x0][0x2ec] ;  /* 0x0000bb000c0c7a20 */ /* 0x000fe40000410000 */
[----:B------:R-:W-:Y:S02]  /*4f60*/  FMUL.FTZ R18, R18, c[0x0][0x2ec] ;  /* 0x0000bb0012127a20 */ /* 0x000fe40000410000 */
[----:B------:R-:W-:Y:S04]  /*4f70*/  FMUL.FTZ R19, R19, c[0x0][0x2ec] ;  /* 0x0000bb0013137a20 */ /* 0x000fe80000410000 */
[----:B------:R1:W-:Y:S01]  /*4f80*/  MUFU.TANH R83, R13 ;  /* 0x0000000d00537308 */ /* 0x0003e20000002400 */
[C---:B--2---:R-:W-:Y:S03]  /*4f90*/  IADD3 R73, R72.reuse, -0x11, RZ ;  /* 0xffffffef48497810 */ /* 0x044fe60007ffe0ff */
[C---:B------:R-:W-:Y:S02]  /*4fa0*/  @!P0 IADD3 R68, -R72.reuse, 0x19, RZ ;  /* 0x0000001948448810 */ /* 0x040fe40007ffe1ff */
[----:B------:R-:W-:Y:S04]  /*4fb0*/  ISETP.GE.AND P2, PT, R73, RZ, PT ;  /* 0x000000ff4900720c */ /* 0x000fe80003f46270 */
[----:B------:R-:W-:Y:S01]  /*4fc0*/  MUFU.TANH R77, R4 ;  /* 0x00000004004d7308 */ /* 0x000fe20000002400 */
[----:B------:R-:W-:Y:S09]  /*4fd0*/  PLOP3.LUT P0, PT, PT, PT, UP0, 0x80, 0x0 ;  /* 0x000000000000781c */ /* 0x000ff20003f0f008 */
[----:B------:R-:W-:Y:S01]  /*4fe0*/  I2F R76, R69 ;  /* 0x00000045004c7306 */ /* 0x000fe20000201400 */
[----:B------:R-:W-:Y:S01]  /*4ff0*/  @!P2 IADD3 R73, -R72, 0x11, RZ ;  /* 0x000000114849a810 */ /* 0x000fe20007ffe1ff */
[----:B-1----:R-:W-:Y:S08]  /*5000*/  FFMA.FTZ R13, R81, -UR6, R11 ;  /* 0x80000006510d7c23 */ /* 0x002ff0000801000b */
[----:B------:R-:W1:Y:S10]  /*5010*/  MUFU.TANH R72, R7 ;  /* 0x0000000700487308 */ /* 0x000e740000002400 */
[----:B------:R-:W2:Y:S10]  /*5020*/  MUFU.TANH R7, R5 ;  /* 0x0000000500077308 */ /* 0x000eb40000002400 */
[----:B------:R-:W3:Y:S01]  /*5030*/  MUFU.TANH R6, R6 ;  /* 0x0000000600067308 */ /* 0x000ee20000002400 */
[----:B-1----:R-:W-:Y:S02]  /*5040*/  FFMA.FTZ R15, R82, -UR6, R72 ;  /* 0x80000006520f7c23 */ /* 0x002fe40008010048 */
[----:B------:R-:W-:Y:S07]  /*5050*/  FFMA.FTZ R4, -R72, R72, 1 ;  /* 0x3f80000048047423 */ /* 0x000fee0000010148 */
[----:B------:R1:W-:Y:S01]  /*5060*/  MUFU.TANH R70, R8 ;  /* 0x0000000800467308 */ /* 0x0003e20000002400 */
[----:B------:R-:W-:Y:S02]  /*5070*/  FMUL.FTZ R90, R4, c[0x0][0x2ec] ;  /* 0x0000bb00045a7a20 */ /* 0x000fe40000410000 */
[----:B--2---:R-:W-:Y:S02]  /*5080*/  FFMA.FTZ R5, -R7, R7, 1 ;  /* 0x3f80000007057423 */ /* 0x004fe40000010107 */
[----:B------:R-:W-:Y:S05]  /*5090*/  FFMA.FTZ R7, R81, -UR6, R7 ;  /* 0x8000000651077c23 */ /* 0x000fea0008010007 */
[----:B------:R3:W2:Y:S10]  /*50a0*/  MUFU.TANH R69, R9 ;  /* 0x0000000900457308 */ /* 0x0006b40000002400 */
[----:B------:R4:W4:Y:S01]  /*50b0*/  MUFU.TANH R87, R16 ;  /* 0x0000001000577308 */ /* 0x0009220000002400 */
[----:B-1----:R-:W-:Y:S09]  /*50c0*/  FFMA.FTZ R8, R89, -UR6, R77 ;  /* 0x8000000659087c23 */ /* 0x002ff2000801004d */
[----:B------:R-:W1:Y:S01]  /*50d0*/  MUFU.TANH R10, R10 ;  /* 0x0000000a000a7308 */ /* 0x000e620000002400 */
[----:B---3--:R-:W-:Y:S02]  /*50e0*/  FFMA.FTZ R9, -R6, R6, 1 ;  /* 0x3f80000006097423 */ /* 0x008fe40000010106 */
[----:B--2---:R-:W-:Y:S02]  /*50f0*/  FFMA.FTZ R4, -R69, R69, 1 ;  /* 0x3f80000045047423 */ /* 0x004fe40000010145 */
[----:B------:R-:W-:Y:S05]  /*5100*/  FMUL.FTZ R91, R9, c[0x0][0x2ec] ;  /* 0x0000bb00095b7a20 */ /* 0x000fea0000410000 */
[----:B------:R1:W-:Y:S01]  /*5110*/  MUFU.TANH R79, R14 ;  /* 0x0000000e004f7308 */ /* 0x0003e20000002400 */
[----:B------:R-:W-:Y:S02]  /*5120*/  FMUL.FTZ R92, R4, c[0x0][0x2ec] ;  /* 0x0000bb00045c7a20 */ /* 0x000fe40000410000 */
[----:B----4-:R-:W-:Y:S02]  /*5130*/  FFMA.FTZ R16, R86, -UR6, R6 ;  /* 0x8000000656107c23 */ /* 0x010fe40008010006 */
[----:B------:R-:W-:Y:S02]  /*5140*/  FFMA.FTZ R6, -R77, R77, 1 ;  /* 0x3f8000004d067423 */ /* 0x000fe4000001014d */
[----:B------:R-:W-:Y:S03]  /*5150*/  FMUL.FTZ R86, R5, c[0x0][0x2ec] ;  /* 0x0000bb0005567a20 */ /* 0x000fe60000410000 */
[----:B------:R2:W3:Y:S01]  /*5160*/  MUFU.TANH R82, R17 ;  /* 0x0000001100527308 */ /* 0x0004e20000002400 */
[----:B------:R-:W-:Y:S02]  /*5170*/  FFMA.FTZ R5, -R70, R70, 1 ;  /* 0x3f80000046057423 */ /* 0x000fe40000010146 */
[----:B------:R-:W-:Y:S02]  /*5180*/  FFMA.FTZ R70, R75, -UR6, R70 ;  /* 0x800000064b467c23 */ /* 0x000fe40008010046 */
[----:B------:R-:W-:Y:S02]  /*5190*/  FMUL.FTZ R93, R5, c[0x0][0x2ec] ;  /* 0x0000bb00055d7a20 */ /* 0x000fe40000410000 */
[----:B------:R-:W-:Y:S03]  /*51a0*/  FFMA.FTZ R72, -R87, R87, 1 ;  /* 0x3f80000057487423 */ /* 0x000fe60000010157 */
[----:B------:R-:W4:Y:S01]  /*51b0*/  I2F R80, R80 ;  /* 0x0000005000507306 */ /* 0x000f220000201400 */
[----:B-1----:R-:W-:Y:S02]  /*51c0*/  FFMA.FTZ R14, R89, -UR6, R10 ;  /* 0x80000006590e7c23 */ /* 0x002fe4000801000a */
[----:B------:R-:W-:Y:S07]  /*51d0*/  FMUL.FTZ R89, R6, c[0x0][0x2ec] ;  /* 0x0000bb0006597a20 */ /* 0x000fee0000410000 */
[----:B------:R-:W1:Y:S01]  /*51e0*/  I2F R71, R68 ;  /* 0x0000004400477306 */ /* 0x000e620000201400 */
[----:B--2---:R-:W-:Y:S02]  /*51f0*/  FFMA.FTZ R17, -R10, R10, 1 ;  /* 0x3f8000000a117423 */ /* 0x004fe4000001010a */
[----:B------:R-:W-:Y:S02]  /*5200*/  FFMA.FTZ R10, -R11, R11, 1 ;  /* 0x3f8000000b0a7423 */ /* 0x000fe4000001010b */
[----:B---3--:R-:W-:Y:S05]  /*5210*/  FFMA.FTZ R5, -R82, R82, 1 ;  /* 0x3f80000052057423 */ /* 0x008fea0000010152 */
[----:B------:R2:W3:Y:S01]  /*5220*/  MUFU.TANH R68, R12 ;  /* 0x0000000c00447308 */ /* 0x0004e20000002400 */
[----:B------:R-:W-:Y:S02]  /*5230*/  FMUL.FTZ R95, R17, c[0x0][0x2ec] ;  /* 0x0000bb00115f7a20 */ /* 0x000fe40000410000 */
[----:B------:R-:W-:Y:S02]  /*5240*/  FMUL.FTZ R94, R10, c[0x0][0x2ec] ;  /* 0x0000bb000a5e7a20 */ /* 0x000fe40000410000 */
[----:B----4-:R-:W-:Y:S02]  /*5250*/  FFMA.FTZ R11, R80, -UR6, R78 ;  /* 0x80000006500b7c23 */ /* 0x010fe4000801004e */
[----:B------:R-:W-:Y:S02]  /*5260*/  FFMA.FTZ R78, -R78, R78, 1 ;  /* 0x3f8000004e4e7423 */ /* 0x000fe4000001014e */
[----:B------:R-:W-:Y:S01]  /*5270*/  FFMA.FTZ R69, R80, -UR6, R69 ;  /* 0x8000000650457c23 */ /* 0x000fe20008010045 */
[----:B------:R-:W4:Y:S01]  /*5280*/  MUFU.TANH R88, R18 ;  /* 0x0000001200587308 */ /* 0x000f220000002400 */
[----:B------:R-:W-:Y:S02]  /*5290*/  FMUL.FTZ R80, R5, c[0x0][0x2ec] ;  /* 0x0000bb0005507a20 */ /* 0x000fe40000410000 */
[----:B-1----:R-:W-:Y:S02]  /*52a0*/  FFMA.FTZ R17, R71, -UR6, R82 ;  /* 0x8000000647117c23 */ /* 0x002fe40008010052 */
[----:B------:R-:W-:Y:S05]  /*52b0*/  FMUL.FTZ R82, R72, c[0x0][0x2ec] ;  /* 0x0000bb0048527a20 */ /* 0x000fea0000410000 */
[----:B------:R-:W1:Y:S01]  /*52c0*/  MUFU.TANH R81, R19 ;  /* 0x0000001300517308 */ /* 0x000e620000002400 */
[----:B--2---:R-:W-:Y:S02]  /*52d0*/  FFMA.FTZ R12, R75, -UR6, R79 ;  /* 0x800000064b0c7c23 */ /* 0x004fe4000801004f */
[----:B------:R-:W-:Y:S02]  /*52e0*/  FFMA.FTZ R79, -R79, R79, 1 ;  /* 0x3f8000004f4f7423 */ /* 0x000fe4000001014f */
[----:B---3--:R-:W-:Y:S02]  /*52f0*/  FFMA.FTZ R77, -R68, R68, 1 ;  /* 0x3f800000444d7423 */ /* 0x008fe40000010144 */
[----:B------:R-:W-:Y:S03]  /*5300*/  FFMA.FTZ R75, -R83, R83, 1 ;  /* 0x3f800000534b7423 */ /* 0x000fe60000010153 */
[----:B------:R-:W2:Y:S01]  /*5310*/  I2F R74, R74 ;  /* 0x0000004a004a7306 */ /* 0x000ea20000201400 */
[----:B----4-:R-:W-:Y:S02]  /*5320*/  FFMA.FTZ R6, -R88, R88, 1 ;  /* 0x3f80000058067423 */ /* 0x010fe40000010158 */
[----:B------:R-:W-:Y:S02]  /*5330*/  FFMA.FTZ R18, R76, -UR6, R87 ;  /* 0x800000064c127c23 */ /* 0x000fe40008010057 */
[----:B------:R-:W-:Y:S02]  /*5340*/  FMUL.FTZ R87, R79, c[0x0][0x2ec] ;  /* 0x0000bb004f577a20 */ /* 0x000fe40000410000 */
[----:B------:R-:W-:Y:S03]  /*5350*/  FMUL.FTZ R79, R77, c[0x0][0x2ec] ;  /* 0x0000bb004d4f7a20 */ /* 0x000fe60000410000 */
[----:B------:R-:W3:Y:S01]  /*5360*/  I2F R73, R73 ;  /* 0x0000004900497306 */ /* 0x000ee20000201400 */
[----:B-1----:R-:W-:Y:S02]  /*5370*/  FFMA.FTZ R4, -R81, R81, 1 ;  /* 0x3f80000051047423 */ /* 0x002fe40000010151 */
[C---:B--2---:R-:W-:Y:S02]  /*5380*/  FFMA.FTZ R68, R74.reuse, -UR6, R68 ;  /* 0x800000064a447c23 */ /* 0x044fe40008010044 */
[----:B------:R-:W-:Y:S02]  /*5390*/  FFMA.FTZ R10, R74, -UR6, R88 ;  /* 0x800000064a0a7c23 */ /* 0x000fe40008010058 */
[----:B------:R-:W-:Y:S02]  /*53a0*/  FMUL.FTZ R88, R6, c[0x0][0x2ec] ;  /* 0x0000bb0006587a20 */ /* 0x000fe40000410000 */
[C---:B---3--:R-:W-:Y:S02]  /*53b0*/  FFMA.FTZ R19, R73.reuse, -UR6, R83 ;  /* 0x8000000649137c23 */ /* 0x048fe40008010053 */
[----:B------:R-:W-:Y:S02]  /*53c0*/  FFMA.FTZ R9, R73, -UR6, R81 ;  /* 0x8000000649097c23 */ /* 0x000fe40008010051 */
[----:B------:R-:W-:Y:S02]  /*53d0*/  FMUL.FTZ R83, R78, c[0x0][0x2ec] ;  /* 0x0000bb004e537a20 */ /* 0x000fe40000410000 */
[----:B------:R-:W-:Y:S02]  /*53e0*/  FMUL.FTZ R78, R75, c[0x0][0x2ec] ;  /* 0x0000bb004b4e7a20 */ /* 0x000fe40000410000 */
[----:B------:R-:W-:Y:S01]  /*53f0*/  FMUL.FTZ R81, R4, c[0x0][0x2ec] ;  /* 0x0000bb0004517a20 */ /* 0x000fe20000410000 */
        /* <DEDUP_REMOVED lines=10> */
.L_x_997:
[----:B------:R-:W2:Y:S01]  /*54a0*/  LDL R4, [R1+0x84] ;  /* 0x0000840001047983 */ /* 0x000ea20000100800 */
        /* <DEDUP_REMOVED lines=70> */
.L_x_998:
        /* <DEDUP_REMOVED lines=18> */
[----:B------:R-:W-:Y:S01]  /*5a30*/  FSETP.NEU.FTZ.AND P0, PT, R4, -INF , PT ;  /* 0xff8000000400780b */ /* 0x000fe20003f1d000 */
[C---:B---3--:R-:W-:Y:S03]  /*5a40*/  FMUL.FTZ R4, R6.reuse, 1.4426950216293334961 ;  /* 0x3fb8aa3b06047820 */ /* 0x048fe60000410000 */
[----:B------:R-:W-:Y:S02]  /*5a50*/  FSEL R5, R5, RZ, P0 ;  /* 0x000000ff05057208 */ /* 0x000fe40000000000 */
[----:B------:R-:W-:Y:S03]  /*5a60*/  FSETP.NEU.FTZ.AND P0, PT, R6, -INF , PT ;  /* 0xff8000000600780b */ /* 0x000fe60003f1d000 */
[--C-:B------:R-:W-:Y:S01]  /*5a70*/  FFMA.FTZ R8, R8, c[0x0][0x23c], -R5.reuse ;  /* 0x00008f0008087a23 */ /* 0x100fe20000010805 */
[----:B------:R-:W-:Y:S01]  /*5a80*/  FSEL R4, R4, RZ, P0 ;  /* 0x000000ff04047208 */ /* 0x000fe20000000000 */
[--C-:B------:R-:W-:Y:S01]  /*5a90*/  FFMA.FTZ R7, R7, c[0x0][0x23c], -R5.reuse ;  /* 0x00008f0007077a23 */ /* 0x100fe20000010805 */
[----:B------:R-:W-:Y:S01]  /*5aa0*/  PLOP3.LUT P0, PT, PT, PT, UP0, 0x80, 0x0 ;  /* 0x000000000000781c */ /* 0x000fe20003f0f008 */
[----:B------:R-:W-:Y:S01]  /*5ab0*/  MUFU.EX2 R97, R8 ;  /* 0x0000000800617308 */ /* 0x000fe20000000800 */
[--C-:B------:R-:W-:Y:S02]  /*5ac0*/  FFMA.FTZ R70, R70, c[0x0][0x23c], -R5.reuse ;  /* 0x00008f0046467a23 */ /* 0x100fe40000010805 */
[--C-:B------:R-:W-:Y:S02]  /*5ad0*/  FFMA.FTZ R16, R16, c[0x0][0x23c], -R4.reuse ;  /* 0x00008f0010107a23 */ /* 0x100fe40000010804 */
[--C-:B------:R-:W-:Y:S02]  /*5ae0*/  FFMA.FTZ R69, R69, c[0x0][0x23c], -R5.reuse ;  /* 0x00008f0045457a23 */ /* 0x100fe40000010805 */
[--C-:B------:R-:W-:Y:S02]  /*5af0*/  FFMA.FTZ R68, R68, c[0x0][0x23c], -R5.reuse ;  /* 0x00008f0044447a23 */ /* 0x100fe40000010805 */
[--C-:B------:R-:W-:Y:S01]  /*5b00*/  FFMA.FTZ R19, R19, c[0x0][0x23c], -R5.reuse ;  /* 0x00008f0013137a23 */ /* 0x100fe20000010805 */
[----:B------:R-:W1:Y:S01]  /*5b10*/  MUFU.EX2 R96, R7 ;  /* 0x0000000700607308 */ /* 0x000e620000000800 */
[--C-:B------:R-:W-:Y:S02]  /*5b20*/  FFMA.FTZ R18, R18, c[0x0][0x23c], -R5.reuse ;  /* 0x00008f0012127a23 */ /* 0x100fe40000010805 */
[----:B------:R-:W-:Y:S02]  /*5b30*/  FFMA.FTZ R5, R17, c[0x0][0x23c], -R5 ;  /* 0x00008f0011057a23 */ /* 0x000fe40000010805 */
[--C-:B------:R-:W-:Y:S02]  /*5b40*/  FFMA.FTZ R15, R15, c[0x0][0x23c], -R4.reuse ;  /* 0x00008f000f0f7a23 */ /* 0x100fe40000010804 */
[--C-:B------:R-:W-:Y:S02]  /*5b50*/  FFMA.FTZ R14, R14, c[0x0][0x23c], -R4.reuse ;  /* 0x00008f000e0e7a23 */ /* 0x100fe40000010804 */
[--C-:B------:R-:W-:Y:S01]  /*5b60*/  FFMA.FTZ R13, R13, c[0x0][0x23c], -R4.reuse ;  /* 0x00008f000d0d7a23 */ /* 0x100fe20000010804 */
[----:B------:R-:W-:Y:S01]  /*5b70*/  MUFU.EX2 R75, R16 ;  /* 0x00000010004b7308 */ /* 0x000fe20000000800 */
[--C-:B------:R-:W-:Y:S02]  /*5b80*/  FFMA.FTZ R12, R12, c[0x0][0x23c], -R4.reuse ;  /* 0x00008f000c0c7a23 */ /* 0x100fe40000010804 */
[--C-:B------:R-:W-:Y:S02]  /*5b90*/  FFMA.FTZ R11, R11, c[0x0][0x23c], -R4.reuse ;  /* 0x00008f000b0b7a23 */ /* 0x100fe40000010804 */
[--C-:B------:R-:W-:Y:S02]  /*5ba0*/  FFMA.FTZ R10, R10, c[0x0][0x23c], -R4.reuse ;  /* 0x00008f000a0a7a23 */ /* 0x100fe40000010804 */
[----:B------:R-:W-:Y:S03]  /*5bb0*/  FFMA.FTZ R4, R9, c[0x0][0x23c], -R4 ;  /* 0x00008f0009047a23 */ /* 0x000fe60000010804 */
[----:B------:R-:W2:Y:S01]  /*5bc0*/  MUFU.EX2 R73, R15 ;  /* 0x0000000f00497308 */ /* 0x000ea20000000800 */
[----:B-1----:R-:W-:Y:S05]  /*5bd0*/  F2FP.BF16.PACK_AB R6, R96, R97 ;  /* 0x000000616006723e */ /* 0x002fea00000010ff */
[----:B----4-:R1:W-:Y:S04]  /*5be0*/  STS [R101+0x14000], R6 ;  /* 0x0140000665007388 */ /* 0x0103e80000000800 */
[----:B------:R2:W-:Y:S10]  /*5bf0*/  MUFU.EX2 R247, R5 ;  /* 0x0000000500f77308 */ /* 0x0005f40000000800 */
[----:B------:R-:W-:Y:S10]  /*5c00*/  MUFU.EX2 R77, R70 ;  /* 0x00000046004d7308 */ /* 0x000ff40000000800 */
[----:B------:R-:W3:Y:S01]  /*5c10*/  MUFU.EX2 R76, R69 ;  /* 0x00000045004c7308 */ /* 0x000ee20000000800 */
[----:B--2---:R-:W-:Y:S05]  /*5c20*/  F2FP.BF16.PACK_AB R5, R73, R75 ;  /* 0x0000004b4905723e */ /* 0x004fea00000010ff */
[----:B------:R2:W-:Y:S04]  /*5c30*/  STS [R101+0x14400], R5 ;  /* 0x0144000565007388 */ /* 0x0005e80000000800 */
[----:B------:R3:W-:Y:S10]  /*5c40*/  MUFU.EX2 R98, R4 ;  /* 0x0000000400627308 */ /* 0x0007f40000000800 */
        /* <DEDUP_REMOVED lines=91> */
[----:B------:R-:W-:Y:S02]  /*6200*/  FMUL.FTZ R7, R73, R7 ;  /* 0x0000000749077220 */ /* 0x000fe40000410000 */
[C---:B------:R-:W-:Y:S02]  /*6210*/  FADD.FTZ R8, -R85.reuse, R8 ;  /* 0x0000000855087221 */ /* 0x040fe40000010100 */
[----:B------:R-:W-:Y:S02]  /*6220*/  FADD.FTZ R9, -R85, R9 ;  /* 0x0000000955097221 */ /* 0x000fe40000010100 */
[C---:B------:R-:W-:Y:S02]  /*6230*/  FADD.FTZ R10, -R84.reuse, R10 ;  /* 0x0000000a540a7221 */ /* 0x040fe40000010100 */
[----:B------:R-:W-:Y:S02]  /*6240*/  FADD.FTZ R11, -R84, R11 ;  /* 0x0000000b540b7221 */ /* 0x000fe40000010100 */
[----:B------:R-:W-:Y:S02]  /*6250*/  FMUL.FTZ R4, R89, R4 ;  /* 0x0000000459047220 */ /* 0x000fe40000410000 */
[----:B------:R-:W-:Y:S02]  /*6260*/  FMUL.FTZ R5, R86, R5 ;  /* 0x0000000556057220 */ /* 0x000fe40000410000 */
[----:B------:R-:W-:Y:S02]  /*6270*/  FMUL.FTZ R71, R77, R8 ;  /* 0x000000084d477220 */ /* 0x000fe40000410000 */
[----:B------:R-:W-:Y:S01]  /*6280*/  FMUL.FTZ R8, R76, R9 ;  /* 0x000000094c087220 */ /* 0x000fe20000410000 */
[----:B------:R-:W-:Y:S01]  /*6290*/  F2FP.BF16.PACK_AB R5, R5, R4 ;  /* 0x000000040505723e */ /* 0x000fe200000010ff */
[----:B------:R-:W-:Y:S02]  /*62a0*/  FMUL.FTZ R70, R74, R10 ;  /* 0x0000000a4a467220 */ /* 0x000fe40000410000 */
[----:B------:R-:W-:Y:S02]  /*62b0*/  FMUL.FTZ R9, R72, R11 ;  /* 0x0000000b48097220 */ /* 0x000fe40000410000 */
[----:B------:R-:W-:Y:S01]  /*62c0*/  FMUL.FTZ R11, R91, R6 ;  /* 0x000000065b0b7220 */ /* 0x000fe20000410000 */
[----:B------:R-:W-:Y:S01]  /*62d0*/  STS [R101+0x12000], R5 ;  /* 0x0120000565007388 */ /* 0x000fe20000000800 */
[----:B------:R-:W-:Y:S02]  /*62e0*/  FMUL.FTZ R10, R90, R7 ;  /* 0x000000075a0a7220 */ /* 0x000fe40000410000 */
        /* <DEDUP_REMOVED lines=9> */
[----:B------:R-:W-:Y:S02]  /*6380*/  FMUL.FTZ R69, R248, R12 ;  /* 0x0000000cf8457220 */ /* 0x000fe40000410000 */
[----:B------:R-:W-:Y:S02]  /*6390*/  FMUL.FTZ R7, R95, R70 ;  /* 0x000000465f077220 */ /* 0x000fe40000410000 */
[----:B------:R-:W-:Y:S01]  /*63a0*/  FMUL.FTZ R9, R94, R9 ;  /* 0x000000095e097220 */ /* 0x000fe20000410000 */
[----:B------:R-:W-:Y:S01]  /*63b0*/  STS [R100+0x12000], R8 ;  /* 0x0120000864007388 */ /* 0x000fe20000000800 */
[----:B------:R-:W-:Y:S02]  /*63c0*/  FMUL.FTZ R12, R246, R13 ;  /* 0x0000000df60c7220 */ /* 0x000fe40000410000 */
[----:B------:R-:W-:Y:S01]  /*63d0*/  FADD.FTZ R16, -R85, R16 ;  /* 0x0000001055107221 */ /* 0x000fe20000010100 */
[----:B------:R-:W-:Y:S01]  /*63e0*/  F2FP.BF16.PACK_AB R9, R9, R7 ;  /* 0x000000070909723e */ /* 0x000fe200000010ff */
[----:B------:R-:W-:Y:S02]  /*63f0*/  FADD.FTZ R17, -R85, R17 ;  /* 0x0000001155117221 */ /* 0x000fe40000010100 */
[----:B------:R-:W-:Y:S02]  /*6400*/  FMUL.FTZ R68, R244, R14 ;  /* 0x0000000ef4447220 */ /* 0x000fe40000410000 */
[----:B------:R-:W-:Y:S01]  /*6410*/  FMUL.FTZ R13, R79, R69 ;  /* 0x000000454f0d7220 */ /* 0x000fe20000410000 */
[----:B------:R3:W-:Y:S01]  /*6420*/  STS [R100+0x12400], R9 ;  /* 0x0124000964007388 */ /* 0x0007e20000000800 */
[----:B------:R-:W-:Y:S02]  /*6430*/  FMUL.FTZ R12, R78, R12 ;  /* 0x0000000c4e0c7220 */ /* 0x000fe40000410000 */
[----:B------:R-:W-:Y:S02]  /*6440*/  FMUL.FTZ R14, R99, R15 ;  /* 0x0000000f630e7220 */ /* 0x000fe40000410000 */
[----:B------:R-:W-:Y:S01]  /*6450*/  FADD.FTZ R18, -R84, R18 ;  /* 0x0000001254127221 */ /* 0x000fe20000010100 */
[----:B------:R-:W-:Y:S01]  /*6460*/  F2FP.BF16.PACK_AB R7, R12, R13 ;  /* 0x0000000d0c07723e */ /* 0x000fe200000010ff */
[----:B------:R-:W-:Y:S01]  /*6470*/  FADD.FTZ R19, -R84, R19 ;  /* 0x0000001354137221 */ /* 0x000fe20000010100 */
[----:B--2---:R1:W5:Y:S01]  /*6480*/  LDL.LU R101, [R1+0x94] ;  /* 0x0000940001657983 */ /* 0x0043620000300800 */
[----:B------:R-:W-:Y:S02]  /*6490*/  FMUL.FTZ R16, R249, R16 ;  /* 0x00000010f9107220 */ /* 0x000fe40000410000 */
[----:B------:R-:W-:Y:S01]  /*64a0*/  FMUL.FTZ R17, R247, R17 ;  /* 0x00000011f7117220 */ /* 0x000fe20000410000 */
[----:B------:R-:W-:Y:S01]  /*64b0*/  STS [R251+0x12000], R7 ;  /* 0x01200007fb007388 */ /* 0x000fe20000000800 */
        /* <DEDUP_REMOVED lines=9> */
[----:B------:R-:W-:Y:S01]  /*6550*/  FMUL.FTZ R10, R81, R10 ;  /* 0x0000000a510a7220 */ /* 0x000fe20000410000 */
[----:B------:R-:W-:Y:S02]  /*6560*/  F2FP.BF16.PACK_AB R5, R5, R4 ;  /* 0x000000040505723e */ /* 0x000fe400000010ff */
[----:B---3--:R1:W5:Y:S02]  /*6570*/  LDL.LU R100, [R1+0x90] ;  /* 0x0000900001647983 */ /* 0x0083640000300800 */
[----:B------:R-:W-:Y:S02]  /*6580*/  F2FP.BF16.PACK_AB R4, R10, R11 ;  /* 0x0000000b0a04723e */ /* 0x000fe400000010ff */
[----:B------:R-:W-:Y:S04]  /*6590*/  STS [R250+0x12000], R5 ;  /* 0x01200005fa007388 */ /* 0x000fe80000000800 */
[----:B------:R-:W-:Y:S04]  /*65a0*/  STS [R250+0x12400], R4 ;  /* 0x01240004fa007388 */ /* 0x000fe80000000800 */
[----:B------:R-:W-:Y:S08]  /*65b0*/  BAR.SYNC.DEFER_BLOCKING 0x0 ;  /* 0x0000000000007b1d */ /* 0x000ff00000010000 */
[----:B------:R-:W-:Y:S08]  /*65c0*/  LDSM.16.MT88.4 R4, [R3+0x14000] ;  /* 0x014000000304783b */ /* 0x000ff00000004200 */
[----:B------:R-:W2:Y:S08]  /*65d0*/  LDSM.16.MT88.4 R8, [R0+0x6000] ;  /* 0x006000000008783b */ /* 0x000eb00000004200 */
[----:B------:R-:W3:Y:S08]  /*65e0*/  LDSM.16.MT88.4 R12, [R2+0x14000] ;  /* 0x01400000020c783b */ /* 0x000ef00000004200 */
[----:B------:R-:W3:Y:S08]  /*65f0*/  LDSM.16.MT88.4 R16, [R0+0x8000] ;  /* 0x008000000010783b */ /* 0x000ef00000004200 */
[----:B------:R-:W4:Y:S06]  /*6600*/  LDL.LU.64 R96, [R1+0x30] ;  /* 0x0000300001607983 */ /* 0x000f2c0000300a00 */
        /* <DEDUP_REMOVED lines=10> */
[-C--:B------:R-:W-:Y:S07]  /*66b0*/  HMMA.16816.F32.BF16 R36, R4, R16.reuse, R36 ;  /* 0x000000100424723c */ /* 0x080fee0000041824 */
[----:B------:R-:W-:Y:S01]  /*66c0*/  LDSM.16.MT88.4 R88, [R2+0x15800] ;  /* 0x015800000258783b */ /* 0x000fe20000004200 */
[C---:B------:R-:W-:Y:S07]  /*66d0*/  HMMA.16816.F32.BF16 R40, R12.reuse, R16, R40 ;  /* 0x000000100c28723c */ /* 0x040fee0000041828 */
[----:B------:R-:W-:Y:S01]  /*66e0*/  LDSM.16.MT88.4 R92, [R0+0x9800] ;  /* 0x00980000005c783b */ /* 0x000fe20000004200 */
[-C--:B------:R-:W-:Y:S08]  /*66f0*/  HMMA.16816.F32.BF16 R44, R12, R18.reuse, R44 ;  /* 0x000000120c2c723c */ /* 0x080ff0000004182c */
        /* <DEDUP_REMOVED lines=114> */
.L_x_999:
        /* <DEDUP_REMOVED lines=418> */
.L_x_1000:
        /* <DEDUP_REMOVED lines=172> */
.L_x_1002:
        /* <DEDUP_REMOVED lines=18> */
.L_x_1003:
        /* <DEDUP_REMOVED lines=54> */
.L_x_1005:
[----:B------:R-:W-:Y:S05]  /*9780*/  BSYNC B0 ;  /* 0x0000000000007941 */ /* 0x000fea0003800000 */
.L_x_1004:
        /* <DEDUP_REMOVED lines=19> */
.L_x_1007:
[----:B------:R-:W-:Y:S05]  /*98c0*/  BSYNC B0 ;  /* 0x0000000000007941 */ /* 0x000fea0003800000 */
.L_x_1006:
        /* <DEDUP_REMOVED lines=30> */
.L_x_1009:
[----:B------:R-:W-:Y:S05]  /*9ab0*/  BSYNC B0 ;  /* 0x0000000000007941 */ /* 0x000fea0003800000 */
.L_x_1008:
        /* <DEDUP_REMOVED lines=16> */
.L_x_980:
[----:B------:R-:W-:Y:S05]  /*9bc0*/  BSYNC B1 ;  /* 0x0000000000017941 */ /* 0x000fea0003800000 */
.L_x_966:
        /* <DEDUP_REMOVED lines=11> */
.L_x_1010:
[----:B------:R-:W-:Y:S05]  /*9c80*/  EXIT ;  /* 0x000000000000794d */ /* 0x000fea0003800000 */
.L_x_1012:
        /* <DEDUP_REMOVED lines=15> */
.L_x_1602:


//--------------------- .text._ZN5flash25flash_bwd_dot_do_o_kernelILb0E23Flash_bwd_kernel_traitsILi192ELi64ELi64ELi8ELi4ELi2ELi2ELb1ELb1EN7cutlass10bfloat16_tE19Flash_kernel_traitsILi192ELi64ELi64ELi8ES3_EEEEvNS_16Flash_bwd_paramsE --------------------------
	.section	.text._ZN5flash25flash_bwd_dot_do_o_kernelILb0E23Flash_bwd_kernel_traitsILi192ELi64ELi64ELi8ELi4ELi2ELi2ELb1ELb1EN7cutlass10bfloat16_tE19Flash_kernel_traitsILi192ELi64ELi64ELi8ES3_EEEEvNS_16Flash_bwd_paramsE,"ax",@progbits
	.sectioninfo	@"SHI_REGISTERS=62"
	.align	128
        .global         _ZN5flash25flash_bwd_dot_do_o_kernelILb0E23Flash_bwd_kernel_traitsILi192ELi64ELi64ELi8ELi4ELi2ELi2ELb1ELb1EN7cutlass10bfloat16_tE19Flash_kernel_traitsILi192ELi64ELi64ELi8ES3_EEEEvNS_16Flash_bwd_paramsE
        .type           _ZN5flash25flash_bwd_dot_do_o_kernelILb0E23Flash_bwd_kernel_traitsILi192ELi64ELi64ELi8ELi4ELi2ELi2ELb1ELb1EN7cutlass10bfloat16_tE19Flash_kernel_traitsILi192ELi64ELi64ELi8ES3_EEEEvNS_16Flash_bwd_paramsE,@function
        .size           _ZN5flash25flash_bwd_dot_do_o_kernelILb0E23Flash_bwd_kernel_traitsILi192ELi64ELi64ELi8ELi4ELi2ELi2ELb1ELb1EN7cutlass10bfloat16_tE19Flash_kernel_traitsILi192ELi64ELi64ELi8ES3_EEEEvNS_16Flash_bwd_paramsE,(.L_x_1603 - _ZN5flash25flash_bwd_dot_do_o_kernelILb0E23Flash_bwd_kernel_traitsILi192ELi64ELi64ELi8ELi4ELi2ELi2ELb1ELb1EN7cutlass10bfloat16_tE19Flash_kernel_traitsILi192ELi64ELi64ELi8ES3_EEEEvNS_16Flash_bwd_paramsE)
        .other          _ZN5flash25flash_bwd_dot_do_o_kernelILb0E23Flash_bwd_kernel_traitsILi192ELi64ELi64ELi8ELi4ELi2ELi2ELb1ELb1EN7cutlass10bfloat16_tE19Flash_kernel_traitsILi192ELi64ELi64ELi8ES3_EEEEvNS_16Flash_bwd_paramsE,@"STO_CUDA_ENTRY STV_DEFAULT"
_ZN5flash25flash_bwd_dot_do_o_kernelILb0E23Flash_bwd_kernel_traitsILi192ELi64ELi64ELi8ELi4ELi2ELi2ELb1ELb1EN7cutlass10bfloat16_tE19Flash_kernel_traitsILi192ELi64ELi64ELi8ES3_EEEEvNS_16Flash_bwd_paramsE:
.text._ZN5flash25flash_bwd_dot_do_o_kernelILb0E23Flash_bwd_kernel_traitsILi192ELi64ELi64ELi8ELi4ELi2ELi2ELb1ELb1EN7cutlass10bfloat16_tE19Flash_kernel_traitsILi192ELi64ELi64ELi8ES3_EEEEvNS_16Flash_bwd_paramsE:
[----:B------:R-:W-:Y:S02]  /*0000*/  IMAD.MOV.U32 R1, RZ, RZ, c[0x0][0x28] ;  /* 0x00000a00ff017624 */ /* 0x000fe400078e00ff */
[----:B------:R-:W0:Y:S01]  /*0010*/  S2R R6, SR_CTAID.Y ;  /* 0x0000000000067919 */ /* 0x000e220000002600 */
[----:B------:R-:W-:Y:S01]  /*0020*/  ISETP.NE.U32.AND P0, PT, RZ, c[0x0][0x240], PT ;  /* 0x00009000ff007a0c */ /* 0x000fe20003f05070 */
[----:B------:R-:W-:Y:S01]  /*0030*/  IMAD.MOV.U32 R7, RZ, RZ, -0x1 ;  /* 0xffffffffff077424 */ /* 0x000fe200078e00ff */
[----:B------:R-:W-:Y:S02]  /*0040*/  ULDC.64 UR4, c[0x0][0x118] ;  /* 0x0000460000047ab9 */ /* 0x000fe40000000a00 */
[----:B------:R-:W-:-:S13]  /*0050*/  ISETP.NE.AND.EX P0, PT, RZ, c[0x0][0x244], PT, P0 ;  /* 0x00009100ff007a0c */ /* 0x000fda0003f05300 */
[----:B------:R-:W-:Y:S01]  /*0060*/  @P0 MOV R5, 0x4 ;  /* 0x0000000400050802 */ /* 0x000fe20000000f00 */
[----:B------:R-:W-:Y:S01]  /*0070*/  @P0 IMAD.MOV.U32 R3, RZ, RZ, 0x4 ;  /* 0x00000004ff030424 */ /* 0x000fe200078e00ff */
[----:B0-----:R-:W-:-:S03]  /*0080*/  @P0 IADD3 R4, R6, 0x1, RZ ;  /* 0x0000000106040810 */ /* 0x001fc60007ffe0ff */
[----:B------:R-:W-:-:S04]  /*0090*/  @P0 IMAD.WIDE R2, R6, R3, c[0x0][0x240] ;  /* 0x0000900006020625 */ /* 0x000fc800078e0203 */
[----:B------:R-:W-:Y:S01]  /*00a0*/  @P0 IMAD.WIDE R4, R4, R5, c[0x0][0x240] ;  /* 0x0000900004040625 */ /* 0x000fe200078e0205 */
[----:B------:R-:W2:Y:S05]  /*00b0*/  @P0 LDG.E R7, [R2.64] ;  /* 0x0000000402070981 */ /* 0x000eaa000c1e1900 */
[----:B------:R-:W2:Y:S04]  /*00c0*/  @P0 LDG.E R4, [R4.64] ;  /* 0x0000000404040981 */ /* 0x000ea8000c1e1900 */
[----:B------:R-:W0:Y:S02]  /*00d0*/  S2R R9, SR_CTAID.X ;  /* 0x0000000000097919 */ /* 0x000e240000002500 */
[----:B0-----:R-:W-:Y:S01]  /*00e0*/  SHF.L.U32 R9, R9, 0x6, RZ ;  /* 0x0000000609097819 */ /* 0x001fe200000006ff */
[----:B--2---:R-:W-:-:S02]  /*00f0*/  @P0 IMAD.IADD R8, R4, 0x1, -R7 ;  /* 0x0000000104080824 */ /* 0x004fc400078e0a07 */
[----:B------:R-:W-:-:S05]  /*0100*/  @!P0 IMAD.MOV.U32 R8, RZ, RZ, c[0x0][0x214] ;  /* 0x00008500ff088624 */ /* 0x000fca00078e00ff */
[----:B------:R-:W-:-:S13]  /*0110*/  ISETP.GT.AND P0, PT, R8, R9, PT ;  /* 0x000000090800720c */ /* 0x000fda0003f04270 */
[----:B------:R-:W-:Y:S05]  /*0120*/  @!P0 EXIT ;  /* 0x000000000000894d */ /* 0x000fea0003800000 */
[C---:B------:R-:W-:Y:S01]  /*0130*/  ISETP.NE.AND P1, PT, R7.reuse, -0x1, PT ;  /* 0xffffffff0700780c */ /* 0x040fe20003f25270 */
[----:B------:R-:W0:Y:S01]  /*0140*/  S2R R11, SR_CTAID.Z ;  /* 0x00000000000b7919 */ /* 0x000e220000002700 */
[----:B------:R-:W-:Y:S02]  /*0150*/  ULDC.U8 UR6, c[0x0][0x328] ;  /* 0x0000ca0000067ab9 */ /* 0x000fe40000000000 */
[----:B------:R-:W-:Y:S01]  /*0160*/  ISETP.NE.AND P0, PT, RZ, UR6, PT ;  /* 0x00000006ff007c0c */ /* 0x000fe2000bf05270 */
[----:B------:R-:W1:Y:S08]  /*0170*/  S2R R0, SR_TID.X ;  /* 0x0000000000007919 */ /* 0x000e700000002100 */
[----:B------:R-:W-:Y:S01]  /*0180*/  @P1 IMAD.WIDE.U32 R2, R7, c[0x0][0x370], RZ ;  /* 0x0000dc0007021a25 */ /* 0x000fe200078e00ff */
[----:B------:R-:W-:-:S02]  /*0190*/  @!P1 SHF.R.S32.HI R4, RZ, 0x1f, R6 ;  /* 0x0000001fff049819 */ /* 0x000fc40000011406 */
[----:B------:R-:W-:Y:S01]  /*01a0*/  @!P1 SHF.R.S32.HI R19, RZ, 0x1f, R6 ;  /* 0x0000001fff139819 */ /* 0x000fe20000011406 */
[C---:B------:R-:W-:Y:S02]  /*01b0*/  @P1 IMAD R15, R7.reuse, c[0x0][0x374], R3 ;  /* 0x0000dd00070f1a24 */ /* 0x040fe400078e0203 */
[----:B------:R-:W-:Y:S02]  /*01c0*/  @P1 IMAD.MOV.U32 R29, RZ, RZ, R2 ;  /* 0x000000ffff1d1224 */ /* 0x000fe400078e0002 */
[----:B------:R-:W-:-:S04]  /*01d0*/  @P1 IMAD.WIDE.U32 R2, R7, c[0x0][0x1e8], RZ ;  /* 0x00007a0007021a25 */ /* 0x000fc800078e00ff */
[----:B------:R-:W-:Y:S01]  /*01e0*/  @!P1 IMAD R5, R4, c[0x0][0x368], RZ ;  /* 0x0000da0004059a24 */ /* 0x000fe200078e02ff */
[----:B------:R-:W-:Y:S01]  /*01f0*/  @P1 MOV R53, R2 ;  /* 0x0000000200351202 */ /* 0x000fe20000000f00 */
[----:B------:R-:W-:Y:S02]  /*0200*/  @!P1 IMAD R19, R19, c[0x0][0x1e0], RZ ;  /* 0x0000780013139a24 */ /* 0x000fe400078e02ff */
[----:B------:R-:W-:Y:S02]  /*0210*/  @P1 IMAD R13, R7, c[0x0][0x1ec], R3 ;  /* 0x00007b00070d1a24 */ /* 0x000fe400078e0203 */
[C---:B------:R-:W-:Y:S02]  /*0220*/  @!P1 IMAD R17, R6.reuse, c[0x0][0x36c], R5 ;  /* 0x0000db0006119a24 */ /* 0x040fe400078e0205 */
[----:B------:R-:W-:-:S04]  /*0230*/  @!P1 IMAD.WIDE.U32 R2, R6, c[0x0][0x368], RZ ;  /* 0x0000da0006029a25 */ /* 0x000fc800078e00ff */
[----:B------:R-:W-:Y:S01]  /*0240*/  @!P1 IMAD.WIDE.U32 R4, R6, c[0x0][0x1e0], RZ ;  /* 0x0000780006049a25 */ /* 0x000fe200078e00ff */
[----:B------:R-:W-:-:S03]  /*0250*/  @!P1 IADD3 R15, R3, R17, RZ ;  /* 0x00000011030f9210 */ /* 0x000fc60007ffe0ff */
[----:B------:R-:W-:Y:S02]  /*0260*/  @!P1 IMAD R19, R6, c[0x0][0x1e4], R19 ;  /* 0x0000790006139a24 */ /* 0x000fe400078e0213 */
[----:B------:R-:W-:Y:S02]  /*0270*/  @!P1 IMAD.MOV.U32 R29, RZ, RZ, R2 ;  /* 0x000000ffff1d9224 */ /* 0x000fe400078e0002 */
[----:B------:R-:W-:Y:S01]  /*0280*/  @!P1 IMAD.MOV.U32 R53, RZ, RZ, R4 ;  /* 0x000000ffff359224 */ /* 0x000fe200078e0004 */
[----:B------:R-:W-:Y:S01]  /*0290*/  @!P1 IADD3 R13, R5, R19, RZ ;  /* 0x00000013050d9210 */ /* 0x000fe20007ffe0ff */
[----:B------:R-:W-:Y:S05]  /*02a0*/  @!P0 BRA `(.L_x_1013) ;  /* 0x0000007000008947 */ /* 0x000fea0003800000 */
[----:B01----:R-:W-:Y:S01]  /*02b0*/  MOV R5, c[0x0][0x210] ;  /* 0x0000840000057a02 */ /* 0x003fe20000000f00 */
[C---:B------:R-:W-:Y:S02]  /*02c0*/  @!P1 IMAD R7, R6.reuse, c[0x0][0x224], RZ ;  /* 0x0000890006079a24 */ /* 0x040fe400078e02ff */
[----:B------:R-:W-:Y:S02]  /*02d0*/  IMAD.MOV.U32 R2, RZ, RZ, 0x80 ;  /* 0x00000080ff027424 */ /* 0x000fe400078e00ff */
[----:B------:R-:W-:-:S02]  /*02e0*/  IMAD R3, R6, 0x80, R7 ;  /* 0x0000008006037824 */ /* 0x000fc400078e0207 */
[----:B------:R-:W-:-:S04]  /*02f0*/  IMAD R2, R2, R5, c[0x0][0x234] ;  /* 0x00008d0002027624 */ /* 0x000fc800078e0205 */
[----:B------:R-:W-:Y:S01]  /*0300*/  IMAD R2, R2, R11, R3 ;  /* 0x0000000b02027224 */ /* 0x000fe200078e0203 */
[----:B------:R-:W-:Y:S05]  /*0310*/  BRA `(.L_x_1014) ;  /* 0x0000002000007947 */ /* 0x000fea0003800000 */
.L_x_1013:
[----:B01----:R-:W-:-:S04]  /*0320*/  IMAD R2, R6, c[0x0][0x1c0], R11 ;  /* 0x0000700006027a24 */ /* 0x003fc800078e020b */
[----:B------:R-:W-:Y:S02]  /*0330*/  IMAD R2, R2, c[0x0][0x224], RZ ;  /* 0x0000890002027a24 */ /* 0x000fe400078e02ff */
.L_x_1014:
[----:B------:R-:W-:Y:S01]  /*0340*/  SHF.R.S32.HI R3, RZ, 0x1f, R0 ;  /* 0x0000001fff037819 */ /* 0x000fe20000011400 */
[--C-:B------:R-:W-:Y:S01]  /*0350*/  IMAD.IADD R8, R8, 0x1, -R9.reuse ;  /* 0x0000000108087824 */ /* 0x100fe200078e0a09 */
[----:B------:R-:W-:Y:S01]  /*0360*/  SHF.R.S32.HI R4, RZ, 0x1f, R9 ;  /* 0x0000001fff047819 */ /* 0x000fe20000011409 */
[----:B------:R-:W-:Y:S01]  /*0370*/  BSSY B0, `(.L_x_1015) ;  /* 0x000003a000007945 */ /* 0x000fe20003800000 */
[-C--:B------:R-:W-:Y:S01]  /*0380*/  LEA.HI R59, R3, R0.reuse, RZ, 0x3 ;  /* 0x00000000033b7211 */ /* 0x080fe200078f18ff */
[----:B------:R-:W-:Y:S01]  /*0390*/  CS2R R18, SRZ ;  /* 0x0000000000127805 */ /* 0x000fe2000001ff00 */
[----:B------:R-:W-:Y:S01]  /*03a0*/  SHF.R.S32.HI R10, RZ, 0x1f, R11 ;  /* 0x0000001fff0a7819 */ /* 0x000fe2000001140b */
[C---:B------:R-:W-:Y:S01]  /*03b0*/  IMAD R12, R4.reuse, c[0x0][0x1e8], RZ ;  /* 0x00007a00040c7a24 */ /* 0x040fe200078e02ff */
[----:B------:R-:W-:Y:S01]  /*03c0*/  LOP3.LUT R3, R59, 0x1ffffff8, RZ, 0xc0, !PT ;  /* 0x1ffffff83b037812 */ /* 0x000fe200078ec0ff */
[----:B------:R-:W-:Y:S01]  /*03d0*/  CS2R R16, SRZ ;  /* 0x0000000000107805 */ /* 0x000fe2000001ff00 */
[----:B------:R-:W-:Y:S01]  /*03e0*/  SHF.R.S32.HI R59, RZ, 0x3, R59 ;  /* 0x00000003ff3b7819 */ /* 0x000fe2000001143b */
[----:B------:R-:W-:Y:S01]  /*03f0*/  IMAD R12, R9, c[0x0][0x1ec], R12 ;  /* 0x00007b00090c7a24 */ /* 0x000fe200078e020c */
[----:B------:R-:W-:Y:S01]  /*0400*/  IADD3 R3, -R3, R0, RZ ;  /* 0x0000000003037210 */ /* 0x000fe20007ffe1ff */
[----:B------:R-:W-:Y:S01]  /*0410*/  CS2R R26, SRZ ;  /* 0x00000000001a7805 */ /* 0x000fe2000001ff00 */
[----:B------:R-:W-:Y:S01]  /*0420*/  CS2R R22, SRZ ;  /* 0x0000000000167805 */ /* 0x000fe2000001ff00 */
[----:B------:R-:W-:Y:S01]  /*0430*/  CS2R R20, SRZ ;  /* 0x0000000000147805 */ /* 0x000fe2000001ff00 */
[----:B------:R-:W-:Y:S01]  /*0440*/  CS2R R24, SRZ ;  /* 0x0000000000187805 */ /* 0x000fe2000001ff00 */
[----:B------:R-:W-:Y:S01]  /*0450*/  IMAD.SHL.U32 R54, R3, 0x8, RZ ;  /* 0x0000000803367824 */ /* 0x000fe200078e00ff */
[----:B------:R-:W-:Y:S01]  /*0460*/  IADD3 R3, R9, R2, RZ ;  /* 0x0000000209037210 */ /* 0x000fe20007ffe0ff */
[----:B------:R-:W-:-:S03]  /*0470*/  IMAD R2, R4, c[0x0][0x370], RZ ;  /* 0x0000dc0004027a24 */ /* 0x000fc600078e02ff */
[----:B------:R-:W-:Y:S01]  /*0480*/  SHF.R.S32.HI R55, RZ, 0x1f, R54 ;  /* 0x0000001fff377819 */ /* 0x000fe20000011436 */
[----:B------:R-:W-:Y:S01]  /*0490*/  IMAD R2, R9, c[0x0][0x374], R2 ;  /* 0x0000dd0009027a24 */ /* 0x000fe200078e0202 */
[----:B------:R-:W-:-:S03]  /*04a0*/  IADD3 R58, R54, 0x40, RZ ;  /* 0x00000040363a7810 */ /* 0x000fc60007ffe0ff */
[----:B------:R-:W-:-:S04]  /*04b0*/  IMAD.WIDE.U32 R4, R9, c[0x0][0x370], R54 ;  /* 0x0000dc0009047a25 */ /* 0x000fc800078e0036 */
[----:B------:R-:W-:Y:S01]  /*04c0*/  IMAD.WIDE.U32 R6, R9, c[0x0][0x1e8], R54 ;  /* 0x00007a0009067a25 */ /* 0x000fe200078e0036 */
[----:B------:R-:W-:-:S03]  /*04d0*/  IADD3 R28, P0, R29, R4, RZ ;  /* 0x000000041d1c7210 */ /* 0x000fc60007f1e0ff */
[C---:B------:R-:W-:Y:S01]  /*04e0*/  IMAD R4, R10.reuse, c[0x0][0x378], RZ ;  /* 0x0000de000a047a24 */ /* 0x040fe200078e02ff */
[----:B------:R-:W-:Y:S01]  /*04f0*/  IADD3.X R29, R15, R5, R2, P0, !PT ;  /* 0x000000050f1d7210 */ /* 0x000fe200007fe402 */
[----:B------:R-:W-:Y:S01]  /*0500*/  IMAD R10, R10, c[0x0][0x1f0], RZ ;  /* 0x00007c000a0a7a24 */ /* 0x000fe200078e02ff */
[----:B------:R-:W-:Y:S01]  /*0510*/  ISETP.GE.AND P0, PT, R59, R8, PT ;  /* 0x000000083b00720c */ /* 0x000fe20003f06270 */
[----:B------:R-:W-:Y:S01]  /*0520*/  IMAD R31, R11, c[0x0][0x37c], R4 ;  /* 0x0000df000b1f7a24 */ /* 0x000fe200078e0204 */
[----:B------:R-:W-:Y:S01]  /*0530*/  IADD3 R52, P1, R53, R6, RZ ;  /* 0x0000000635347210 */ /* 0x000fe20007f3e0ff */
[----:B------:R-:W-:Y:S01]  /*0540*/  IMAD.WIDE.U32 R28, R11, c[0x0][0x378], R28 ;  /* 0x0000de000b1c7a25 */ /* 0x000fe200078e001c */
[----:B------:R-:W-:Y:S01]  /*0550*/  IADD3 R2, R59, 0x20, RZ ;  /* 0x000000203b027810 */ /* 0x000fe20007ffe0ff */
[----:B------:R-:W-:Y:S01]  /*0560*/  CS2R R14, SRZ ;  /* 0x00000000000e7805 */ /* 0x000fe2000001ff00 */
[----:B------:R-:W-:Y:S01]  /*0570*/  IADD3.X R53, R13, R7, R12, P1, !PT ;  /* 0x000000070d357210 */ /* 0x000fe20000ffe40c */
[C---:B------:R-:W-:Y:S01]  /*0580*/  IMAD R57, R11.reuse, c[0x0][0x1f4], R10 ;  /* 0x00007d000b397a24 */ /* 0x040fe200078e020a */
[----:B------:R-:W-:Y:S01]  /*0590*/  ISETP.GE.AND P1, PT, R2, R8, PT ;  /* 0x000000080200720c */ /* 0x000fe20003f26270 */
[----:B------:R-:W-:Y:S01]  /*05a0*/  CS2R R6, SRZ ;  /* 0x0000000000067805 */ /* 0x000fe2000001ff00 */
[----:B------:R-:W-:Y:S01]  /*05b0*/  CS2R R4, SRZ ;  /* 0x0000000000047805 */ /* 0x000fe2000001ff00 */
[----:B------:R-:W-:Y:S01]  /*05c0*/  IMAD.WIDE.U32 R52, R11, c[0x0][0x1f0], R52 ;  /* 0x00007c000b347a25 */ /* 0x000fe200078e0034 */
[----:B------:R-:W-:Y:S01]  /*05d0*/  CS2R R8, SRZ ;  /* 0x0000000000087805 */ /* 0x000fe2000001ff00 */
[----:B------:R-:W-:Y:S01]  /*05e0*/  CS2R R10, SRZ ;  /* 0x00000000000a7805 */ /* 0x000fe2000001ff00 */
[----:B------:R-:W-:Y:S01]  /*05f0*/  CS2R R12, SRZ ;  /* 0x00000000000c7805 */ /* 0x000fe2000001ff00 */
[----:B------:R-:W-:-:S02]  /*0600*/  SHF.R.S32.HI R2, RZ, 0x1f, R59 ;  /* 0x0000001fff027819 */ /* 0x000fc4000001143b */
[----:B------:R-:W-:Y:S01]  /*0610*/  IADD3 R31, R29, R31, RZ ;  /* 0x0000001f1d1f7210 */ /* 0x000fe20007ffe0ff */
[----:B------:R-:W-:Y:S05]  /*0620*/  @P0 BRA `(.L_x_1016) ;  /* 0x000000e000000947 */ /* 0x000fea0003800000 */
[----:B------:R-:W-:Y:S01]  /*0630*/  IMAD R34, R2, c[0x0][0x370], RZ ;  /* 0x0000dc0002227a24 */ /* 0x000fe200078e02ff */
[C---:B------:R-:W-:Y:S01]  /*0640*/  IADD3 R36, R54.reuse, 0x80, RZ ;  /* 0x0000008036247810 */ /* 0x040fe20007ffe0ff */
[----:B------:R-:W-:Y:S01]  /*0650*/  IMAD.MOV.U32 R30, RZ, RZ, R28 ;  /* 0x000000ffff1e7224 */ /* 0x000fe200078e001c */
[----:B------:R-:W-:Y:S01]  /*0660*/  ISETP.GE.AND P2, PT, R54, c[0x0][0x220], PT ;  /* 0x0000880036007a0c */ /* 0x000fe20003f46270 */
[C---:B------:R-:W-:Y:S01]  /*0670*/  IMAD R35, R59.reuse, c[0x0][0x374], R34 ;  /* 0x0000dd003b237a24 */ /* 0x040fe200078e0222 */
[----:B------:R-:W-:Y:S01]  /*0680*/  ISETP.GE.AND P4, PT, R36, c[0x0][0x220], PT ;  /* 0x0000880024007a0c */ /* 0x000fe20003f86270 */
[----:B------:R-:W-:Y:S01]  /*0690*/  IMAD.WIDE.U32 R32, R59, c[0x0][0x370], R30 ;  /* 0x0000dc003b207a25 */ /* 0x000fe200078e001e */
[----:B------:R-:W-:-:S04]  /*06a0*/  ISETP.GE.AND P3, PT, R58, c[0x0][0x220], PT ;  /* 0x000088003a007a0c */ /* 0x000fc80003f66270 */
[----:B------:R-:W-:Y:S02]  /*06b0*/  IADD3 R33, R33, R35, RZ ;  /* 0x0000002321217210 */ /* 0x000fe40007ffe0ff */
[----:B------:R-:W-:-:S04]  /*06c0*/  LEA R34, P5, R32, c[0x0][0x330], 0x1 ;  /* 0x0000cc0020227a11 */ /* 0x000fc800078a08ff */
[----:B------:R-:W-:-:S05]  /*06d0*/  LEA.HI.X R35, R32, c[0x0][0x334], R33, 0x1, P5 ;  /* 0x0000cd0020237a11 */ /* 0x000fca00028f0c21 */
[----:B------:R0:W5:Y:S04]  /*06e0*/  @!P2 LDG.E.128 R8, [R34.64] ;  /* 0x000000042208a981 */ /* 0x000168000c1e1d00 */
[----:B------:R0:W5:Y:S04]  /*06f0*/  @!P3 LDG.E.128 R4, [R34.64+0x80] ;  /* 0x000080042204b981 */ /* 0x000168000c1e1d00 */
[----:B------:R0:W5:Y:S02]  /*0700*/  @!P4 LDG.E.128 R20, [R34.64+0x100] ;  /* 0x000100042214c981 */ /* 0x000164000c1e1d00 */
.L_x_1016:
[----:B------:R-:W-:Y:S05]  /*0710*/  BSYNC B0 ;  /* 0x0000000000007941 */ /* 0x000fea0003800000 */
.L_x_1015:
[----:B------:R-:W-:Y:S01]  /*0720*/  BSSY B0, `(.L_x_1017) ;  /* 0x0000012000007945 */ /* 0x000fe20003800000 */
[----:B------:R-:W-:Y:S05]  /*0730*/  @P1 BRA `(.L_x_1018) ;  /* 0x0000010000001947 */ /* 0x000fea0003800000 */
[----:B------:R-:W-:Y:S02]  /*0740*/  IADD3 R33, P2, R59, 0x20, RZ ;  /* 0x000000203b217810 */ /* 0x000fe40007f5e0ff */
[----:B------:R-:W-:-:S02]  /*0750*/  IADD3 R32, R54, 0x80, RZ ;  /* 0x0000008036207810 */ /* 0x000fc40007ffe0ff */
[----:B------:R-:W-:Y:S01]  /*0760*/  ISETP.GE.AND P3, PT, R54, c[0x0][0x220], PT ;  /* 0x0000880036007a0c */ /* 0x000fe20003f66270 */
[----:B------:R-:W-:Y:S01]  /*0770*/  IMAD.X R29, RZ, RZ, R2, P2 ;  /* 0x000000ffff1d7224 */ /* 0x000fe200010e0602 */
[----:B------:R-:W-:Y:S02]  /*0780*/  ISETP.GE.AND P5, PT, R32, c[0x0][0x220], PT ;  /* 0x0000880020007a0c */ /* 0x000fe40003fa6270 */
[----:B------:R-:W-:Y:S01]  /*0790*/  ISETP.GE.AND P4, PT, R58, c[0x0][0x220], PT ;  /* 0x000088003a007a0c */ /* 0x000fe20003f86270 */
[----:B------:R-:W-:Y:S01]  /*07a0*/  IMAD R30, R29, c[0x0][0x370], RZ ;  /* 0x0000dc001d1e7a24 */ /* 0x000fe200078e02ff */
[----:B------:R-:W-:-:S05]  /*07b0*/  MOV R29, R31 ;  /* 0x0000001f001d7202 */ /* 0x000fca0000000f00 */
[----:B------:R-:W-:-:S04]  /*07c0*/  IMAD.WIDE.U32 R28, R33, c[0x0][0x370], R28 ;  /* 0x0000dc00211c7a25 */ /* 0x000fc800078e001c */
[----:B------:R-:W-:Y:S01]  /*07d0*/  IMAD R33, R33, c[0x0][0x374], R30 ;  /* 0x0000dd0021217a24 */ /* 0x000fe200078e021e */
[----:B------:R-:W-:-:S03]  /*07e0*/  LEA R30, P2, R28, c[0x0][0x330], 0x1 ;  /* 0x0000cc001c1e7a11 */ /* 0x000fc600078408ff */
[----:B------:R-:W-:-:S05]  /*07f0*/  IMAD.IADD R29, R29, 0x1, R33 ;  /* 0x000000011d1d7824 */ /* 0x000fca00078e0221 */
[----:B------:R-:W-:-:S05]  /*0800*/  LEA.HI.X R31, R28, c[0x0][0x334], R29, 0x1, P2 ;  /* 0x0000cd001c1f7a11 */ /* 0x000fca00010f0c1d */
[----:B------:R1:W5:Y:S04]  /*0810*/  @!P3 LDG.E.128 R16, [R30.64] ;  /* 0x000000041e10b981 */ /* 0x000368000c1e1d00 */
[----:B------:R1:W5:Y:S04]  /*0820*/  @!P4 LDG.E.128 R12, [R30.64+0x80] ;  /* 0x000080041e0cc981 */ /* 0x000368000c1e1d00 */
[----:B------:R1:W5:Y:S02]  /*0830*/  @!P5 LDG.E.128 R24, [R30.64+0x100] ;  /* 0x000100041e18d981 */ /* 0x000364000c1e1d00 */
.L_x_1018:
[----:B------:R-:W-:Y:S05]  /*0840*/  BSYNC B0 ;  /* 0x0000000000007941 */ /* 0x000fea0003800000 */
.L_x_1017:
[----:B------:R-:W-:Y:S01]  /*0850*/  BSSY B0, `(.L_x_1019) ;  /* 0x0000019000007945 */ /* 0x000fe20003800000 */
[----:B------:R-:W-:Y:S01]  /*0860*/  HFMA2.MMA R46, -RZ, RZ, 0, 0 ;  /* 0x00000000ff2e7435 */ /* 0x000fe200000001ff */
[----:B------:R-:W-:Y:S01]  /*0870*/  CS2R R42, SRZ ;  /* 0x00000000002a7805 */ /* 0x000fe2000001ff00 */
[----:B-1----:R-:W-:Y:S01]  /*0880*/  CS2R R30, SRZ ;  /* 0x00000000001e7805 */ /* 0x002fe2000001ff00 */
[----:B------:R-:W-:Y:S01]  /*0890*/  CS2R R28, SRZ ;  /* 0x00000000001c7805 */ /* 0x000fe2000001ff00 */
[----:B0-----:R-:W-:Y:S01]  /*08a0*/  CS2R R34, SRZ ;  /* 0x0000000000227805 */ /* 0x001fe2000001ff00 */
[----:B------:R-:W-:Y:S01]  /*08b0*/  CS2R R32, SRZ ;  /* 0x0000000000207805 */ /* 0x000fe2000001ff00 */
[----:B------:R-:W-:Y:S01]  /*08c0*/  CS2R R38, SRZ ;  /* 0x0000000000267805 */ /* 0x000fe2000001ff00 */
[----:B------:R-:W-:Y:S01]  /*08d0*/  CS2R R36, SRZ ;  /* 0x0000000000247805 */ /* 0x000fe2000001ff00 */
[----:B------:R-:W-:Y:S01]  /*08e0*/  IMAD.IADD R57, R53, 0x1, R57 ;  /* 0x0000000135397824 */ /* 0x000fe200078e0239 */
[----:B------:R-:W-:Y:S05]  /*08f0*/  @P0 BRA `(.L_x_1020) ;  /* 0x000000e000000947 */ /* 0x000fea0003800000 */
[----:B------:R-:W-:Y:S01]  /*0900*/  MOV R56, R52 ;  /* 0x0000003400387202 */ /* 0x000fe20000000f00 */
[----:B------:R-:W-:Y:S01]  /*0910*/  IMAD R44, R2, c[0x0][0x1e8], RZ ;  /* 0x00007a00022c7a24 */ /* 0x000fe200078e02ff */
[----:B------:R-:W-:-:S02]  /*0920*/  IADD3 R47, R54, 0x80, RZ ;  /* 0x00000080362f7810 */ /* 0x000fc40007ffe0ff */
[----:B------:R-:W-:Y:S01]  /*0930*/  ISETP.GE.AND P2, PT, R54, c[0x0][0x220], PT ;  /* 0x0000880036007a0c */ /* 0x000fe20003f46270 */
[----:B------:R-:W-:Y:S01]  /*0940*/  IMAD.WIDE.U32 R40, R59, c[0x0][0x1e8], R56 ;  /* 0x00007a003b287a25 */ /* 0x000fe200078e0038 */
[----:B------:R-:W-:Y:S02]  /*0950*/  ISETP.GE.AND P4, PT, R47, c[0x0][0x220], PT ;  /* 0x000088002f007a0c */ /* 0x000fe40003f86270 */
[----:B------:R-:W-:Y:S01]  /*0960*/  ISETP.GE.AND P3, PT, R58, c[0x0][0x220], PT ;  /* 0x000088003a007a0c */ /* 0x000fe20003f66270 */
[----:B------:R-:W-:Y:S01]  /*0970*/  IMAD R45, R59, c[0x0][0x1ec], R44 ;  /* 0x00007b003b2d7a24 */ /* 0x000fe200078e022c */
[----:B------:R-:W-:-:S03]  /*0980*/  LEA R44, P0, R40, c[0x0][0x1d0], 0x1 ;  /* 0x00007400282c7a11 */ /* 0x000fc600078008ff */
[----:B------:R-:W-:-:S05]  /*0990*/  IMAD.IADD R41, R41, 0x1, R45 ;  /* 0x0000000129297824 */ /* 0x000fca00078e022d */
[----:B------:R-:W-:-:S05]  /*09a0*/  LEA.HI.X R45, R40, c[0x0][0x1d4], R41, 0x1, P0 ;  /* 0x00007500282d7a11 */ /* 0x000fca00000f0c29 */
[----:B------:R0:W5:Y:S04]  /*09b0*/  @!P2 LDG.E.128 R32, [R44.64] ;  /* 0x000000042c20a981 */ /* 0x000168000c1e1d00 */
[----:B------:R0:W5:Y:S04]  /*09c0*/  @!P3 LDG.E.128 R28, [R44.64+0x80] ;  /* 0x000080042c1cb981 */ /* 0x000168000c1e1d00 */
[----:B------:R0:W5:Y:S02]  /*09d0*/  @!P4 LDG.E.128 R36, [R44.64+0x100] ;  /* 0x000100042c24c981 */ /* 0x000164000c1e1d00 */
.L_x_1020:
[----:B------:R-:W-:Y:S05]  /*09e0*/  BSYNC B0 ;  /* 0x0000000000007941 */ /* 0x000fea0003800000 */
.L_x_1019:
[----:B------:R-:W-:Y:S01]  /*09f0*/  BSSY B0, `(.L_x_1021) ;  /* 0x0000017000007945 */ /* 0x000fe20003800000 */
[----:B------:R-:W-:Y:S01]  /*0a00*/  CS2R R40, SRZ ;  /* 0x0000000000287805 */ /* 0x000fe2000001ff00 */
[----:B------:R-:W-:Y:S01]  /*0a10*/  CS2R R50, SRZ ;  /* 0x0000000000327805 */ /* 0x000fe2000001ff00 */
[----:B------:R-:W-:Y:S01]  /*0a20*/  MOV R47, RZ ;  /* 0x000000ff002f7202 */ /* 0x000fe20000000f00 */
[----:B0-----:R-:W-:Y:S01]  /*0a30*/  CS2R R44, SRZ ;  /* 0x00000000002c7805 */ /* 0x001fe2000001ff00 */
[----:B------:R-:W-:Y:S01]  /*0a40*/  CS2R R48, SRZ ;  /* 0x0000000000307805 */ /* 0x000fe2000001ff00 */
[----:B------:R-:W-:Y:S05]  /*0a50*/  @P1 BRA `(.L_x_1022) ;  /* 0x0000010000001947 */ /* 0x000fea0003800000 */
[----:B------:R-:W-:Y:S02]  /*0a60*/  IADD3 R59, P0, R59, 0x20, RZ ;  /* 0x000000203b3b7810 */ /* 0x000fe40007f1e0ff */
[----:B------:R-:W-:-:S02]  /*0a70*/  MOV R53, R57 ;  /* 0x0000003900357202 */ /* 0x000fc40000000f00 */
[----:B------:R-:W-:Y:S01]  /*0a80*/  ISETP.GE.AND P2, PT, R58, c[0x0][0x220], PT ;  /* 0x000088003a007a0c */ /* 0x000fe20003f46270 */
[----:B------:R-:W-:Y:S01]  /*0a90*/  IMAD.X R2, RZ, RZ, R2, P0 ;  /* 0x000000ffff027224 */ /* 0x000fe200000e0602 */
[----:B------:R-:W-:Y:S01]  /*0aa0*/  ISETP.GE.AND P1, PT, R54, c[0x0][0x220], PT ;  /* 0x0000880036007a0c */ /* 0x000fe20003f26270 */
[----:B------:R-:W-:-:S04]  /*0ab0*/  IMAD.WIDE.U32 R52, R59, c[0x0][0x1e8], R52 ;  /* 0x00007a003b347a25 */ /* 0x000fc800078e0034 */
[----:B------:R-:W-:-:S04]  /*0ac0*/  IMAD R2, R2, c[0x0][0x1e8], RZ ;  /* 0x00007a0002027a24 */ /* 0x000fc800078e02ff */
[----:B------:R-:W-:Y:S01]  /*0ad0*/  IMAD R59, R59, c[0x0][0x1ec], R2 ;  /* 0x00007b003b3b7a24 */ /* 0x000fe200078e0202 */
[----:B------:R-:W-:Y:S02]  /*0ae0*/  IADD3 R2, R54, 0x80, RZ ;  /* 0x0000008036027810 */ /* 0x000fe40007ffe0ff */
[----:B------:R-:W-:Y:S01]  /*0af0*/  LEA R54, P0, R52, c[0x0][0x1d0], 0x1 ;  /* 0x0000740034367a11 */ /* 0x000fe200078008ff */
[----:B------:R-:W-:Y:S01]  /*0b00*/  IMAD.IADD R53, R53, 0x1, R59 ;  /* 0x0000000135357824 */ /* 0x000fe200078e023b */
[----:B------:R-:W-:-:S04]  /*0b10*/  ISETP.GE.AND P3, PT, R2, c[0x0][0x220], PT ;  /* 0x0000880002007a0c */ /* 0x000fc80003f66270 */
[----:B------:R-:W-:-:S05]  /*0b20*/  LEA.HI.X R55, R52, c[0x0][0x1d4], R53, 0x1, P0 ;  /* 0x0000750034377a11 */ /* 0x000fca00000f0c35 */
[----:B------:R0:W5:Y:S04]  /*0b30*/  @!P1 LDG.E.128 R48, [R54.64] ;  /* 0x0000000436309981 */ /* 0x000168000c1e1d00 */
[----:B------:R0:W5:Y:S04]  /*0b40*/  @!P2 LDG.E.128 R40, [R54.64+0x80] ;  /* 0x000080043628a981 */ /* 0x000168000c1e1d00 */
[----:B------:R0:W5:Y:S02]  /*0b50*/  @!P3 LDG.E.128 R44, [R54.64+0x100] ;  /* 0x00010004362cb981 */ /* 0x000164000c1e1d00 */
.L_x_1022:
[----:B------:R-:W-:Y:S05]  /*0b60*/  BSYNC B0 ;  /* 0x0000000000007941 */ /* 0x000fea0003800000 */
.L_x_1021:
[----:B-----5:R-:W-:Y:S01]  /*0b70*/  LOP3.LUT R56, R48, 0xffff0000, RZ, 0xc0, !PT ;  /* 0xffff000030387812 */ /* 0x020fe200078ec0ff */
[----:B0-----:R-:W-:Y:S01]  /*0b80*/  IMAD.U32 R55, R32, 0x10000, RZ ;  /* 0x0001000020377824 */ /* 0x001fe200078e00ff */
[C---:B------:R-:W-:Y:S01]  /*0b90*/  LOP3.LUT R57, R16.reuse, 0xffff0000, RZ, 0xc0, !PT ;  /* 0xffff000010397812 */ /* 0x040fe200078ec0ff */
[----:B------:R-:W-:Y:S01]  /*0ba0*/  IMAD.U32 R16, R16, 0x10000, RZ ;  /* 0x0001000010107824 */ /* 0x000fe200078e00ff */
[----:B------:R-:W-:-:S02]  /*0bb0*/  LOP3.LUT R52, R8, 0xffff0000, RZ, 0xc0, !PT ;  /* 0xffff000008347812 */ /* 0x000fc400078ec0ff */
[----:B------:R-:W-:Y:S01]  /*0bc0*/  LOP3.LUT R53, R32, 0xffff0000, RZ, 0xc0, !PT ;  /* 0xffff000020357812 */ /* 0x000fe200078ec0ff */
[----:B------:R-:W-:Y:S01]  /*0bd0*/  FMUL.FTZ R56, R56, R57 ;  /* 0x0000003938387220 */ /* 0x000fe20000410000 */
[----:B------:R-:W-:Y:S01]  /*0be0*/  SHF.L.U32 R57, R48, 0x10, RZ ;  /* 0x0000001030397819 */ /* 0x000fe200000006ff */
[----:B------:R-:W-:Y:S01]  /*0bf0*/  IMAD.U32 R48, R17, 0x10000, RZ ;  /* 0x0001000011307824 */ /* 0x000fe200078e00ff */
[----:B------:R-:W-:Y:S01]  /*0c00*/  SHF.L.U32 R2, R8, 0x10, RZ ;  /* 0x0000001008027819 */ /* 0x000fe200000006ff */
[----:B------:R-:W-:Y:S01]  /*0c10*/  FMUL.FTZ R8, R52, R53 ;  /* 0x0000003534087220 */ /* 0x000fe20000410000 */
[----:B------:R-:W-:Y:S01]  /*0c20*/  SHF.L.U32 R52, R9, 0x10, RZ ;  /* 0x0000001009347819 */ /* 0x000fe200000006ff */
[----:B------:R-:W-:Y:S01]  /*0c30*/  FFMA.FTZ R16, R57, R16, R56 ;  /* 0x0000001039107223 */ /* 0x000fe20000010038 */
[----:B------:R-:W-:Y:S01]  /*0c40*/  SHF.L.U32 R57, R49, 0x10, RZ ;  /* 0x0000001031397819 */ /* 0x000fe200000006ff */
[----:B------:R-:W-:Y:S01]  /*0c50*/  FFMA.FTZ R55, R2, R55, R8 ;  /* 0x0000003702377223 */ /* 0x000fe20000010008 */
[----:B------:R-:W-:Y:S01]  /*0c60*/  LOP3.LUT R32, R9, 0xffff0000, RZ, 0xc0, !PT ;  /* 0xffff000009207812 */ /* 0x000fe200078ec0ff */
[----:B------:R-:W-:Y:S01]  /*0c70*/  IMAD.U32 R9, R33, 0x10000, RZ ;  /* 0x0001000021097824 */ /* 0x000fe200078e00ff */
[----:B------:R-:W-:Y:S01]  /*0c80*/  LOP3.LUT R49, R49, 0xffff0000, RZ, 0xc0, !PT ;  /* 0xffff000031317812 */ /* 0x000fe200078ec0ff */
[----:B------:R-:W-:Y:S01]  /*0c90*/  FFMA.FTZ R16, R57, R48, R16 ;  /* 0x0000003039107223 */ /* 0x000fe20000010010 */
[----:B------:R-:W-:Y:S01]  /*0ca0*/  LOP3.LUT R17, R17, 0xffff0000, RZ, 0xc0, !PT ;  /* 0xffff000011117812 */ /* 0x000fe200078ec0ff */
[----:B------:R-:W-:Y:S01]  /*0cb0*/  IMAD.U32 R8, R11, 0x10000, RZ ;  /* 0x000100000b087824 */ /* 0x000fe200078e00ff */
[----:B------:R-:W-:Y:S01]  /*0cc0*/  LOP3.LUT R53, R33, 0xffff0000, RZ, 0xc0, !PT ;  /* 0xffff000021357812 */ /* 0x000fe200078ec0ff */
[----:B------:R-:W-:Y:S01]  /*0cd0*/  IMAD.U32 R48, R18, 0x10000, RZ ;  /* 0x0001000012307824 */ /* 0x000fe200078e00ff */
[C---:B------:R-:W-:Y:S01]  /*0ce0*/  SHF.L.U32 R33, R10.reuse, 0x10, RZ ;  /* 0x000000100a217819 */ /* 0x040fe200000006ff */
[----:B------:R-:W-:Y:S01]  /*0cf0*/  FFMA.FTZ R16, R49, R17, R16 ;  /* 0x0000001131107223 */ /* 0x000fe20000010010 */
[----:B------:R-:W-:-:S02]  /*0d00*/  LOP3.LUT R2, R10, 0xffff0000, RZ, 0xc0, !PT ;  /* 0xffff00000a027812 */ /* 0x000fc400078ec0ff */
[----:B------:R-:W-:Y:S01]  /*0d10*/  LOP3.LUT R10, R11, 0xffff0000, RZ, 0xc0, !PT ;  /* 0xffff00000b0a7812 */ /* 0x000fe200078ec0ff */
[----:B------:R-:W-:Y:S01]  /*0d20*/  FFMA.FTZ R11, R52, R9, R55 ;  /* 0x00000009340b7223 */ /* 0x000fe20000010037 */
[----:B------:R-:W-:Y:S01]  /*0d30*/  SHF.L.U32 R17, R50, 0x10, RZ ;  /* 0x0000001032117819 */ /* 0x000fe200000006ff */
[----:B------:R-:W-:Y:S01]  /*0d40*/  IMAD.U32 R9, R35, 0x10000, RZ ;  /* 0x0001000023097824 */ /* 0x000fe200078e00ff */
[----:B------:R-:W-:Y:S01]  /*0d50*/  SHF.L.U32 R52, R34, 0x10, RZ ;  /* 0x0000001022347819 */ /* 0x000fe200000006ff */
[----:B------:R-:W-:Y:S01]  /*0d60*/  FFMA.FTZ R53, R32, R53, R11 ;  /* 0x0000003520357223 */ /* 0x000fe2000001000b */
[----:B------:R-:W-:Y:S01]  /*0d70*/  LOP3.LUT R55, R34, 0xffff0000, RZ, 0xc0, !PT ;  /* 0xffff000022377812 */ /* 0x000fe200078ec0ff */
[----:B------:R-:W-:Y:S01]  /*0d80*/  FFMA.FTZ R16, R17, R48, R16 ;  /* 0x0000003011107223 */ /* 0x000fe20000010010 */
[----:B------:R-:W-:Y:S01]  /*0d90*/  LOP3.LUT R17, R50, 0xffff0000, RZ, 0xc0, !PT ;  /* 0xffff000032117812 */ /* 0x000fe200078ec0ff */
[----:B------:R-:W-:Y:S01]  /*0da0*/  FFMA.FTZ R52, R33, R52, R53 ;  /* 0x0000003421347223 */ /* 0x000fe20000010035 */
[----:B------:R-:W-:Y:S01]  /*0db0*/  LOP3.LUT R18, R18, 0xffff0000, RZ, 0xc0, !PT ;  /* 0xffff000012127812 */ /* 0x000fe200078ec0ff */
[----:B------:R-:W-:Y:S01]  /*0dc0*/  IMAD.U32 R33, R29, 0x10000, RZ ;  /* 0x000100001d217824 */ /* 0x000fe200078e00ff */
[----:B------:R-:W-:Y:S01]  /*0dd0*/  LOP3.LUT R35, R35, 0xffff0000, RZ, 0xc0, !PT ;  /* 0xffff000023237812 */ /* 0x000fe200078ec0ff */
[----:B------:R-:W-:Y:S01]  /*0de0*/  FFMA.FTZ R54, R2, R55, R52 ;  /* 0x0000003702367223 */ /* 0x000fe20000010034 */
[----:B------:R-:W-:Y:S01]  /*0df0*/  SHF.L.U32 R32, R4, 0x10, RZ ;  /* 0x0000001004207819 */ /* 0x000fe200000006ff */
[----:B------:R-:W-:Y:S01]  /*0e00*/  FFMA.FTZ R16, R17, R18, R16 ;  /* 0x0000001211107223 */ /* 0x000fe20000010010 */
[----:B------:R-:W-:Y:S01]  /*0e10*/  SHF.L.U32 R17, R51, 0x10, RZ ;  /* 0x0000001033117819 */ /* 0x000fe200000006ff */
[----:B------:R-:W-:Y:S01]  /*0e20*/  IMAD.U32 R18, R19, 0x10000, RZ ;  /* 0x0001000013127824 */ /* 0x000fe200078e00ff */
[----:B------:R-:W-:Y:S01]  /*0e30*/  LOP3.LUT R51, R51, 0xffff0000, RZ, 0xc0, !PT ;  /* 0xffff000033337812 */ /* 0x000fe200078ec0ff */
[----:B------:R-:W-:Y:S01]  /*0e40*/  FFMA.FTZ R8, R8, R9, R54 ;  /* 0x0000000908087223 */ /* 0x000fe20000010036 */
        /* <DEDUP_REMOVED lines=10> */
[----:B------:R-:W-:Y:S01]  /*0ef0*/  LOP3.LUT R18, R40, 0xffff0000, RZ, 0xc0, !PT ;  /* 0xffff000028127812 */ /* 0x000fe200078ec0ff */
[----:B------:R-:W-:Y:S01]  /*0f00*/  FFMA.FTZ R9, R9, R10, R16 ;  /* 0x0000000a09097223 */ /* 0x000fe20000010010 */
[----:B------:R-:W-:Y:S01]  /*0f10*/  LOP3.LUT R12, R12, 0xffff0000, RZ, 0xc0, !PT ;  /* 0xffff00000c0c7812 */ /* 0x000fe200078ec0ff */
[----:B------:R-:W-:Y:S01]  /*0f20*/  IMAD.U32 R4, R5, 0x10000, RZ ;  /* 0x0001000005047824 */ /* 0x000fe200078e00ff */
[----:B------:R-:W-:Y:S01]  /*0f30*/  SHF.L.U32 R10, R41, 0x10, RZ ;  /* 0x00000010290a7819 */ /* 0x000fe200000006ff */
[----:B------:R-:W-:Y:S01]  /*0f40*/  FFMA.FTZ R8, R11, R28, R8 ;  /* 0x0000001c0b087223 */ /* 0x000fe20000010008 */
[----:B------:R-:W-:Y:S01]  /*0f50*/  LOP3.LUT R5, R5, 0xffff0000, RZ, 0xc0, !PT ;  /* 0xffff000005057812 */ /* 0x000fe200078ec0ff */
[----:B------:R-:W-:Y:S01]  /*0f60*/  IMAD.U32 R11, R13, 0x10000, RZ ;  /* 0x000100000d0b7824 */ /* 0x000fe200078e00ff */
[----:B------:R-:W-:Y:S01]  /*0f70*/  LOP3.LUT R34, R29, 0xffff0000, RZ, 0xc0, !PT ;  /* 0xffff00001d227812 */ /* 0x000fe200078ec0ff */
[----:B------:R-:W-:Y:S01]  /*0f80*/  FFMA.FTZ R9, R18, R12, R9 ;  /* 0x0000000c12097223 */ /* 0x000fe20000010009 */
        /* <DEDUP_REMOVED lines=19> */
[----:B------:R-:W-:Y:S01]  /*10c0*/  IMAD.U32 R7, R31, 0x10000, RZ ;  /* 0x000100001f077824 */ /* 0x000fe200078e00ff */
        /* <DEDUP_REMOVED lines=8> */
[----:B------:R-:W-:Y:S01]  /*1150*/  LOP3.LUT R14, R15, 0xffff0000, RZ, 0xc0, !PT ;  /* 0xffff00000f0e7812 */ /* 0x000fe200078ec0ff */
        /* <DEDUP_REMOVED lines=8> */
[C---:B------:R-:W-:Y:S01]  /*11e0*/  IMAD.U32 R4, R24.reuse, 0x10000, RZ ;  /* 0x0001000018047824 */ /* 0x040fe200078e00ff */
[----:B------:R-:W-:-:S02]  /*11f0*/  LOP3.LUT R24, R24, 0xffff0000, RZ, 0xc0, !PT ;  /* 0xffff000018187812 */ /* 0x000fc400078ec0ff */
[----:B------:R-:W-:Y:S01]  /*1200*/  SHF.L.U32 R6, R45, 0x10, RZ ;  /* 0x000000102d067819 */ /* 0x000fe200000006ff */
[----:B------:R-:W-:Y:S01]  /*1210*/  FFMA.FTZ R4, R7, R4, R8 ;  /* 0x0000000407047223 */ /* 0x000fe20000010008 */
[----:B------:R-:W-:Y:S01]  /*1220*/  LOP3.LUT R45, R45, 0xffff0000, RZ, 0xc0, !PT ;  /* 0xffff00002d2d7812 */ /* 0x000fe200078ec0ff */
        /* <DEDUP_REMOVED lines=8> */
[C---:B------:R-:W-:Y:S01]  /*12b0*/  IMAD.U32 R7, R25.reuse, 0x10000, RZ ;  /* 0x0001000019077824 */ /* 0x040fe200078e00ff */
        /* <DEDUP_REMOVED lines=10> */
[----:B------:R-:W-:Y:S01]  /*1360*/  LOP3.LUT P0, RZ, R0, 0x7, RZ, 0xc0, !PT ;  /* 0x0000000700ff7812 */ /* 0x000fe2000780c0ff */
[----:B------:R-:W-:Y:S01]  /*1370*/  FFMA.FTZ R7, R22, R7, R2 ;  /* 0x0000000716077223 */ /* 0x000fe20000010002 */
[----:B------:R-:W-:Y:S01]  /*1380*/  SHF.L.U32 R2, R23, 0x10, RZ ;  /* 0x0000001017027819 */ /* 0x000fe200000006ff */
[C---:B------:R-:W-:Y:S01]  /*1390*/  IMAD.U32 R4, R26.reuse, 0x10000, RZ ;  /* 0x000100001a047824 */ /* 0x040fe200078e00ff */
[----:B------:R-:W-:Y:S01]  /*13a0*/  LOP3.LUT R26, R26, 0xffff0000, RZ, 0xc0, !PT ;  /* 0xffff00001a1a7812 */ /* 0x000fe200078ec0ff */
        /* <DEDUP_REMOVED lines=8> */
[C---:B------:R-:W-:Y:S01]  /*1430*/  IMAD.U32 R7, R27.reuse, 0x10000, RZ ;  /* 0x000100001b077824 */ /* 0x040fe200078e00ff */
[----:B------:R-:W-:Y:S01]  /*1440*/  LOP3.LUT R27, R27, 0xffff0000, RZ, 0xc0, !PT ;  /* 0xffff00001b1b7812 */ /* 0x000fe200078ec0ff */
[----:B------:R-:W-:-:S02]  /*1450*/  FFMA.FTZ R2, R23, R4, R2 ;  /* 0x0000000417027223 */ /* 0x000fc40000010002 */
[----:B------:R-:W-:-:S03]  /*1460*/  FFMA.FTZ R6, R5, R7, R6 ;  /* 0x0000000705067223 */ /* 0x000fc60000010006 */
[----:B------:R-:W0:Y:S01]  /*1470*/  SHFL.BFLY PT, R5, R2, 0x4, 0x1f ;  /* 0x0c801f0002057f89 */ /* 0x000e2200000e0000 */
[----:B------:R-:W-:-:S05]  /*1480*/  FFMA.FTZ R6, R47, R27, R6 ;  /* 0x0000001b2f067223 */ /* 0x000fca0000010006 */
[----:B------:R-:W1:Y:S01]  /*1490*/  SHFL.BFLY PT, R7, R6, 0x4, 0x1f ;  /* 0x0c801f0006077f89 */ /* 0x000e6200000e0000 */
[----:B0-----:R-:W-:-:S05]  /*14a0*/  FADD.FTZ R5, R2, R5 ;  /* 0x0000000502057221 */ /* 0x001fca0000010000 */
[----:B------:R-:W0:Y:S01]  /*14b0*/  SHFL.BFLY PT, R4, R5, 0x2, 0x1f ;  /* 0x0c401f0005047f89 */ /* 0x000e2200000e0000 */
[----:B-1----:R-:W-:-:S05]  /*14c0*/  FADD.FTZ R7, R6, R7 ;  /* 0x0000000706077221 */ /* 0x002fca0000010000 */
[----:B------:R-:W1:Y:S01]  /*14d0*/  SHFL.BFLY PT, R8, R7, 0x2, 0x1f ;  /* 0x0c401f0007087f89 */ /* 0x000e6200000e0000 */
[----:B0-----:R-:W-:Y:S01]  /*14e0*/  FADD.FTZ R10, R5, R4 ;  /* 0x00000004050a7221 */ /* 0x001fe20000010000 */
[----:B------:R-:W-:Y:S02]  /*14f0*/  LEA.HI R4, P1, R0, R3, RZ, 0x1d ;  /* 0x0000000300047211 */ /* 0x000fe4000783e8ff */
[----:B------:R-:W-:Y:S02]  /*1500*/  SHF.R.S32.HI R3, RZ, 0x1f, R3 ;  /* 0x0000001fff037819 */ /* 0x000fe40000011403 */
[----:B------:R-:W0:Y:S01]  /*1510*/  SHFL.BFLY PT, R11, R10, 0x1, 0x1f ;  /* 0x0c201f000a0b7f89 */ /* 0x000e2200000e0000 */
[----:B-1----:R-:W-:Y:S01]  /*1520*/  FADD.FTZ R8, R7, R8 ;  /* 0x0000000807087221 */ /* 0x002fe20000010000 */
[----:B------:R-:W-:Y:S02]  /*1530*/  IADD3.X R3, RZ, R3, RZ, P1, !PT ;  /* 0x00000003ff037210 */ /* 0x000fe40000ffe4ff */
[----:B------:R-:W-:-:S02]  /*1540*/  LEA R2, P1, R4, c[0x0][0x3c8], 0x2 ;  /* 0x0000f20004027a11 */ /* 0x000fc400078210ff */
[----:B------:R-:W1:Y:S02]  /*1550*/  SHFL.BFLY PT, R9, R8, 0x1, 0x1f ;  /* 0x0c201f0008097f89 */ /* 0x000e6400000e0000 */
[----:B------:R-:W-:Y:S01]  /*1560*/  LEA.HI.X R3, R4, c[0x0][0x3cc], R3, 0x2, P1 ;  /* 0x0000f30004037a11 */ /* 0x000fe200008f1403 */
[----:B0-----:R-:W-:-:S04]  /*1570*/  @!P0 FADD.FTZ R0, R10, R11 ;  /* 0x0000000b0a008221 */ /* 0x001fc80000010000 */
[----:B------:R-:W-:Y:S02]  /*1580*/  @!P0 FMUL.FTZ R5, R0, c[0x0][0x2d4] ;  /* 0x0000b50000058a20 */ /* 0x000fe40000410000 */
[----:B-1----:R-:W-:-:S03]  /*1590*/  FADD.FTZ R9, R8, R9 ;  /* 0x0000000908097221 */ /* 0x002fc60000010000 */
[----:B------:R0:W-:Y:S01]  /*15a0*/  @!P0 STG.E [R2.64], R5 ;  /* 0x0000000502008986 */ /* 0x0001e2000c101904 */
[----:B------:R-:W-:Y:S05]  /*15b0*/  @P0 EXIT ;  /* 0x000000000000094d */ /* 0x000fea0003800000 */
[----:B------:R-:W-:-:S05]  /*15c0*/  FMUL.FTZ R9, R9, c[0x0][0x2d4] ;  /* 0x0000b50009097a20 */ /* 0x000fca0000410000 */
[----:B------:R-:W-:Y:S01]  /*15d0*/  STG.E [R2.64+0x80], R9 ;  /* 0x0000800902007986 */ /* 0x000fe2000c101904 */
[----:B------:R-:W-:Y:S05]  /*15e0*/  EXIT ;  /* 0x000000000000794d */ /* 0x000fea0003800000 */
.L_x_1023:
        /* <DEDUP_REMOVED lines=9> */
.L_x_1603:


//--------------------- .text._ZN5flash25flash_bwd_dot_do_o_kernelILb1E23Flash_bwd_kernel_traitsILi192ELi64ELi64ELi8ELi4ELi2ELi2ELb1ELb1EN7cutlass10bfloat16_tE19Flash_kernel_traitsILi192ELi64ELi64ELi8ES3_EEEEvNS_16Flash_bwd_paramsE --------------------------
	.section	.text._ZN5flash25flash_bwd_dot_do_o_kernelILb1E23Flash_bwd_kernel_traitsILi192ELi64ELi64ELi8ELi4ELi2ELi2ELb1ELb1EN7cutlass10bfloat16_tE19Flash_kernel_traitsILi192ELi64ELi64ELi8ES3_EEEEvNS_16Flash_bwd_paramsE,"ax",@progbits
	.sectioninfo	@"SHI_REGISTERS=65"
	.align	128
        .global         _ZN5flash25flash_bwd_dot_do_o_kernelILb1E23Flash_bwd_kernel_traitsILi192ELi64ELi64ELi8ELi4ELi2ELi2ELb1ELb1EN7cutlass10bfloat16_tE19Flash_kernel_traitsILi192ELi64ELi64ELi8ES3_EEEEvNS_16Flash_bwd_paramsE
        .type           _ZN5flash25flash_bwd_dot_do_o_kernelILb1E23Flash_bwd_kernel_traitsILi192ELi64ELi64ELi8ELi4ELi2ELi2ELb1ELb1EN7cutlass10bfloat16_tE19Flash_kernel_traitsILi192ELi64ELi64ELi8ES3_EEEEvNS_16Flash_bwd_paramsE,@function
        .size           _ZN5flash25flash_bwd_dot_do_o_kernelILb1E23Flash_bwd_kernel_traitsILi192ELi64ELi64ELi8ELi4ELi2ELi2ELb1ELb1EN7cutlass10bfloat16_tE19Flash_kernel_traitsILi192ELi64ELi64ELi8ES3_EEEEvNS_16Flash_bwd_paramsE,(.L_x_1604 - _ZN5flash25flash_bwd_dot_do_o_kernelILb1E23Flash_bwd_kernel_traitsILi192ELi64ELi64ELi8ELi4ELi2ELi2ELb1ELb1EN7cutlass10bfloat16_tE19Flash_kernel_traitsILi192ELi64ELi64ELi8ES3_EEEEvNS_16Flash_bwd_paramsE)
        .other          _ZN5flash25flash_bwd_dot_do_o_kernelILb1E23Flash_bwd_kernel_traitsILi192ELi64ELi64ELi8ELi4ELi2ELi2ELb1ELb1EN7cutlass10bfloat16_tE19Flash_kernel_traitsILi192ELi64ELi64ELi8ES3_EEEEvNS_16Flash_bwd_paramsE,@"STO_CUDA_ENTRY STV_DEFAULT"
_ZN5flash25flash_bwd_dot_do_o_kernelILb1E23Flash_bwd_kernel_traitsILi192ELi64ELi64ELi8ELi4ELi2ELi2ELb1ELb1EN7cutlass10bfloat16_tE19Flash_kernel_traitsILi192ELi64ELi64ELi8ES3_EEEEvNS_16Flash_bwd_paramsE:
.text._ZN5flash25flash_bwd_dot_do_o_kernelILb1E23Flash_bwd_kernel_traitsILi192ELi64ELi64ELi8ELi4ELi2ELi2ELb1ELb1EN7cutlass10bfloat16_tE19Flash_kernel_traitsILi192ELi64ELi64ELi8ES3_EEEEvNS_16Flash_bwd_paramsE:
[----:B------:R-:W-:Y:S02]  /*0000*/  MOV R1, c[0x0][0x28] ;  /* 0x00000a0000017a02 */ /* 0x000fe40000000f00 */
[----:B------:R-:W0:Y:S01]  /*0010*/  S2R R7, SR_CTAID.Y ;  /* 0x0000000000077919 */ /* 0x000e220000002600 */
[----:B------:R-:W-:Y:S01]  /*0020*/  ISETP.NE.U32.AND P0, PT, RZ, c[0x0][0x240], PT ;  /* 0x00009000ff007a0c */ /* 0x000fe20003f05070 */
[----:B------:R-:W-:Y:S01]  /*0030*/  ULDC.64 UR4, c[0x0][0x118] ;  /* 0x0000460000047ab9 */ /* 0x000fe20000000a00 */
[----:B------:R-:W-:Y:S02]  /*0040*/  MOV R0, 0xffffffff ;  /* 0xffffffff00007802 */ /* 0x000fe40000000f00 */
        /* <DEDUP_REMOVED lines=14> */
[----:B------:R-:W-:Y:S01]  /*0130*/  ISETP.NE.AND P1, PT, R0, -0x1, PT ;  /* 0xffffffff0000780c */ /* 0x000fe20003f25270 */
[----:B------:R-:W-:Y:S01]  /*0140*/  IMAD.WIDE R2, R7, 0x80, RZ ;  /* 0x0000008007027825 */ /* 0x000fe200078e02ff */
[----:B------:R-:W0:Y:S01]  /*0150*/  S2R R58, SR_CTAID.Z ;  /* 0x00000000003a7919 */ /* 0x000e220000002700 */
[----:B------:R-:W-:Y:S02]  /*0160*/  ULDC.U8 UR6, c[0x0][0x328] ;  /* 0x0000ca0000067ab9 */ /* 0x000fe40000000000 */
[----:B------:R-:W-:Y:S01]  /*0170*/  IMAD.MOV.U32 R52, RZ, RZ, c[0x0][0x1c0] ;  /* 0x00007000ff347624 */ /* 0x000fe200078e00ff */
[----:B------:R-:W-:Y:S01]  /*0180*/  SEL R17, R3, RZ, P0 ;  /* 0x000000ff03117207 */ /* 0x000fe20000000000 */
[----:B------:R-:W1:Y:S01]  /*0190*/  S2R R53, SR_TID.X ;  /* 0x0000000000357919 */ /* 0x000e620000002100 */
[----:B------:R-:W-:Y:S02]  /*01a0*/  SEL R16, R2, RZ, P0 ;  /* 0x000000ff02107207 */ /* 0x000fe40000000000 */
[----:B------:R-:W-:-:S03]  /*01b0*/  SHF.R.S32.HI R9, RZ, 0x1f, R52 ;  /* 0x0000001fff097819 */ /* 0x000fc60000011434 */
[C---:B------:R-:W-:Y:S01]  /*01c0*/  @P1 IMAD.WIDE.U32 R10, R0.reuse, c[0x0][0x370], RZ ;  /* 0x0000dc00000a1a25 */ /* 0x040fe200078e00ff */
[--C-:B------:R-:W-:Y:S02]  /*01d0*/  @!P1 SHF.R.S32.HI R3, RZ, 0x1f, R7.reuse ;  /* 0x0000001fff039819 */ /* 0x100fe40000011407 */
[----:B------:R-:W-:Y:S01]  /*01e0*/  @!P1 SHF.R.S32.HI R19, RZ, 0x1f, R7 ;  /* 0x0000001fff139819 */ /* 0x000fe20000011407 */
[----:B------:R-:W-:Y:S01]  /*01f0*/  @P1 IMAD R2, R0, c[0x0][0x374], R11 ;  /* 0x0000dd0000021a24 */ /* 0x000fe200078e020b */
[----:B------:R-:W-:Y:S01]  /*0200*/  @P1 MOV R4, R10 ;  /* 0x0000000a00041202 */ /* 0x000fe20000000f00 */
[----:B------:R-:W-:-:S04]  /*0210*/  IMAD.WIDE R10, R7, c[0x0][0x224], RZ ;  /* 0x00008900070a7a25 */ /* 0x000fc800078e02ff */
[----:B------:R-:W-:-:S04]  /*0220*/  @P1 IMAD.WIDE.U32 R14, R0, c[0x0][0x1e8], RZ ;  /* 0x00007a00000e1a25 */ /* 0x000fc800078e00ff */
[----:B------:R-:W-:Y:S02]  /*0230*/  @!P1 IMAD R6, R3, c[0x0][0x368], RZ ;  /* 0x0000da0003069a24 */ /* 0x000fe400078e02ff */
[----:B------:R-:W-:Y:S02]  /*0240*/  IMAD R18, R11, c[0x0][0x1c0], RZ ;  /* 0x000070000b127a24 */ /* 0x000fe400078e02ff */
[----:B------:R-:W-:-:S04]  /*0250*/  @!P1 IMAD.WIDE.U32 R12, R7, c[0x0][0x368], RZ ;  /* 0x0000da00070c9a25 */ /* 0x000fc800078e00ff */
[----:B------:R-:W-:Y:S01]  /*0260*/  @!P1 IMAD R11, R7, c[0x0][0x36c], R6 ;  /* 0x0000db00070b9a24 */ /* 0x000fe200078e0206 */
[----:B------:R-:W-:Y:S01]  /*0270*/  @P1 MOV R6, R14 ;  /* 0x0000000e00061202 */ /* 0x000fe20000000f00 */
[----:B------:R-:W-:Y:S01]  /*0280*/  @!P1 IMAD R14, R19, c[0x0][0x1e0], RZ ;  /* 0x00007800130e9a24 */ /* 0x000fe200078e02ff */
[----:B------:R-:W-:Y:S01]  /*0290*/  IADD3 R19, P0, R5, R16, RZ ;  /* 0x0000001005137210 */ /* 0x000fe20007f1e0ff */
[----:B------:R-:W-:Y:S01]  /*02a0*/  @P1 IMAD R3, R0, c[0x0][0x1ec], R15 ;  /* 0x00007b0000031a24 */ /* 0x000fe200078e020f */
[----:B------:R-:W-:Y:S01]  /*02b0*/  @!P1 IADD3 R2, R13, R11, RZ ;  /* 0x0000000b0d029210 */ /* 0x000fe20007ffe0ff */
[----:B------:R-:W-:Y:S01]  /*02c0*/  IMAD R15, R10, R9, R18 ;  /* 0x000000090a0f7224 */ /* 0x000fe200078e0212 */
[----:B------:R-:W-:Y:S01]  /*02d0*/  SHF.R.S32.HI R18, RZ, 0x1f, R5 ;  /* 0x0000001fff127819 */ /* 0x000fe20000011405 */
[----:B------:R-:W-:Y:S02]  /*02e0*/  @!P1 IMAD.MOV.U32 R4, RZ, RZ, R12 ;  /* 0x000000ffff049224 */ /* 0x000fe400078e000c */
[----:B------:R-:W-:-:S04]  /*02f0*/  @!P1 IMAD.WIDE.U32 R12, R7, c[0x0][0x1e0], RZ ;  /* 0x00007800070c9a25 */ /* 0x000fc800078e00ff */
[----:B------:R-:W-:Y:S01]  /*0300*/  @!P1 IMAD R9, R7, c[0x0][0x1e4], R14 ;  /* 0x0000790007099a24 */ /* 0x000fe200078e020e */
[----:B------:R-:W-:Y:S01]  /*0310*/  @!P1 MOV R6, R12 ;  /* 0x0000000c00069202 */ /* 0x000fe20000000f00 */
[----:B------:R-:W-:-:S04]  /*0320*/  IMAD.WIDE.U32 R10, R10, c[0x0][0x1c0], RZ ;  /* 0x000070000a0a7a25 */ /* 0x000fc800078e00ff */
[----:B------:R-:W-:Y:S01]  /*0330*/  @!P1 IMAD.IADD R3, R13, 0x1, R9 ;  /* 0x000000010d039824 */ /* 0x000fe200078e0209 */
[----:B------:R-:W-:Y:S01]  /*0340*/  MOV R9, c[0x0][0x22c] ;  /* 0x00008b0000097a02 */ /* 0x000fe20000000f00 */
[----:B------:R-:W-:Y:S01]  /*0350*/  @P1 IMAD.MOV.U32 R21, RZ, RZ, R0 ;  /* 0x000000ffff151224 */ /* 0x000fe200078e0000 */
[----:B------:R-:W-:Y:S01]  /*0360*/  IADD3 R11, R11, R15, RZ ;  /* 0x0000000f0b0b7210 */ /* 0x000fe20007ffe0ff */
[----:B------:R-:W-:Y:S01]  /*0370*/  IMAD.WIDE R12, R52, c[0x0][0x22c], RZ ;  /* 0x00008b00340c7a25 */ /* 0x000fe200078e02ff */
[----:B------:R-:W-:-:S03]  /*0380*/  SHF.R.S32.HI R9, RZ, 0x1f, R9 ;  /* 0x0000001fff097819 */ /* 0x000fc60000011409 */
[----:B------:R-:W-:Y:S02]  /*0390*/  IMAD R11, R11, c[0x0][0x22c], RZ ;  /* 0x00008b000b0b7a24 */ /* 0x000fe400078e02ff */
[----:B------:R-:W-:Y:S02]  /*03a0*/  @!P1 IMAD.MOV.U32 R21, RZ, RZ, -0x1 ;  /* 0xffffffffff159424 */ /* 0x000fe400078e00ff */
[----:B------:R-:W-:Y:S01]  /*03b0*/  IMAD R11, R9, R10, R11 ;  /* 0x0000000a090b7224 */ /* 0x000fe200078e020b */
[----:B------:R-:W-:Y:S01]  /*03c0*/  IADD3.X R9, R18, R17, RZ, P0, !PT ;  /* 0x0000001112097210 */ /* 0x000fe200007fe4ff */
[----:B------:R-:W-:Y:S01]  /*03d0*/  IMAD.MOV.U32 R15, RZ, RZ, RZ ;  /* 0x000000ffff0f7224 */ /* 0x000fe200078e00ff */
[----:B------:R-:W-:Y:S01]  /*03e0*/  ISETP.NE.AND P0, PT, RZ, UR6, PT ;  /* 0x00000006ff007c0c */ /* 0x000fe2000bf05270 */
[----:B------:R-:W-:Y:S02]  /*03f0*/  IMAD R14, R13, R21, RZ ;  /* 0x000000150d0e7224 */ /* 0x000fe400078e02ff */
[----:B------:R-:W-:-:S02]  /*0400*/  IMAD R20, R9, R12, RZ ;  /* 0x0000000c09147224 */ /* 0x000fc400078e02ff */
[----:B------:R-:W-:Y:S02]  /*0410*/  IMAD R23, R12, R15, R14 ;  /* 0x0000000f0c177224 */ /* 0x000fe400078e020e */
[----:B------:R-:W-:-:S04]  /*0420*/  IMAD.WIDE.U32 R14, R10, c[0x0][0x22c], RZ ;  /* 0x00008b000a0e7a25 */ /* 0x000fc800078e00ff */
[----:B------:R-:W-:-:S04]  /*0430*/  IMAD.WIDE.U32 R16, R12, R21, RZ ;  /* 0x000000150c107225 */ /* 0x000fc800078e00ff */
[----:B------:R-:W-:Y:S01]  /*0440*/  IMAD.IADD R21, R15, 0x1, R11 ;  /* 0x000000010f157824 */ /* 0x000fe200078e020b */
[----:B------:R-:W-:Y:S01]  /*0450*/  @P1 IADD3 R21, R17, R23, RZ ;  /* 0x0000001711151210 */ /* 0x000fe20007ffe0ff */
[----:B0-----:R-:W-:Y:S02]  /*0460*/  IMAD R9, R58, c[0x0][0x22c], RZ ;  /* 0x00008b003a097a24 */ /* 0x001fe400078e02ff */
[----:B------:R-:W-:-:S03]  /*0470*/  IMAD.WIDE.U32 R10, R19, R12, RZ ;  /* 0x0000000c130a7225 */ /* 0x000fc600078e00ff */
[----:B------:R-:W-:Y:S01]  /*0480*/  SHF.R.S32.HI R15, RZ, 0x1f, R9 ;  /* 0x0000001fff0f7819 */ /* 0x000fe20000011409 */
[----:B------:R-:W-:Y:S01]  /*0490*/  IMAD R19, R13, R19, R20 ;  /* 0x000000130d137224 */ /* 0x000fe200078e0214 */
[----:B------:R-:W-:Y:S02]  /*04a0*/  SEL R20, R14, R16, !P1 ;  /* 0x000000100e147207 */ /* 0x000fe40004800000 */
[----:B------:R-:W-:Y:S01]  /*04b0*/  SHF.R.S32.HI R13, RZ, 0x1f, R58 ;  /* 0x0000001fff0d7819 */ /* 0x000fe2000001143a */
[----:B------:R-:W-:Y:S01]  /*04c0*/  IMAD.IADD R22, R11, 0x1, R19 ;  /* 0x000000010b167824 */ /* 0x000fe200078e0213 */
[----:B------:R-:W-:Y:S05]  /*04d0*/  @!P0 BRA `(.L_x_1024) ;  /* 0x0000007000008947 */ /* 0x000fea0003800000 */
[----:B-1----:R-:W-:Y:S01]  /*04e0*/  HFMA2.MMA R12, -RZ, RZ, 0, 7.62939453125e-06 ;  /* 0x00000080ff0c7435 */ /* 0x002fe200000001ff */
[----:B------:R-:W-:Y:S02]  /*04f0*/  @!P1 IMAD R0, R7, c[0x0][0x224], RZ ;  /* 0x0000890007009a24 */ /* 0x000fe400078e02ff */
[----:B------:R-:W-:-:S03]  /*0500*/  IMAD.MOV.U32 R17, RZ, RZ, c[0x0][0x210] ;  /* 0x00008400ff117624 */ /* 0x000fc600078e00ff */
[----:B------:R-:W-:-:S04]  /*0510*/  LEA R0, R7, R0, 0x7 ;  /* 0x0000000007007211 */ /* 0x000fc800078e38ff */
[----:B------:R-:W-:-:S04]  /*0520*/  IMAD R7, R12, R17, c[0x0][0x234] ;  /* 0x00008d000c077624 */ /* 0x000fc800078e0211 */
[----:B------:R-:W-:Y:S01]  /*0530*/  IMAD R0, R7, R58, R0 ;  /* 0x0000003a07007224 */ /* 0x000fe200078e0200 */
[----:B------:R-:W-:Y:S05]  /*0540*/  BRA `(.L_x_1025) ;  /* 0x0000002000007947 */ /* 0x000fea0003800000 */
.L_x_1024:
[----:B-1----:R-:W-:-:S04]  /*0550*/  IMAD R0, R7, c[0x0][0x1c0], R58 ;  /* 0x0000700007007a24 */ /* 0x002fc800078e023a */
[----:B------:R-:W-:Y:S02]  /*0560*/  IMAD R0, R0, c[0x0][0x224], RZ ;  /* 0x0000890000007a24 */ /* 0x000fe400078e02ff */
.L_x_1025:
[----:B------:R-:W-:Y:S01]  /*0570*/  SHF.R.S32.HI R12, RZ, 0x1f, R53 ;  /* 0x0000001fff0c7819 */ /* 0x000fe20000011435 */
[----:B------:R-:W-:Y:S01]  /*0580*/  IMAD R52, R52, c[0x0][0x22c], RZ ;  /* 0x00008b0034347a24 */ /* 0x000fe200078e02ff */
[----:B------:R-:W-:Y:S01]  /*0590*/  IADD3 R20, P0, P1, R10, R20, R9 ;  /* 0x000000140a147210 */ /* 0x000fe2000791e009 */
[----:B------:R-:W-:Y:S01]  /*05a0*/  IMAD R10, R18, c[0x0][0x370], RZ ;  /* 0x0000dc00120a7a24 */ /* 0x000fe200078e02ff */
[-C--:B------:R-:W-:Y:S01]  /*05b0*/  LEA.HI R7, R12, R53.reuse, RZ, 0x4 ;  /* 0x000000350c077211 */ /* 0x080fe200078f20ff */
[----:B------:R-:W-:Y:S01]  /*05c0*/  IMAD R18, R18, c[0x0][0x1e8], RZ ;  /* 0x00007a0012127a24 */ /* 0x000fe200078e02ff */
[-C--:B------:R-:W-:Y:S01]  /*05d0*/  LEA.HI R12, R12, R53.reuse, RZ, 0x3 ;  /* 0x000000350c0c7211 */ /* 0x080fe200078f18ff */
[----:B------:R-:W-:Y:S01]  /*05e0*/  IMAD.IADD R0, R5, 0x1, R0 ;  /* 0x0000000105007824 */ /* 0x000fe200078e0200 */
[----:B------:R-:W-:Y:S01]  /*05f0*/  LOP3.LUT R16, R7, 0x3ffffff0, RZ, 0xc0, !PT ;  /* 0x3ffffff007107812 */ /* 0x000fe200078ec0ff */
[----:B------:R-:W-:Y:S01]  /*0600*/  IMAD R18, R5, c[0x0][0x1ec], R18 ;  /* 0x00007b0005127a24 */ /* 0x000fe200078e0212 */
[----:B------:R-:W-:Y:S01]  /*0610*/  LOP3.LUT R14, R12, 0x1ffffff8, RZ, 0xc0, !PT ;  /* 0x1ffffff80c0e7812 */ /* 0x000fe200078ec0ff */
[----:B------:R-:W-:Y:S01]  /*0620*/  IMAD R61, R13, c[0x0][0x1f0], RZ ;  /* 0x00007c000d3d7a24 */ /* 0x000fe200078e02ff */
[----:B------:R-:W-:Y:S01]  /*0630*/  SHF.R.S32.HI R9, RZ, 0x4, R7 ;  /* 0x00000004ff097819 */ /* 0x000fe20000011407 */
[----:B------:R-:W-:Y:S01]  /*0640*/  IMAD.IADD R16, R53, 0x1, -R16 ;  /* 0x0000000135107824 */ /* 0x000fe200078e0a10 */
[----:B------:R-:W-:Y:S01]  /*0650*/  IADD3 R14, -R14, R53, RZ ;  /* 0x000000350e0e7210 */ /* 0x000fe20007ffe1ff */
[----:B------:R-:W-:Y:S01]  /*0660*/  BSSY B0, `(.L_x_1026) ;  /* 0x0000039000007945 */ /* 0x000fe20003800000 */
[----:B------:R-:W-:Y:S01]  /*0670*/  SHF.R.S32.HI R56, RZ, 0x3, R12 ;  /* 0x00000003ff387819 */ /* 0x000fe2000001140c */
[----:B------:R-:W-:Y:S01]  /*0680*/  IMAD.SHL.U32 R7, R16, 0x4, RZ ;  /* 0x0000000410077824 */ /* 0x000fe200078e00ff */
[----:B------:R-:W-:Y:S01]  /*0690*/  SHF.L.U32 R54, R14, 0x3, RZ ;  /* 0x000000030e367819 */ /* 0x000fe200000006ff */
[----:B------:R-:W-:Y:S01]  /*06a0*/  IMAD R61, R58, c[0x0][0x1f4], R61 ;  /* 0x00007d003a3d7a24 */ /* 0x000fe200078e023d */
[----:B------:R-:W-:Y:S01]  /*06b0*/  IADD3 R14, -R5, R8, RZ ;  /* 0x00000008050e7210 */ /* 0x000fe20007ffe1ff */
[----:B------:R-:W-:Y:S01]  /*06c0*/  IMAD R7, R9, R52, R7 ;  /* 0x0000003409077224 */ /* 0x000fe200078e0207 */
[----:B------:R-:W-:Y:S01]  /*06d0*/  SHF.R.S32.HI R55, RZ, 0x1f, R54 ;  /* 0x0000001fff377819 */ /* 0x000fe20000011436 */
[----:B------:R-:W-:Y:S01]  /*06e0*/  CS2R R24, SRZ ;  /* 0x0000000000187805 */ /* 0x000fe2000001ff00 */
[----:B------:R-:W-:Y:S01]  /*06f0*/  IADD3.X R16, R22, R21, R15, P0, P1 ;  /* 0x0000001516107210 */ /* 0x000fe200007e240f */
[C---:B------:R-:W-:Y:S01]  /*0700*/  IMAD R15, R5.reuse, c[0x0][0x374], R10 ;  /* 0x0000dd00050f7a24 */ /* 0x040fe200078e020a */
[----:B------:R-:W-:Y:S01]  /*0710*/  ISETP.GE.AND P0, PT, R56, R14, PT ;  /* 0x0000000e3800720c */ /* 0x000fe20003f06270 */
[--C-:B------:R-:W-:Y:S01]  /*0720*/  IMAD.WIDE.U32 R8, R5, c[0x0][0x370], R54.reuse ;  /* 0x0000dc0005087a25 */ /* 0x100fe200078e0036 */
[----:B------:R-:W-:Y:S01]  /*0730*/  IADD3 R12, P2, R7, R20, RZ ;  /* 0x00000014070c7210 */ /* 0x000fe20007f5e0ff */
[----:B------:R-:W-:Y:S01]  /*0740*/  CS2R R22, SRZ ;  /* 0x0000000000167805 */ /* 0x000fe2000001ff00 */
[----:B------:R-:W-:Y:S01]  /*0750*/  CS2R R20, SRZ ;  /* 0x0000000000147805 */ /* 0x000fe2000001ff00 */
[----:B------:R-:W-:Y:S01]  /*0760*/  IMAD.WIDE.U32 R10, R5, c[0x0][0x1e8], R54 ;  /* 0x00007a00050a7a25 */ /* 0x000fe200078e0036 */
[----:B------:R-:W-:Y:S01]  /*0770*/  IADD3 R28, P3, R4, R8, RZ ;  /* 0x00000008041c7210 */ /* 0x000fe20007f7e0ff */
[----:B------:R-:W-:Y:S01]  /*0780*/  CS2R R26, SRZ ;  /* 0x00000000001a7805 */ /* 0x000fe2000001ff00 */
[----:B------:R-:W-:-:S02]  /*0790*/  IADD3 R5, R56, 0x20, RZ ;  /* 0x0000002038057810 */ /* 0x000fc40007ffe0ff */
[----:B------:R-:W-:Y:S01]  /*07a0*/  IADD3.X R29, R2, R9, R15, P3, !PT ;  /* 0x00000009021d7210 */ /* 0x000fe20001ffe40f */
[----:B------:R-:W-:Y:S01]  /*07b0*/  IMAD R9, R13, c[0x0][0x378], RZ ;  /* 0x0000de000d097a24 */ /* 0x000fe200078e02ff */
[----:B------:R-:W-:Y:S02]  /*07c0*/  IADD3 R6, P3, R6, R10, RZ ;  /* 0x0000000a06067210 */ /* 0x000fe40007f7e0ff */
[----:B------:R-:W-:Y:S01]  /*07d0*/  ISETP.GE.AND P1, PT, R5, R14, PT ;  /* 0x0000000e0500720c */ /* 0x000fe20003f26270 */
[C---:B------:R-:W-:Y:S01]  /*07e0*/  IMAD R33, R58.reuse, c[0x0][0x37c], R9 ;  /* 0x0000df003a217a24 */ /* 0x040fe200078e0209 */
[----:B------:R-:W-:Y:S01]  /*07f0*/  LEA.HI.X.SX32 R5, R7, R16, 0x1, P2 ;  /* 0x0000001007057211 */ /* 0x000fe200010f0eff */
[----:B------:R-:W-:Y:S01]  /*0800*/  IMAD.WIDE.U32 R28, R58, c[0x0][0x378], R28 ;  /* 0x0000de003a1c7a25 */ /* 0x000fe200078e001c */
[----:B------:R-:W-:Y:S01]  /*0810*/  IADD3.X R7, R3, R11, R18, P3, !PT ;  /* 0x0000000b03077210 */ /* 0x000fe20001ffe412 */
[----:B------:R-:W-:Y:S01]  /*0820*/  CS2R R8, SRZ ;  /* 0x0000000000087805 */ /* 0x000fe2000001ff00 */
[----:B------:R-:W-:Y:S01]  /*0830*/  LEA R2, P2, R12, c[0x0][0x350], 0x2 ;  /* 0x0000d4000c027a11 */ /* 0x000fe200078410ff */
[----:B------:R-:W-:Y:S01]  /*0840*/  CS2R R10, SRZ ;  /* 0x00000000000a7805 */ /* 0x000fe2000001ff00 */
[----:B------:R-:W-:Y:S01]  /*0850*/  CS2R R14, SRZ ;  /* 0x00000000000e7805 */ /* 0x000fe2000001ff00 */
[----:B------:R-:W-:Y:S01]  /*0860*/  IMAD.WIDE.U32 R58, R58, c[0x0][0x1f0], R6 ;  /* 0x00007c003a3a7a25 */ /* 0x000fe200078e0006 */
[----:B------:R-:W-:Y:S01]  /*0870*/  LEA.HI.X R3, R12, c[0x0][0x354], R5, 0x2, P2 ;  /* 0x0000d5000c037a11 */ /* 0x000fe200010f1405 */
[----:B------:R-:W-:Y:S01]  /*0880*/  CS2R R6, SRZ ;  /* 0x0000000000067805 */ /* 0x000fe2000001ff00 */
[----:B------:R-:W-:Y:S01]  /*0890*/  CS2R R12, SRZ ;  /* 0x00000000000c7805 */ /* 0x000fe2000001ff00 */
[----:B------:R-:W-:Y:S01]  /*08a0*/  CS2R R4, SRZ ;  /* 0x0000000000047805 */ /* 0x000fe2000001ff00 */
[----:B------:R-:W-:Y:S01]  /*08b0*/  CS2R R16, SRZ ;  /* 0x0000000000107805 */ /* 0x000fe2000001ff00 */
[----:B------:R-:W-:Y:S01]  /*08c0*/  CS2R R18, SRZ ;  /* 0x0000000000127805 */ /* 0x000fe2000001ff00 */
[----:B------:R-:W-:Y:S01]  /*08d0*/  SHF.R.S32.HI R57, RZ, 0x1f, R56 ;  /* 0x0000001fff397819 */ /* 0x000fe20000011438 */
[----:B------:R-:W-:Y:S01]  /*08e0*/  IMAD.IADD R33, R29, 0x1, R33 ;  /* 0x000000011d217824 */ /* 0x000fe200078e0221 */
[----:B------:R-:W-:Y:S01]  /*08f0*/  IADD3 R62, R54, 0x40, RZ ;  /* 0x00000040363e7810 */ /* 0x000fe20007ffe0ff */
        /* <DEDUP_REMOVED lines=15> */
.L_x_1027:
[----:B------:R-:W-:Y:S05]  /*09f0*/  BSYNC B0 ;  /* 0x0000000000007941 */ /* 0x000fea0003800000 */
.L_x_1026:
[----:B------:R-:W-:Y:S01]  /*0a00*/  BSSY B0, `(.L_x_1028) ;  /* 0x0000012000007945 */ /* 0x000fe20003800000 */
[----:B------:R-:W-:Y:S05]  /*0a10*/  @P1 BRA `(.L_x_1029) ;  /* 0x0000010000001947 */ /* 0x000fea0003800000 */
[----:B------:R-:W-:Y:S02]  /*0a20*/  IADD3 R31, P2, R56, 0x20, RZ ;  /* 0x00000020381f7810 */ /* 0x000fe40007f5e0ff */
[----:B------:R-:W-:-:S02]  /*0a30*/  IADD3 R32, R54, 0x80, RZ ;  /* 0x0000008036207810 */ /* 0x000fc40007ffe0ff */
[----:B------:R-:W-:Y:S02]  /*0a40*/  IADD3.X R29, RZ, R57, RZ, P2, !PT ;  /* 0x00000039ff1d7210 */ /* 0x000fe400017fe4ff */
[----:B------:R-:W-:Y:S02]  /*0a50*/  ISETP.GE.AND P5, PT, R32, c[0x0][0x220], PT ;  /* 0x0000880020007a0c */ /* 0x000fe40003fa6270 */
[----:B------:R-:W-:Y:S01]  /*0a60*/  ISETP.GE.AND P3, PT, R54, c[0x0][0x220], PT ;  /* 0x0000880036007a0c */ /* 0x000fe20003f66270 */
[----:B------:R-:W-:Y:S01]  /*0a70*/  IMAD R30, R29, c[0x0][0x370], RZ ;  /* 0x0000dc001d1e7a24 */ /* 0x000fe200078e02ff */
[----:B------:R-:W-:Y:S01]  /*0a80*/  ISETP.GE.AND P4, PT, R62, c[0x0][0x220], PT ;  /* 0x000088003e007a0c */ /* 0x000fe20003f86270 */
[----:B------:R-:W-:-:S04]  /*0a90*/  IMAD.MOV.U32 R29, RZ, RZ, R33 ;  /* 0x000000ffff1d7224 */ /* 0x000fc800078e0021 */
[----:B------:R-:W-:-:S04]  /*0aa0*/  IMAD.WIDE.U32 R28, R31, c[0x0][0x370], R28 ;  /* 0x0000dc001f1c7a25 */ /* 0x000fc800078e001c */
[----:B------:R-:W-:Y:S01]  /*0ab0*/  IMAD R31, R31, c[0x0][0x374], R30 ;  /* 0x0000dd001f1f7a24 */ /* 0x000fe200078e021e */
[----:B------:R-:W-:-:S04]  /*0ac0*/  LEA R30, P2, R28, c[0x0][0x330], 0x1 ;  /* 0x0000cc001c1e7a11 */ /* 0x000fc800078408ff */
[----:B------:R-:W-:-:S04]  /*0ad0*/  IADD3 R29, R29, R31, RZ ;  /* 0x0000001f1d1d7210 */ /* 0x000fc80007ffe0ff */
[----:B------:R-:W-:-:S05]  /*0ae0*/  LEA.HI.X R31, R28, c[0x0][0x334], R29, 0x1, P2 ;  /* 0x0000cd001c1f7a11 */ /* 0x000fca00010f0c1d */
[----:B------:R1:W5:Y:S04]  /*0af0*/  @!P3 LDG.E.128 R12, [R30.64] ;  /* 0x000000041e0cb981 */ /* 0x000368000c1e1d00 */
[----:B------:R1:W5:Y:S04]  /*0b00*/  @!P4 LDG.E.128 R16, [R30.64+0x80] ;  /* 0x000080041e10c981 */ /* 0x000368000c1e1d00 */
[----:B------:R1:W5:Y:S02]  /*0b10*/  @!P5 LDG.E.128 R24, [R30.64+0x100] ;  /* 0x000100041e18d981 */ /* 0x000364000c1e1d00 */
.L_x_1029:
[----:B------:R-:W-:Y:S05]  /*0b20*/  BSYNC B0 ;  /* 0x0000000000007941 */ /* 0x000fea0003800000 */
.L_x_1028:
[----:B------:R-:W-:Y:S01]  /*0b30*/  BSSY B0, `(.L_x_1030) ;  /* 0x0000018000007945 */ /* 0x000fe20003800000 */
[----:B------:R-:W-:Y:S01]  /*0b40*/  CS2R R28, SRZ ;  /* 0x00000000001c7805 */ /* 0x000fe2000001ff00 */
[----:B-1----:R-:W-:Y:S01]  /*0b50*/  CS2R R30, SRZ ;  /* 0x00000000001e7805 */ /* 0x002fe2000001ff00 */
[----:B------:R-:W-:Y:S01]  /*0b60*/  CS2R R32, SRZ ;  /* 0x0000000000207805 */ /* 0x000fe2000001ff00 */
[----:B0-----:R-:W-:Y:S01]  /*0b70*/  CS2R R34, SRZ ;  /* 0x0000000000227805 */ /* 0x001fe2000001ff00 */
[----:B------:R-:W-:Y:S01]  /*0b80*/  IMAD.MOV.U32 R40, RZ, RZ, RZ ;  /* 0x000000ffff287224 */ /* 0x000fe200078e00ff */
[----:B------:R-:W-:Y:S01]  /*0b90*/  CS2R R36, SRZ ;  /* 0x0000000000247805 */ /* 0x000fe2000001ff00 */
[----:B------:R-:W-:Y:S01]  /*0ba0*/  CS2R R38, SRZ ;  /* 0x0000000000267805 */ /* 0x000fe2000001ff00 */
[----:B------:R-:W-:Y:S01]  /*0bb0*/  IADD3 R61, R59, R61, RZ ;  /* 0x0000003d3b3d7210 */ /* 0x000fe20007ffe0ff */
[----:B------:R-:W-:Y:S05]  /*0bc0*/  @P0 BRA `(.L_x_1031) ;  /* 0x000000e000000947 */ /* 0x000fea0003800000 */
[----:B------:R-:W-:Y:S01]  /*0bd0*/  IMAD R41, R57, c[0x0][0x1e8], RZ ;  /* 0x00007a0039297a24 */ /* 0x000fe200078e02ff */
[C---:B------:R-:W-:Y:S01]  /*0be0*/  IADD3 R44, R54.reuse, 0x80, RZ ;  /* 0x00000080362c7810 */ /* 0x040fe20007ffe0ff */
[----:B------:R-:W-:Y:S01]  /*0bf0*/  IMAD.MOV.U32 R60, RZ, RZ, R58 ;  /* 0x000000ffff3c7224 */ /* 0x000fe200078e003a */
[----:B------:R-:W-:Y:S01]  /*0c00*/  ISETP.GE.AND P2, PT, R54, c[0x0][0x220], PT ;  /* 0x0000880036007a0c */ /* 0x000fe20003f46270 */
[----:B------:R-:W-:Y:S01]  /*0c10*/  IMAD R41, R56, c[0x0][0x1ec], R41 ;  /* 0x00007b0038297a24 */ /* 0x000fe200078e0229 */
        /* <DEDUP_REMOVED lines=9> */
.L_x_1031:
[----:B------:R-:W-:Y:S05]  /*0cb0*/  BSYNC B0 ;  /* 0x0000000000007941 */ /* 0x000fea0003800000 */
.L_x_1030:
[----:B------:R-:W-:Y:S01]  /*0cc0*/  BSSY B0, `(.L_x_1032) ;  /* 0x0000019000007945 */ /* 0x000fe20003800000 */
[----:B0-----:R-:W-:Y:S01]  /*0cd0*/  CS2R R44, SRZ ;  /* 0x00000000002c7805 */ /* 0x001fe2000001ff00 */
[----:B------:R-:W-:Y:S01]  /*0ce0*/  IMAD.MOV.U32 R41, RZ, RZ, RZ ;  /* 0x000000ffff297224 */ /* 0x000fe200078e00ff */
[----:B------:R-:W-:Y:S01]  /*0cf0*/  CS2R R42, SRZ ;  /* 0x00000000002a7805 */ /* 0x000fe2000001ff00 */
[----:B------:R-:W-:Y:S01]  /*0d00*/  CS2R R46, SRZ ;  /* 0x00000000002e7805 */ /* 0x000fe2000001ff00 */
[----:B------:R-:W-:Y:S01]  /*0d10*/  CS2R R48, SRZ ;  /* 0x0000000000307805 */ /* 0x000fe2000001ff00 */
[----:B------:R-:W-:Y:S01]  /*0d20*/  CS2R R50, SRZ ;  /* 0x0000000000327805 */ /* 0x000fe2000001ff00 */
[----:B------:R-:W-:Y:S05]  /*0d30*/  @P1 BRA `(.L_x_1033) ;  /* 0x0000011000001947 */ /* 0x000fea0003800000 */
[----:B------:R-:W-:Y:S01]  /*0d40*/  IADD3 R59, P0, R56, 0x20, RZ ;  /* 0x00000020383b7810 */ /* 0x000fe20007f1e0ff */
[----:B------:R-:W-:Y:S01]  /*0d50*/  IMAD.MOV.U32 R56, RZ, RZ, R58 ;  /* 0x000000ffff387224 */ /* 0x000fe200078e003a */
[----:B------:R-:W-:-:S02]  /*0d60*/  ISETP.GE.AND P1, PT, R54, c[0x0][0x220], PT ;  /* 0x0000880036007a0c */ /* 0x000fc40003f26270 */
[----:B------:R-:W-:Y:S02]  /*0d70*/  IADD3.X R55, RZ, R57, RZ, P0, !PT ;  /* 0x00000039ff377210 */ /* 0x000fe400007fe4ff */
[----:B------:R-:W-:Y:S02]  /*0d80*/  MOV R57, R61 ;  /* 0x0000003d00397202 */ /* 0x000fe40000000f00 */
[----:B------:R-:W-:Y:S01]  /*0d90*/  IADD3 R54, R54, 0x80, RZ ;  /* 0x0000008036367810 */ /* 0x000fe20007ffe0ff */
[----:B------:R-:W-:Y:S01]  /*0da0*/  IMAD R55, R55, c[0x0][0x1e8], RZ ;  /* 0x00007a0037377a24 */ /* 0x000fe200078e02ff */
[----:B------:R-:W-:Y:S01]  /*0db0*/  ISETP.GE.AND P2, PT, R62, c[0x0][0x220], PT ;  /* 0x000088003e007a0c */ /* 0x000fe20003f46270 */
[----:B------:R-:W-:Y:S01]  /*0dc0*/  IMAD.WIDE.U32 R56, R59, c[0x0][0x1e8], R56 ;  /* 0x00007a003b387a25 */ /* 0x000fe200078e0038 */
[----:B------:R-:W-:-:S03]  /*0dd0*/  ISETP.GE.AND P3, PT, R54, c[0x0][0x220], PT ;  /* 0x0000880036007a0c */ /* 0x000fc60003f66270 */
[----:B------:R-:W-:Y:S01]  /*0de0*/  IMAD R55, R59, c[0x0][0x1ec], R55 ;  /* 0x00007b003b377a24 */ /* 0x000fe200078e0237 */
[----:B------:R-:W-:-:S03]  /*0df0*/  LEA R54, P0, R56, c[0x0][0x1d0], 0x1 ;  /* 0x0000740038367a11 */ /* 0x000fc600078008ff */
[----:B------:R-:W-:-:S05]  /*0e00*/  IMAD.IADD R55, R57, 0x1, R55 ;  /* 0x0000000139377824 */ /* 0x000fca00078e0237 */
[----:B------:R-:W-:-:S05]  /*0e10*/  LEA.HI.X R55, R56, c[0x0][0x1d4], R55, 0x1, P0 ;  /* 0x0000750038377a11 */ /* 0x000fca00000f0c37 */
[----:B------:R0:W5:Y:S04]  /*0e20*/  @!P1 LDG.E.128 R44, [R54.64] ;  /* 0x00000004362c9981 */ /* 0x000168000c1e1d00 */
[----:B------:R0:W5:Y:S04]  /*0e30*/  @!P2 LDG.E.128 R48, [R54.64+0x80] ;  /* 0x000080043630a981 */ /* 0x000168000c1e1d00 */
[----:B------:R0:W5:Y:S02]  /*0e40*/  @!P3 LDG.E.128 R40, [R54.64+0x100] ;  /* 0x000100043628b981 */ /* 0x000164000c1e1d00 */
.L_x_1033:
[----:B------:R-:W-:Y:S05]  /*0e50*/  BSYNC B0 ;  /* 0x0000000000007941 */ /* 0x000fea0003800000 */
.L_x_1032:
[----:B0----5:R-:W-:Y:S02]  /*0e60*/  LOP3.LUT R54, R4, 0xffff0000, RZ, 0xc0, !PT ;  /* 0xffff000004367812 */ /* 0x021fe400078ec0ff */
[----:B------:R-:W-:-:S02]  /*0e70*/  LOP3.LUT R55, R28, 0xffff0000, RZ, 0xc0, !PT ;  /* 0xffff00001c377812 */ /* 0x000fc400078ec0ff */
[----:B------:R-:W-:Y:S02]  /*0e80*/  SHF.L.U32 R4, R4, 0x10, RZ ;  /* 0x0000001004047819 */ /* 0x000fe400000006ff */
[C---:B------:R-:W-:Y:S01]  /*0e90*/  LOP3.LUT P0, RZ, R53.reuse, 0x7, RZ, 0xc0, !PT ;  /* 0x0000000735ff7812 */ /* 0x040fe2000780c0ff */
[----:B------:R-:W-:Y:S01]  /*0ea0*/  FMUL.FTZ R54, R54, R55 ;  /* 0x0000003736367220 */ /* 0x000fe20000410000 */
[----:B------:R-:W-:Y:S01]  /*0eb0*/  LEA.HI R53, P1, R53, R0, RZ, 0x1d ;  /* 0x0000000035357211 */ /* 0x000fe2000783e8ff */
[----:B------:R-:W-:Y:S01]  /*0ec0*/  IMAD.U32 R55, R28, 0x10000, RZ ;  /* 0x000100001c377824 */ /* 0x000fe200078e00ff */
[----:B------:R-:W-:Y:S02]  /*0ed0*/  SHF.L.U32 R28, R5, 0x10, RZ ;  /* 0x00000010051c7819 */ /* 0x000fe400000006ff */
[----:B------:R-:W-:Y:S01]  /*0ee0*/  LEA.HI.X.SX32 R0, R0, RZ, 0x1, P1 ;  /* 0x000000ff00007211 */ /* 0x000fe200008f0eff */
[----:B------:R-:W-:Y:S01]  /*0ef0*/  FFMA.FTZ R4, R4, R55, R54 ;  /* 0x0000003704047223 */ /* 0x000fe20000010036 */
[----:B------:R-:W-:Y:S01]  /*0f00*/  LOP3.LUT R54, R13, 0xffff0000, RZ, 0xc0, !PT ;  /* 0xffff00000d367812 */ /* 0x000fe200078ec0ff */
[C---:B------:R-:W-:Y:S01]  /*0f10*/  IMAD.U32 R55, R29.reuse, 0x10000, RZ ;  /* 0x000100001d377824 */ /* 0x040fe200078e00ff */
[----:B------:R-:W-:-:S03]  /*0f20*/  LOP3.LUT R29, R29, 0xffff0000, RZ, 0xc0, !PT ;  /* 0xffff00001d1d7812 */ /* 0x000fc600078ec0ff */
[----:B------:R-:W-:Y:S01]  /*0f30*/  FFMA.FTZ R28, R28, R55, R4 ;  /* 0x000000371c1c7223 */ /* 0x000fe20000010004 */
[----:B------:R-:W-:Y:S02]  /*0f40*/  LOP3.LUT R4, R44, 0xffff0000, RZ, 0xc0, !PT ;  /* 0xffff00002c047812 */ /* 0x000fe400078ec0ff */
[C---:B------:R-:W-:Y:S01]  /*0f50*/  LOP3.LUT R55, R12.reuse, 0xffff0000, RZ, 0xc0, !PT ;  /* 0xffff00000c377812 */ /* 0x040fe200078ec0ff */
[----:B------:R-:W-:-:S04]  /*0f60*/  IMAD.U32 R12, R12, 0x10000, RZ ;  /* 0x000100000c0c7824 */ /* 0x000fc800078e00ff */
[----:B------:R-:W-:Y:S01]  /*0f70*/  FMUL.FTZ R4, R4, R55 ;  /* 0x0000003704047220 */ /* 0x000fe20000410000 */
[----:B------:R-:W-:-:S05]  /*0f80*/  SHF.L.U32 R55, R44, 0x10, RZ ;  /* 0x000000102c377819 */ /* 0x000fca00000006ff */
[----:B------:R-:W-:Y:S01]  /*0f90*/  FFMA.FTZ R4, R55, R12, R4 ;  /* 0x0000000c37047223 */ /* 0x000fe20000010004 */
[----:B------:R-:W-:Y:S01]  /*0fa0*/  SHF.L.U32 R55, R45, 0x10, RZ ;  /* 0x000000102d377819 */ /* 0x000fe200000006ff */
[----:B------:R-:W-:Y:S01]  /*0fb0*/  IMAD.U32 R12, R13, 0x10000, RZ ;  /* 0x000100000d0c7824 */ /* 0x000fe200078e00ff */
[----:B------:R-:W-:Y:S01]  /*0fc0*/  LOP3.LUT R45, R45, 0xffff0000, RZ, 0xc0, !PT ;  /* 0xffff00002d2d7812 */ /* 0x000fe200078ec0ff */
[C---:B------:R-:W-:Y:S01]  /*0fd0*/  IMAD.U32 R13, R31.reuse, 0x10000, RZ ;  /* 0x000100001f0d7824 */ /* 0x040fe200078e00ff */
[----:B------:R-:W-:Y:S01]  /*0fe0*/  LOP3.LUT R31, R31, 0xffff0000, RZ, 0xc0, !PT ;  /* 0xffff00001f1f7812 */ /* 0x000fe200078ec0ff */
[----:B------:R-:W-:Y:S01]  /*0ff0*/  FFMA.FTZ R44, R55, R12, R4 ;  /* 0x0000000c372c7223 */ /* 0x000fe20000010004 */
[----:B------:R-:W-:Y:S01]  /*1000*/  LOP3.LUT R55, R5, 0xffff0000, RZ, 0xc0, !PT ;  /* 0xffff000005377812 */ /* 0x000fe200078ec0ff */
[----:B------:R-:W-:Y:S01]  /*1010*/  IMAD.U32 R4, R7, 0x10000, RZ ;  /* 0x0001000007047824 */ /* 0x000fe200078e00ff */
[C---:B------:R-:W-:Y:S01]  /*1020*/  SHF.L.U32 R12, R6.reuse, 0x10, RZ ;  /* 0x00000010060c7819 */ /* 0x040fe200000006ff */
[----:B------:R-:W-:Y:S01]  /*1030*/  FFMA.FTZ R44, R45, R54, R44 ;  /* 0x000000362d2c7223 */ /* 0x000fe2000001002c */
[----:B------:R-:W-:Y:S01]  /*1040*/  LOP3.LUT R5, R6, 0xffff0000, RZ, 0xc0, !PT ;  /* 0xffff000006057812 */ /* 0x000fe200078ec0ff */
[----:B------:R-:W-:Y:S01]  /*1050*/  FFMA.FTZ R29, R55, R29, R28 ;  /* 0x0000001d371d7223 */ /* 0x000fe2000001001c */
[----:B------:R-:W-:-:S02]  /*1060*/  LOP3.LUT R6, R7, 0xffff0000, RZ, 0xc0, !PT ;  /* 0xffff000007067812 */ /* 0x000fc400078ec0ff */
[C---:B------:R-:W-:Y:S02]  /*1070*/  SHF.L.U32 R7, R30.reuse, 0x10, RZ ;  /* 0x000000101e077819 */ /* 0x040fe400000006ff */
[----:B------:R-:W-:Y:S01]  /*1080*/  LOP3.LUT R28, R30, 0xffff0000, RZ, 0xc0, !PT ;  /* 0xffff00001e1c7812 */ /* 0x000fe200078ec0ff */
[----:B------:R-:W-:Y:S01]  /*1090*/  IMAD.U32 R30, R14, 0x10000, RZ ;  /* 0x000100000e1e7824 */ /* 0x000fe200078e00ff */
[----:B------:R-:W-:Y:S01]  /*10a0*/  SHF.L.U32 R45, R46, 0x10, RZ ;  /* 0x000000102e2d7819 */ /* 0x000fe200000006ff */
[----:B------:R-:W-:Y:S01]  /*10b0*/  FFMA.FTZ R29, R12, R7, R29 ;  /* 0x000000070c1d7223 */ /* 0x000fe2000001001d */
[C---:B------:R-:W-:Y:S01]  /*10c0*/  SHF.L.U32 R12, R8.reuse, 0x10, RZ ;  /* 0x00000010080c7819 */ /* 0x040fe200000006ff */
[----:B------:R-:W-:Y:S01]  /*10d0*/  IMAD.U32 R7, R9, 0x10000, RZ ;  /* 0x0001000009077824 */ /* 0x000fe200078e00ff */
[----:B------:R-:W-:Y:S01]  /*10e0*/  LOP3.LUT R8, R8, 0xffff0000, RZ, 0xc0, !PT ;  /* 0xffff000008087812 */ /* 0x000fe200078ec0ff */
[----:B------:R-:W-:Y:S01]  /*10f0*/  FFMA.FTZ R30, R45, R30, R44 ;  /* 0x0000001e2d1e7223 */ /* 0x000fe2000001002c */
[----:B------:R-:W-:Y:S01]  /*1100*/  LOP3.LUT R45, R46, 0xffff0000, RZ, 0xc0, !PT ;  /* 0xffff00002e2d7812 */ /* 0x000fe200078ec0ff */
[----:B------:R-:W-:Y:S01]  /*1110*/  FFMA.FTZ R28, R5, R28, R29 ;  /* 0x0000001c051c7223 */ /* 0x000fe2000001001d */
[----:B------:R-:W-:Y:S01]  /*1120*/  LOP3.LUT R44, R14, 0xffff0000, RZ, 0xc0, !PT ;  /* 0xffff00000e2c7812 */ /* 0x000fe200078ec0ff */
[----:B------:R-:W-:Y:S01]  /*1130*/  IMAD.U32 R14, R33, 0x10000, RZ ;  /* 0x00010000210e7824 */ /* 0x000fe200078e00ff */
[----:B------:R-:W-:-:S02]  /*1140*/  SHF.L.U32 R29, R32, 0x10, RZ ;  /* 0x00000010201d7819 */ /* 0x000fc400000006ff */
        /* <DEDUP_REMOVED lines=31> */
[----:B------:R-:W-:Y:S01]  /*1340*/  FFMA.FTZ R5, R9, R32, R5 ;  /* 0x0000002009057223 */ /* 0x000fe20000010005 */
[----:B------:R-:W-:Y:S01]  /*1350*/  SHF.L.U32 R9, R18, 0x10, RZ ;  /* 0x0000001012097819 */ /* 0x000fe200000006ff */
[----:B------:R-:W-:Y:S01]  /*1360*/  FFMA.FTZ R8, R49, R17, R8 ;  /* 0x0000001131087223 */ /* 0x000fe20000010008 */
[----:B------:R-:W-:Y:S01]  /*1370*/  LOP3.LUT R13, R10, 0xffff0000, RZ, 0xc0, !PT ;  /* 0xffff00000a0d7812 */ /* 0x000fe200078ec0ff */
[----:B------:R-:W-:Y:S01]  /*1380*/  FFMA.FTZ R5, R28, R15, R5 ;  /* 0x0000000f1c057223 */ /* 0x000fe20000010005 */
[----:B------:R-:W-:Y:S01]  /*1390*/  LOP3.LUT R12, R50, 0xffff0000, RZ, 0xc0, !PT ;  /* 0xffff0000320c7812 */ /* 0x000fe200078ec0ff */
[----:B------:R-:W-:Y:S01]  /*13a0*/  FFMA.FTZ R9, R7, R9, R8 ;  /* 0x0000000907097223 */ /* 0x000fe20000010008 */
[----:B------:R-:W-:Y:S01]  /*13b0*/  LOP3.LUT R14, R18, 0xffff0000, RZ, 0xc0, !PT ;  /* 0xffff0000120e7812 */ /* 0x000fe200078ec0ff */
[----:B------:R-:W-:Y:S01]  /*13c0*/  FFMA.FTZ R13, R13, R6, R5 ;  /* 0x000000060d0d7223 */ /* 0x000fe20000010005 */
[----:B------:R-:W-:Y:S01]  /*13d0*/  LOP3.LUT R10, R11, 0xffff0000, RZ, 0xc0, !PT ;  /* 0xffff00000b0a7812 */ /* 0x000fe200078ec0ff */
[C---:B------:R-:W-:Y:S01]  /*13e0*/  IMAD.U32 R11, R35.reuse, 0x10000, RZ ;  /* 0x00010000230b7824 */ /* 0x040fe200078e00ff */
[----:B------:R-:W-:Y:S01]  /*13f0*/  LOP3.LUT R35, R35, 0xffff0000, RZ, 0xc0, !PT ;  /* 0xffff000023237812 */ /* 0x000fe200078ec0ff */
[C---:B------:R-:W-:Y:S01]  /*1400*/  IMAD.U32 R29, R51.reuse, 0x10000, RZ ;  /* 0x00010000331d7824 */ /* 0x040fe200078e00ff */
[----:B------:R-:W-:Y:S01]  /*1410*/  LOP3.LUT R51, R51, 0xffff0000, RZ, 0xc0, !PT ;  /* 0xffff000033337812 */ /* 0x000fe200078ec0ff */
[C---:B------:R-:W-:Y:S01]  /*1420*/  IMAD.U32 R28, R19.reuse, 0x10000, RZ ;  /* 0x00010000131c7824 */ /* 0x040fe200078e00ff */
[----:B------:R-:W-:Y:S01]  /*1430*/  LOP3.LUT R19, R19, 0xffff0000, RZ, 0xc0, !PT ;  /* 0xffff000013137812 */ /* 0x000fe200078ec0ff */
[----:B------:R-:W-:Y:S01]  /*1440*/  FFMA.FTZ R18, R12, R14, R9 ;  /* 0x0000000e0c127223 */ /* 0x000fe20000010009 */
[----:B------:R-:W-:Y:S01]  /*1450*/  SHF.L.U32 R7, R20, 0x10, RZ ;  /* 0x0000001014077819 */ /* 0x000fe200000006ff */
[----:B------:R-:W-:Y:S01]  /*1460*/  FFMA.FTZ R17, R4, R11, R13 ;  /* 0x0000000b04117223 */ /* 0x000fe2000001000d */
        /* <DEDUP_REMOVED lines=13> */
[C---:B------:R-:W-:Y:S01]  /*1540*/  IMAD.U32 R8, R21.reuse, 0x10000, RZ ;  /* 0x0001000015087824 */ /* 0x040fe200078e00ff */
[----:B------:R-:W-:Y:S01]  /*1550*/  LOP3.LUT R21, R21, 0xffff0000, RZ, 0xc0, !PT ;  /* 0xffff000015157812 */ /* 0x000fe200078ec0ff */
[C---:B------:R-:W-:Y:S01]  /*1560*/  IMAD.U32 R11, R37.reuse, 0x10000, RZ ;  /* 0x00010000250b7824 */ /* 0x040fe200078e00ff */
[----:B------:R-:W-:Y:S01]  /*1570*/  LOP3.LUT R14, R37, 0xffff0000, RZ, 0xc0, !PT ;  /* 0xffff0000250e7812 */ /* 0x000fe200078ec0ff */
[----:B------:R-:W-:Y:S01]  /*1580*/  FFMA.FTZ R7, R20, R9, R7 ;  /* 0x0000000914077223 */ /* 0x000fe20000010007 */
[----:B------:R-:W-:Y:S01]  /*1590*/  SHF.L.U32 R6, R22, 0x10, RZ ;  /* 0x0000001016067819 */ /* 0x000fe200000006ff */
[C---:B------:R-:W-:Y:S01]  /*15a0*/  IMAD.U32 R9, R25.reuse, 0x10000, RZ ;  /* 0x0001000019097824 */ /* 0x040fe200078e00ff */
[----:B------:R-:W-:Y:S01]  /*15b0*/  LOP3.LUT R25, R25, 0xffff0000, RZ, 0xc0, !PT ;  /* 0xffff000019197812 */ /* 0x000fe200078ec0ff */
[----:B------:R-:W-:Y:S01]  /*15c0*/  FFMA.FTZ R17, R40, R24, R17 ;  /* 0x0000001828117223 */ /* 0x000fe20000010011 */
[----:B------:R-:W-:Y:S01]  /*15d0*/  SHF.L.U32 R13, R38, 0x10, RZ ;  /* 0x00000010260d7819 */ /* 0x000fe200000006ff */
        /* <DEDUP_REMOVED lines=23> */
[----:B------:R-:W-:Y:S01]  /*1750*/  LEA R12, P1, R53, c[0x0][0x3c8], 0x2 ;  /* 0x0000f200350c7a11 */ /* 0x000fe200078210ff */
[----:B------:R-:W-:Y:S01]  /*1760*/  FFMA.FTZ R5, R5, R16, R6 ;  /* 0x0000001005057223 */ /* 0x000fe20000010006 */
[----:B------:R-:W-:Y:S01]  /*1770*/  LOP3.LUT R6, R43, 0xffff0000, RZ, 0xc0, !PT ;  /* 0xffff00002b067812 */ /* 0x000fe200078ec0ff */
[----:B------:R-:W-:-:S02]  /*1780*/  FFMA.FTZ R7, R10, R9, R7 ;  /* 0x000000090a077223 */ /* 0x000fc40000010007 */
[----:B------:R-:W-:Y:S02]  /*1790*/  FFMA.FTZ R4, R23, R4, R5 ;  /* 0x0000000417047223 */ /* 0x000fe40000010005 */
[----:B------:R-:W-:-:S03]  /*17a0*/  FFMA.FTZ R7, R6, R27, R7 ;  /* 0x0000001b06077223 */ /* 0x000fc60000010007 */
[----:B------:R-:W0:Y:S04]  /*17b0*/  SHFL.BFLY PT, R5, R4, 0x4, 0x1f ;  /* 0x0c801f0004057f89 */ /* 0x000e2800000e0000 */
[----:B------:R-:W1:Y:S01]  /*17c0*/  SHFL.BFLY PT, R6, R7, 0x4, 0x1f ;  /* 0x0c801f0007067f89 */ /* 0x000e6200000e0000 */
[----:B0-----:R-:W-:Y:S02]  /*17d0*/  FADD.FTZ R5, R4, R5 ;  /* 0x0000000504057221 */ /* 0x001fe40000010000 */
[----:B-1----:R-:W-:-:S03]  /*17e0*/  FADD.FTZ R8, R7, R6 ;  /* 0x0000000607087221 */ /* 0x002fc60000010000 */
[----:B------:R-:W0:Y:S04]  /*17f0*/  SHFL.BFLY PT, R6, R5, 0x2, 0x1f ;  /* 0x0c401f0005067f89 */ /* 0x000e2800000e0000 */
[----:B------:R-:W1:Y:S01]  /*1800*/  SHFL.BFLY PT, R9, R8, 0x2, 0x1f ;  /* 0x0c401f0008097f89 */ /* 0x000e6200000e0000 */
[----:B0-----:R-:W-:Y:S02]  /*1810*/  FADD.FTZ R14, R5, R6 ;  /* 0x00000006050e7221 */ /* 0x001fe40000010000 */
[----:B------:R-:W-:-:S03]  /*1820*/  IMAD.WIDE R4, R11, 0x10, R2 ;  /* 0x000000100b047825 */ /* 0x000fc600078e0202 */
[----:B------:R-:W0:Y:S01]  /*1830*/  SHFL.BFLY PT, R13, R14, 0x1, 0x1f ;  /* 0x0c201f000e0d7f89 */ /* 0x000e2200000e0000 */
[----:B-1----:R-:W-:Y:S01]  /*1840*/  FADD.FTZ R9, R8, R9 ;  /* 0x0000000908097221 */ /* 0x002fe20000010000 */
[----:B------:R-:W-:-:S04]  /*1850*/  IADD3 R8, R11, 0x10, R11 ;  /* 0x000000100b087810 */ /* 0x000fc80007ffe00b */
[----:B------:R-:W1:Y:S01]  /*1860*/  SHFL.BFLY PT, R10, R9, 0x1, 0x1f ;  /* 0x0c201f00090a7f89 */ /* 0x000e6200000e0000 */
[----:B------:R-:W-:Y:S02]  /*1870*/  IMAD.IADD R11, R11, 0x1, R8 ;  /* 0x000000010b0b7824 */ /* 0x000fe400078e0208 */
[----:B0-----:R-:W-:Y:S01]  /*1880*/  @!P0 FADD.FTZ R6, R14, R13 ;  /* 0x0000000d0e068221 */ /* 0x001fe20000010000 */
[----:B------:R-:W-:-:S03]  /*1890*/  LEA.HI.X R13, R53, c[0x0][0x3cc], R0, 0x2, P1 ;  /* 0x0000f300350d7a11 */ /* 0x000fc600008f1400 */
[----:B------:R-:W-:Y:S02]  /*18a0*/  @!P0 FMUL.FTZ R15, R6, c[0x0][0x2d4] ;  /* 0x0000b500060f8a20 */ /* 0x000fe40000410000 */
[----:B-1----:R-:W-:Y:S02]  /*18b0*/  FADD.FTZ R10, R9, R10 ;  /* 0x0000000a090a7221 */ /* 0x002fe40000010000 */
[----:B------:R-:W-:Y:S01]  /*18c0*/  IMAD.WIDE R6, R52, 0x40, R4 ;  /* 0x0000004034067825 */ /* 0x000fe200078e0204 */
[----:B------:R-:W-:Y:S03]  /*18d0*/  @!P0 STG.E [R12.64], R15 ;  /* 0x0000000f0c008986 */ /* 0x000fe6000c101904 */
[----:B------:R-:W-:Y:S02]  /*18e0*/  FMUL.FTZ R17, R10, c[0x0][0x2d4] ;  /* 0x0000b5000a117a20 */ /* 0x000fe40000410000 */
[----:B------:R-:W-:-:S03]  /*18f0*/  IMAD.WIDE R52, R52, 0x40, R6 ;  /* 0x0000004034347825 */ /* 0x000fc600078e0206 */
[----:B------:R-:W-:Y:S01]  /*1900*/  @!P0 STG.E [R12.64+0x80], R17 ;  /* 0x000080110c008986 */ /* 0x000fe2000c101904 */
[----:B------:R-:W-:-:S03]  /*1910*/  IMAD.WIDE R8, R8, 0x10, R2 ;  /* 0x0000001008087825 */ /* 0x000fc600078e0202 */
[----:B------:R-:W-:Y:S01]  /*1920*/  STG.E.128 [R2.64], RZ ;  /* 0x000000ff02007986 */ /* 0x000fe2000c101d04 */
[----:B------:R-:W-:-:S03]  /*1930*/  IMAD.WIDE R10, R11, 0x10, R2 ;  /* 0x000000100b0a7825 */ /* 0x000fc600078e0202 */
[----:B------:R-:W-:Y:S04]  /*1940*/  STG.E.128 [R4.64], RZ ;  /* 0x000000ff04007986 */ /* 0x000fe8000c101d04 */
[----:B------:R-:W-:Y:S04]  /*1950*/  STG.E.128 [R6.64], RZ ;  /* 0x000000ff06007986 */ /* 0x000fe8000c101d04 */
[----:B------:R-:W-:Y:S04]  /*1960*/  STG.E.128 [R52.64], RZ ;  /* 0x000000ff34007986 */ /* 0x000fe8000c101d04 */
[----:B------:R-:W-:Y:S04]  /*1970*/  STG.E.128 [R2.64+0x100], RZ ;  /* 0x000100ff02007986 */ /* 0x000fe8000c101d04 */
[----:B------:R-:W-:Y:S04]  /*1980*/  STG.E.128 [R4.64+0x100], RZ ;  /* 0x000100ff04007986 */ /* 0x000fe8000c101d04 */
[----:B------:R-:W-:Y:S04]  /*1990*/  STG.E.128 [R8.64], RZ ;  /* 0x000000ff08007986 */ /* 0x000fe8000c101d04 */
[----:B------:R-:W-:Y:S04]  /*19a0*/  STG.E.128 [R10.64], RZ ;  /* 0x000000ff0a007986 */ /* 0x000fe8000c101d04 */
[----:B------:R-:W-:Y:S04]  /*19b0*/  STG.E.128 [R2.64+0x200], RZ ;  /* 0x000200ff02007986 */ /* 0x000fe8000c101d04 */
[----:B------:R-:W-:Y:S04]  /*19c0*/  STG.E.128 [R4.64+0x200], RZ ;  /* 0x000200ff04007986 */ /* 0x000fe8000c101d04 */
[----:B------:R-:W-:Y:S04]  /*19d0*/  STG.E.128 [R8.64+0x100], RZ ;  /* 0x000100ff08007986 */ /* 0x000fe8000c101d04 */
[----:B------:R-:W-:Y:S01]  /*19e0*/  STG.E.128 [R10.64+0x100], RZ ;  /* 0x000100ff0a007986 */ /* 0x000fe2000c101d04 */
[----:B------:R-:W-:Y:S05]  /*19f0*/  EXIT ;  /* 0x000000000000794d */ /* 0x000fea0003800000 */
.L_x_1034:
        /* <DEDUP_REMOVED lines=16> */
.L_x_1604:


//--------------------- .text._ZN5flash27flash_bwd_convert_dq_kernelI23Flash_bwd_kernel_traitsILi192ELi64ELi64ELi8ELi4ELi2ELi2ELb0ELb0EN7cutlass10bfloat16_tE19Flash_kernel_traitsILi192ELi64ELi64ELi8ES3_EEEEvNS_16Flash_bwd_paramsEi --------------------------
	.section	.text._ZN5flash27flash_bwd_convert_dq_kernelI23Flash_bwd_kernel_traitsILi192ELi64ELi64ELi8ELi4ELi2ELi2ELb0ELb0EN7cutlass10bfloat16_tE19Flash_kernel_traitsILi192ELi64ELi64ELi8ES3_EEEEvNS_16Flash_bwd_paramsEi,"ax",@progbits
	.sectioninfo	@"SHI_REGISTERS=96"
	.align	128
        .global         _ZN5flash27flash_bwd_convert_dq_kernelI23Flash_bwd_kernel_traitsILi192ELi64ELi64ELi8ELi4ELi2ELi2ELb0ELb0EN7cutlass10bfloat16_tE19Flash_kernel_traitsILi192ELi64ELi64ELi8ES3_EEEEvNS_16Flash_bwd_paramsEi
        .type           _ZN5flash27flash_bwd_convert_dq_kernelI23Flash_bwd_kernel_traitsILi192ELi64ELi64ELi8ELi4ELi2ELi2ELb0ELb0EN7cutlass10bfloat16_tE19Flash_kernel_traitsILi192ELi64ELi64ELi8ES3_EEEEvNS_16Flash_bwd_paramsEi,@function
        .size           _ZN5flash27flash_bwd_convert_dq_kernelI23Flash_bwd_kernel_traitsILi192ELi64ELi64ELi8ELi4ELi2ELi2ELb0ELb0EN7cutlass10bfloat16_tE19Flash_kernel_traitsILi192ELi64ELi64ELi8ES3_EEEEvNS_16Flash_bwd_paramsEi,(.L_x_1605 - _ZN5flash27flash_bwd_convert_dq_kernelI23Flash_bwd_kernel_traitsILi192ELi64ELi64ELi8ELi4ELi2ELi2ELb0ELb0EN7cutlass10bfloat16_tE19Flash_kernel_traitsILi192ELi64ELi64ELi8ES3_EEEEvNS_16Flash_bwd_paramsEi)
        .other          _ZN5flash27flash_bwd_convert_dq_kernelI23Flash_bwd_kernel_traitsILi192ELi64ELi64ELi8ELi4ELi2ELi2ELb0ELb0EN7cutlass10bfloat16_tE19Flash_kernel_traitsILi192ELi64ELi64ELi8ES3_EEEEvNS_16Flash_bwd_paramsEi,@"STO_CUDA_ENTRY STV_DEFAULT"
_ZN5flash27flash_bwd_convert_dq_kernelI23Flash_bwd_kernel_traitsILi192ELi64ELi64ELi8ELi4ELi2ELi2ELb0ELb0EN7cutlass10bfloat16_tE19Flash_kernel_traitsILi192ELi64ELi64ELi8ES3_EEEEvNS_16Flash_bwd_paramsEi:
.text._ZN5flash27flash_bwd_convert_dq_kernelI23Flash_bwd_kernel_traitsILi192ELi64ELi64ELi8ELi4ELi2ELi2ELb0ELb0EN7cutlass10bfloat16_tE19Flash_kernel_traitsILi192ELi64ELi64ELi8ES3_EEEEvNS_16Flash_bwd_paramsEi:
        /* <DEDUP_REMOVED lines=143> */
.L_x_1036:
        /* <DEDUP_REMOVED lines=124> */
.L_x_1035:
        /* <DEDUP_REMOVED lines=171> */
.L_x_1038:
[----:B------:R-:W-:Y:S05]  /*1b60*/  BSYNC B0 ;  /* 0x0000000000007941 */ /* 0x000fea0003800000 */
.L_x_1037:
        /* <DEDUP_REMOVED lines=20> */
.L_x_1039:
        /* <DEDUP_REMOVED lines=13> */
.L_x_1605:


//--------------------- .text._ZN5flash44flash_bwd_dq_dk_dv_loop_seqk_parallel_kernelI23Flash_bwd_kernel_traitsILi192ELi64ELi64ELi8ELi4ELi2ELi2ELb0ELb0EN7cutlass10bfloat16_tE19Flash_kernel_traitsILi192ELi64ELi64ELi8ES3_EELb1ELb0ELb0ELb0ELb0ELb0ELb0EEEvNS_16Flash_bwd_paramsE --------------------------
	.section	.text._ZN5flash44flash_bwd_dq_dk_dv_loop_seqk_parallel_kernelI23Flash_bwd_kernel_traitsILi192ELi64ELi64ELi8ELi4ELi2ELi2ELb0ELb0EN7cutlass10bfloat16_tE19Flash_kernel_traitsILi192ELi64ELi64ELi8ES3_EELb1ELb0ELb0ELb0ELb0ELb0ELb0EEEvNS_16Flash_bwd_paramsE,"ax",@progbits
	.sectioninfo	@"SHI_REGISTERS=255"
	.align	128
        .global         _ZN5flash44flash_bwd_dq_dk_dv_loop_seqk_parallel_kernelI23Flash_bwd_kernel_traitsILi192ELi64ELi64ELi8ELi4ELi2ELi2ELb0ELb0EN7cutlass10bfloat16_tE19Flash_kernel_traitsILi192ELi64ELi64ELi8ES3_EELb1ELb0ELb0ELb0ELb0ELb0ELb0EEEvNS_16Flash_bwd_paramsE
        .type           _ZN5flash44flash_bwd_dq_dk_dv_loop_seqk_parallel_kernelI23Flash_bwd_kernel_traitsILi192ELi64ELi64ELi8ELi4ELi2ELi2ELb0ELb0EN7cutlass10bfloat16_tE19Flash_kernel_traitsILi192ELi64ELi64ELi8ES3_EELb1ELb0ELb0ELb0ELb0ELb0ELb0EEEvNS_16Flash_bwd_paramsE,@function
        .size           _ZN5flash44flash_bwd_dq_dk_dv_loop_seqk_parallel_kernelI23Flash_bwd_kernel_traitsILi192ELi64ELi64ELi8ELi4ELi2ELi2ELb0ELb0EN7cutlass10bfloat16_tE19Flash_kernel_traitsILi192ELi64ELi64ELi8ES3_EELb1ELb0ELb0ELb0ELb0ELb0ELb0EEEvNS_16Flash_bwd_paramsE,(.L_x_1606 - _ZN5flash44flash_bwd_dq_dk_dv_loop_seqk_parallel_kernelI23Flash_bwd_kernel_traitsILi192ELi64ELi64ELi8ELi4ELi2ELi2ELb0ELb0EN7cutlass10bfloat16_tE19Flash_kernel_traitsILi192ELi64ELi64ELi8ES3_EELb1ELb0ELb0ELb0ELb0ELb0ELb0EEEvNS_16Flash_bwd_paramsE)
        .other          _ZN5flash44flash_bwd_dq_dk_dv_loop_seqk_parallel_kernelI23Flash_bwd_kernel_traitsILi192ELi64ELi64ELi8ELi4ELi2ELi2ELb0ELb0EN7cutlass10bfloat16_tE19Flash_kernel_traitsILi192ELi64ELi64ELi8ES3_EELb1ELb0ELb0ELb0ELb0ELb0ELb0EEEvNS_16Flash_bwd_paramsE,@"STO_CUDA_ENTRY STV_DEFAULT"
_ZN5flash44flash_bwd_dq_dk_dv_loop_seqk_parallel_kernelI23Flash_bwd_kernel_traitsILi192ELi64ELi64ELi8ELi4ELi2ELi2ELb0ELb0EN7cutlass10bfloat16_tE19Flash_kernel_traitsILi192ELi64ELi64ELi8ES3_EELb1ELb0ELb0ELb0ELb0ELb0ELb0EEEvNS_16Flash_bwd_paramsE:
.text._ZN5flash44flash_bwd_dq_dk_dv_loop_seqk_parallel_kernelI23Flash_bwd_kernel_traitsILi192ELi64ELi64ELi8ELi4ELi2ELi2ELb0ELb0EN7cutlass10bfloat16_tE19Flash_kernel_traitsILi192ELi64ELi64ELi8ES3_EELb1ELb0ELb0ELb0ELb0ELb0ELb0EEEvNS_16Flash_bwd_paramsE:
        /* <DEDUP_REMOVED lines=14> */
[----:B------:R-:W-:Y:S01]  /*00e0*/  ULDC.U8 UR4, c[0x0][0x2d8] ;  /* 0x0000b60000047ab9 */ /* 0x000fe20000000000 */
[----:B------:R-:W-:Y:S01]  /*00f0*/  IMAD.MOV.U32 R208, RZ, RZ, -0x10 ;  /* 0xfffffff0ffd07424 */ /* 0x000fe200078e00ff */
[----:B-1----:R-:W-:-:S04]  /*0100*/  SHF.R.S32.HI R2, RZ, 0x1f, R11 ;  /* 0x0000001fff027819 */ /* 0x002fc8000001140b */
[CC--:B------:R-:W-:Y:S02]  /*0110*/  LEA.HI R3, R2.reuse, R11.reuse, RZ, 0x4 ;  /* 0x0000000b02037211 */ /* 0x0c0fe400078f20ff */
[CC--:B------:R-:W-:Y:S02]  /*0120*/  LEA.HI R0, R2.reuse, R11.reuse, RZ, 0x2 ;  /* 0x0000000b02007211 */ /* 0x0c0fe400078f10ff */
[----:B------:R-:W-:Y:S02]  /*0130*/  SHF.R.S32.HI R4, RZ, 0x4, R3 ;  /* 0x00000004ff047819 */ /* 0x000fe40000011403 */
[CC--:B------:R-:W-:Y:S02]  /*0140*/  LEA.HI R8, R2.reuse, R11.reuse, RZ, 0x5 ;  /* 0x0000000b02087211 */ /* 0x0c0fe400078f28ff */
[CC--:B------:R-:W-:Y:S02]  /*0150*/  LEA.HI R10, R2.reuse, R11.reuse, RZ, 0x3 ;  /* 0x0000000b020a7211 */ /* 0x0c0fe400078f18ff */
[----:B------:R-:W-:-:S02]  /*0160*/  LEA.HI R248, R2, R11, RZ, 0x7 ;  /* 0x0000000b02f87211 */ /* 0x000fc400078f38ff */
[----:B------:R-:W-:Y:S02]  /*0170*/  LEA.HI R13, R2, R11, RZ, 0x6 ;  /* 0x0000000b020d7211 */ /* 0x000fe400078f30ff */
[C---:B------:R-:W-:Y:S02]  /*0180*/  LOP3.LUT R5, R3.reuse, 0xfffffff0, RZ, 0xc0, !PT ;  /* 0xfffffff003057812 */ /* 0x040fe400078ec0ff */
[----:B------:R-:W-:Y:S02]  /*0190*/  LOP3.LUT R2, R0, 0x7ffffffc, RZ, 0xc0, !PT ;  /* 0x7ffffffc00027812 */ /* 0x000fe400078ec0ff */
[----:B------:R-:W-:Y:S02]  /*01a0*/  LEA.HI R3, R3, R4, RZ, 0x1 ;  /* 0x0000000403037211 */ /* 0x000fe400078f08ff */
[----:B------:R-:W-:Y:S01]  /*01b0*/  SHF.R.S32.HI R7, RZ, 0x2, R0 ;  /* 0x00000002ff077819 */ /* 0x000fe20000011400 */
[----:B------:R-:W-:Y:S01]  /*01c0*/  IMAD.IADD R14, R11, 0x1, -R2 ;  /* 0x000000010b0e7824 */ /* 0x000fe200078e0a02 */
[----:B------:R-:W-:-:S02]  /*01d0*/  SHF.R.S32.HI R6, RZ, 0x1f, R0 ;  /* 0x0000001fff067819 */ /* 0x000fc40000011400 */
[----:B------:R-:W-:Y:S02]  /*01e0*/  LOP3.LUT R9, R8, 0xffffffe0, RZ, 0xc0, !PT ;  /* 0xffffffe008097812 */ /* 0x000fe400078ec0ff */
[----:B------:R-:W-:Y:S02]  /*01f0*/  LOP3.LUT R0, R10, 0xfffffff8, RZ, 0xc0, !PT ;  /* 0xfffffff80a007812 */ /* 0x000fe400078ec0ff */
[----:B------:R-:W-:Y:S01]  /*0200*/  LOP3.LUT R3, R3, 0xfffffffe, RZ, 0xc0, !PT ;  /* 0xfffffffe03037812 */ /* 0x000fe200078ec0ff */
[C---:B------:R-:W-:Y:S01]  /*0210*/  IMAD.IADD R16, R11.reuse, 0x1, -R9 ;  /* 0x000000010b107824 */ /* 0x040fe200078e0a09 */
[----:B------:R-:W-:Y:S01]  /*0220*/  SHF.R.S32.HI R237, RZ, 0x3, R10 ;  /* 0x00000003ffed7819 */ /* 0x000fe2000001140a */
[C---:B------:R-:W-:Y:S01]  /*0230*/  IMAD.IADD R0, R11.reuse, 0x1, -R0 ;  /* 0x000000010b007824 */ /* 0x040fe200078e0a00 */
[----:B------:R-:W-:Y:S01]  /*0240*/  LEA.HI R2, R6, R7, RZ, 0x3 ;  /* 0x0000000706027211 */ /* 0x000fe200078f18ff */
[----:B------:R-:W-:Y:S01]  /*0250*/  IMAD.IADD R9, R11, 0x1, -R5 ;  /* 0x000000010b097824 */ /* 0x000fe200078e0a05 */
[----:B------:R-:W-:Y:S01]  /*0260*/  SHF.R.S32.HI R17, RZ, 0x5, R8 ;  /* 0x00000005ff117819 */ /* 0x000fe20000011408 */
[----:B------:R-:W-:Y:S01]  /*0270*/  IMAD.IADD R11, R4, 0x1, -R3 ;  /* 0x00000001040b7824 */ /* 0x000fe200078e0a03 */
[----:B------:R-:W-:Y:S01]  /*0280*/  LOP3.LUT R3, R2, 0xfffffff8, RZ, 0xc0, !PT ;  /* 0xfffffff802037812 */ /* 0x000fe200078ec0ff */
[----:B------:R-:W-:Y:S01]  /*0290*/  IMAD.SHL.U32 R5, R237, 0x40, RZ ;  /* 0x00000040ed057824 */ /* 0x000fe200078e00ff */
[----:B------:R-:W-:Y:S01]  /*02a0*/  LEA.HI R6, R8, R17, RZ, 0x1 ;  /* 0x0000001108067211 */ /* 0x000fe200078f08ff */
[C---:B------:R-:W-:Y:S01]  /*02b0*/  IMAD.SHL.U32 R202, R0.reuse, 0x8, RZ ;  /* 0x0000000800ca7824 */ /* 0x040fe200078e00ff */
[----:B------:R-:W-:Y:S01]  /*02c0*/  LOP3.LUT P4, RZ, R0, 0x4, RZ, 0xc0, !PT ;  /* 0x0000000400ff7812 */ /* 0x000fe2000788c0ff */
[----:B------:R-:W-:Y:S01]  /*02d0*/  IMAD.IADD R4, R7, 0x1, -R3 ;  /* 0x0000000107047824 */ /* 0x000fe200078e0a03 */
[----:B------:R-:W-:Y:S01]  /*02e0*/  LOP3.LUT R2, R5, 0x1c0, RZ, 0xc0, !PT ;  /* 0x000001c005027812 */ /* 0x000fe200078ec0ff */
[----:B------:R-:W-:Y:S01]  /*02f0*/  IMAD.SHL.U32 R174, R11, 0x200, RZ ;  /* 0x000002000bae7824 */ /* 0x000fe200078e00ff */
[----:B------:R-:W-:Y:S01]  /*0300*/  LOP3.LUT R3, R6, 0xfffffffe, RZ, 0xc0, !PT ;  /* 0xfffffffe06037812 */ /* 0x000fe200078ec0ff */
[----:B------:R1:W-:Y:S01]  /*0310*/  STL [R1+0x4], R16 ;  /* 0x0000041001007387 */ /* 0x0003e20000100800 */
[----:B------:R-:W-:-:S02]  /*0320*/  LOP3.LUT R5, R2, 0x38, R202, 0xf8, !PT ;  /* 0x0000003802057812 */ /* 0x000fc400078ef8ca */
[----:B------:R-:W-:Y:S01]  /*0330*/  SHF.R.U32.HI R2, RZ, 0x3, R2 ;  /* 0x00000003ff027819 */ /* 0x000fe20000011602 */
[----:B------:R-:W-:Y:S01]  /*0340*/  IMAD.IADD R181, R17, 0x1, -R3 ;  /* 0x0000000111b57824 */ /* 0x000fe200078e0a03 */
[C---:B------:R-:W-:Y:S01]  /*0350*/  LOP3.LUT P3, RZ, R0.reuse, 0x2, RZ, 0xc0, !PT ;  /* 0x0000000200ff7812 */ /* 0x040fe2000786c0ff */
[----:B------:R-:W-:Y:S01]  /*0360*/  IMAD.SHL.U32 R0, R0, 0x40, RZ ;  /* 0x0000004000007824 */ /* 0x000fe200078e00ff */
[----:B------:R-:W-:Y:S01]  /*0370*/  LOP3.LUT R7, R5, R2, RZ, 0x3c, !PT ;  /* 0x0000000205077212 */ /* 0x000fe200078e3cff */
[----:B------:R-:W-:Y:S01]  /*0380*/  IMAD.SHL.U32 R2, R181, 0x10, RZ ;  /* 0x00000010b5027824 */ /* 0x000fe200078e00ff */
[----:B------:R-:W-:Y:S02]  /*0390*/  SHF.R.S32.HI R3, RZ, 0x1f, R9 ;  /* 0x0000001fff037819 */ /* 0x000fe40000011409 */
[----:B------:R-:W-:Y:S02]  /*03a0*/  LOP3.LUT R0, R0, 0x1c0, RZ, 0xc0, !PT ;  /* 0x000001c000007812 */ /* 0x000fe400078ec0ff */
[----:B------:R-:W-:-:S02]  /*03b0*/  LEA.HI R12, R3, R9, RZ, 0x3 ;  /* 0x00000009030c7211 */ /* 0x000fc400078f18ff */
[----:B------:R-:W-:Y:S02]  /*03c0*/  LOP3.LUT R6, R0, 0x10, R2, 0xf8, !PT ;  /* 0x0000001000067812 */ /* 0x000fe400078ef802 */
[----:B------:R-:W-:Y:S02]  /*03d0*/  LOP3.LUT R2, R4, 0x1, RZ, 0xc0, !PT ;  /* 0x0000000104027812 */ /* 0x000fe400078ec0ff */
[----:B------:R-:W-:Y:S02]  /*03e0*/  SHF.R.S32.HI R248, RZ, 0x7, R248 ;  /* 0x00000007fff87819 */ /* 0x000fe400000114f8 */
[----:B------:R-:W-:Y:S02]  /*03f0*/  ISETP.NE.U32.AND P0, PT, R2, 0x1, PT ;  /* 0x000000010200780c */ /* 0x000fe40003f05070 */
[----:B------:R-:W-:Y:S01]  /*0400*/  LOP3.LUT R171, R0, 0x8, R10, 0xf8, !PT ;  /* 0x0000000800ab7812 */ /* 0x000fe200078ef80a */
[----:B------:R-:W-:Y:S01]  /*0410*/  IMAD R3, R248, 0x800, R174 ;  /* 0x00000800f8037824 */ /* 0x000fe200078e02ae */
[----:B------:R-:W-:Y:S01]  /*0420*/  LOP3.LUT R5, R12, 0xfffffff8, RZ, 0xc0, !PT ;  /* 0xfffffff80c057812 */ /* 0x000fe200078ec0ff */
[----:B------:R-:W-:Y:S01]  /*0430*/  IMAD.SHL.U32 R19, R248, 0x20, RZ ;  /* 0x00000020f8137824 */ /* 0x000fe200078e00ff */
[----:B------:R-:W-:-:S02]  /*0440*/  SHF.R.S32.HI R2, RZ, 0x6, R13 ;  /* 0x00000006ff027819 */ /* 0x000fc4000001140d */
[----:B------:R-:W-:Y:S01]  /*0450*/  SHF.R.U32.HI R0, RZ, 0x3, R0 ;  /* 0x00000003ff007819 */ /* 0x000fe20000011600 */
[----:B------:R-:W-:Y:S01]  /*0460*/  IMAD.IADD R18, R9, 0x1, -R5 ;  /* 0x0000000109127824 */ /* 0x000fe200078e0a05 */
[C---:B------:R-:W-:Y:S01]  /*0470*/  R2P PR, R4.reuse, 0x6 ;  /* 0x0000000604007804 */ /* 0x040fe20000000000 */
[----:B------:R-:W-:Y:S01]  /*0480*/  IMAD.SHL.U32 R4, R4, 0x40, RZ ;  /* 0x0000004004047824 */ /* 0x000fe200078e00ff */
[----:B------:R-:W-:Y:S01]  /*0490*/  LOP3.LUT R10, R6, 0x8, R10, 0xf8, !PT ;  /* 0x00000008060a7812 */ /* 0x000fe200078ef80a */
[C---:B------:R-:W-:Y:S01]  /*04a0*/  IMAD R15, R2.reuse, 0x200, R7 ;  /* 0x00000200020f7824 */ /* 0x040fe200078e0207 */
[----:B------:R-:W-:Y:S01]  /*04b0*/  LOP3.LUT R171, R171, R0, RZ, 0x3c, !PT ;  /* 0x00000000abab7212 */ /* 0x000fe200078e3cff */
[----:B------:R-:W-:Y:S01]  /*04c0*/  IMAD.SHL.U32 R2, R2, 0x8, RZ ;  /* 0x0000000802027824 */ /* 0x000fe200078e00ff */
[----:B------:R-:W-:Y:S01]  /*04d0*/  SHF.R.S32.HI R5, RZ, 0x1f, R8 ;  /* 0x0000001fff057819 */ /* 0x000fe20000011408 */
[----:B------:R-:W-:Y:S01]  /*04e0*/  IMAD.SHL.U32 R6, R11, 0x8, RZ ;  /* 0x000000080b067824 */ /* 0x000fe200078e00ff */
[----:B------:R-:W-:Y:S01]  /*04f0*/  LOP3.LUT R174, R174, R10, R0, 0xf6, !PT ;  /* 0x0000000aaeae7212 */ /* 0x000fe200078ef600 */
[----:B------:R-:W-:Y:S01]  /*0500*/  IMAD.IADD R171, R3, 0x1, R171 ;  /* 0x0000000103ab7824 */ /* 0x000fe200078e02ab */
[----:B------:R-:W-:Y:S01]  /*0510*/  LOP3.LUT R0, R4, 0x1c0, RZ, 0xc0, !PT ;  /* 0x000001c004007812 */ /* 0x000fe200078ec0ff */
[----:B------:R-:W-:Y:S01]  /*0520*/  IMAD.SHL.U32 R4, R11, 0x20, RZ ;  /* 0x000000200b047824 */ /* 0x000fe200078e00ff */
[----:B------:R-:W-:Y:S01]  /*0530*/  LEA.HI R5, R5, R17, RZ, 0x2 ;  /* 0x0000001105057211 */ /* 0x000fe200078f10ff */
[----:B------:R1:W-:Y:S01]  /*0540*/  STL [R1+0xc], R18 ;  /* 0x00000c1201007387 */ /* 0x0003e20000100800 */
[----:B------:R-:W-:Y:S01]  /*0550*/  LOP3.LUT R2, R2, 0x18, RZ, 0xc0, !PT ;  /* 0x0000001802027812 */ /* 0x000fe200078ec0ff */
[----:B------:R-:W-:Y:S01]  /*0560*/  IMAD.SHL.U32 R172, R171, 0x2, RZ ;  /* 0x00000002abac7824 */ /* 0x000fe200078e00ff */
[----:B------:R-:W-:Y:S01]  /*0570*/  SHF.R.U32.HI R3, RZ, 0x3, R0 ;  /* 0x00000003ff037819 */ /* 0x000fe20000011600 */
[----:B------:R1:W-:Y:S01]  /*0580*/  STL [R1+0x8], R15 ;  /* 0x0000080f01007387 */ /* 0x0003e20000100800 */
[----:B------:R-:W-:Y:S01]  /*0590*/  LOP3.LUT R5, R5, 0xfffffffc, RZ, 0xc0, !PT ;  /* 0xfffffffc05057812 */ /* 0x000fe200078ec0ff */
[----:B------:R-:W-:Y:S01]  /*05a0*/  IMAD.SHL.U32 R191, R15, 0x2, RZ ;  /* 0x000000020fbf7824 */ /* 0x000fe200078e00ff */
[----:B------:R-:W-:Y:S01]  /*05b0*/  LOP3.LUT R8, R2, 0x20, R4, 0xf8, !PT ;  /* 0x0000002002087812 */ /* 0x000fe200078ef804 */
[----:B------:R-:W-:Y:S01]  /*05c0*/  IMAD.SHL.U32 R4, R14, 0x2, RZ ;  /* 0x000000020e047824 */ /* 0x000fe200078e00ff */
[----:B------:R-:W-:Y:S01]  /*05d0*/  LOP3.LUT R9, R3, R0, R2, 0x1e, !PT ;  /* 0x0000000003097212 */ /* 0x000fe200078e1e02 */
[----:B------:R-:W-:Y:S01]  /*05e0*/  IMAD.SHL.U32 R2, R18, 0x40, RZ ;  /* 0x0000004012027824 */ /* 0x000fe200078e00ff */
[----:B------:R-:W-:Y:S01]  /*05f0*/  LOP3.LUT R0, R0, 0x20, R19, 0xf8, !PT ;  /* 0x0000002000007812 */ /* 0x000fe200078ef813 */
[----:B------:R-:W-:Y:S01]  /*0600*/  IMAD.IADD R247, R17, 0x1, -R5 ;  /* 0x0000000111f77824 */ /* 0x000fe200078e0a05 */
[----:B------:R-:W-:Y:S01]  /*0610*/  SEL R169, R169, 0xffffffe0, !P3 ;  /* 0xffffffe0a9a97807 */ /* 0x000fe20005800000 */
[----:B------:R-:W-:Y:S01]  /*0620*/  IMAD.SHL.U32 R5, R12, 0x40, RZ ;  /* 0x000000400c057824 */ /* 0x000fe200078e00ff */
[----:B------:R-:W-:-:S02]  /*0630*/  LOP3.LUT R2, R2, 0x1c0, RZ, 0xc0, !PT ;  /* 0x000001c002027812 */ /* 0x000fc400078ec0ff */
[----:B------:R-:W-:Y:S01]  /*0640*/  LOP3.LUT R7, R0, R3, RZ, 0x3c, !PT ;  /* 0x0000000300077212 */ /* 0x000fe200078e3cff */
[----:B------:R-:W-:Y:S01]  /*0650*/  IMAD R0, R247, 0x400, R4 ;  /* 0x00000400f7007824 */ /* 0x000fe200078e0204 */
[----:B------:R-:W-:Y:S01]  /*0660*/  SHF.R.U32.HI R3, RZ, 0x3, R2 ;  /* 0x00000003ff037819 */ /* 0x000fe20000011602 */
[----:B------:R-:W-:Y:S01]  /*0670*/  IMAD R4, R181, 0x400, R4 ;  /* 0x00000400b5047824 */ /* 0x000fe200078e0204 */
[----:B------:R-:W-:Y:S01]  /*0680*/  LOP3.LUT R6, R2, 0x8, R6, 0xf8, !PT ;  /* 0x0000000802067812 */ /* 0x000fe200078ef806 */
[----:B------:R-:W-:Y:S01]  /*0690*/  IMAD.IADD R7, R0, 0x1, R7 ;  /* 0x0000000100077824 */ /* 0x000fe200078e0207 */
[----:B------:R-:W-:Y:S01]  /*06a0*/  LOP3.LUT R0, R5, 0xfffffe00, RZ, 0xc0, !PT ;  /* 0xfffffe0005007812 */ /* 0x000fe200078ec0ff */
[----:B------:R-:W-:Y:S01]  /*06b0*/  IMAD.IADD R4, R4, 0x1, R9 ;  /* 0x0000000104047824 */ /* 0x000fe200078e0209 */
[----:B------:R-:W-:Y:S01]  /*06c0*/  LOP3.LUT R2, R3, R8, R2, 0x1e, !PT ;  /* 0x0000000803027212 */ /* 0x000fe200078e1e02 */
[----:B------:R-:W-:Y:S01]  /*06d0*/  IMAD.SHL.U32 R206, R7, 0x2, RZ ;  /* 0x0000000207ce7824 */ /* 0x000fe200078e00ff */
[----:B------:R-:W-:Y:S01]  /*06e0*/  LOP3.LUT R3, R6, R3, RZ, 0x3c, !PT ;  /* 0x0000000306037212 */ /* 0x000fe200078e3cff */
[--C-:B------:R-:W-:Y:S01]  /*06f0*/  IMAD R187, R247, 0x400, R0.reuse ;  /* 0x00000400f7bb7824 */ /* 0x100fe200078e0200 */
[----:B------:R-:W-:Y:S01]  /*0700*/  LOP3.LUT R186, R2, R0, RZ, 0xfc, !PT ;  /* 0x0000000002ba7212 */ /* 0x000fe200078efcff */
[----:B------:R-:W-:Y:S01]  /*0710*/  IMAD R181, R181, 0x400, R0 ;  /* 0x00000400b5b57824 */ /* 0x000fe200078e0200 */
[----:B------:R-:W-:Y:S01]  /*0720*/  SHF.R.S32.HI R0, RZ, 0x1f, R16 ;  /* 0x0000001fff007819 */ /* 0x000fe20000011410 */
[----:B------:R-:W-:Y:S01]  /*0730*/  IMAD R169, R171, 0x2, R169 ;  /* 0x00000002aba97824 */ /* 0x000fe200078e02a9 */
[----:B------:R-:W-:Y:S01]  /*0740*/  SEL R173, R173, 0xffffffc0, !P4 ;  /* 0xffffffc0adad7807 */ /* 0x000fe20006000000 */
[----:B------:R-:W-:Y:S01]  /*0750*/  IMAD.IADD R181, R3, 0x1, R181 ;  /* 0x0000000103b57824 */ /* 0x000fe200078e02b5 */
[----:B------:R-:W-:Y:S01]  /*0760*/  LEA.HI R0, R0, R16, RZ, 0x2 ;  /* 0x0000001000007211 */ /* 0x000fe200078f10ff */
[----:B------:R-:W-:Y:S01]  /*0770*/  IMAD.IADD R187, R187, 0x1, R3 ;  /* 0x00000001bbbb7824 */ /* 0x000fe200078e0203 */
[----:B------:R-:W-:Y:S01]  /*0780*/  SEL R208, R208, 0x10, !P0 ;  /* 0x00000010d0d07807 */ /* 0x000fe20004000000 */
[----:B------:R-:W-:Y:S01]  /*0790*/  IMAD R171, R171, 0x2, R173 ;  /* 0x00000002abab7824 */ /* 0x000fe200078e02ad */
[----:B------:R-:W-:Y:S01]  /*07a0*/  IADD3 R207, R206, 0x20, RZ ;  /* 0x00000020cecf7810 */ /* 0x000fe20007ffe0ff */
[----:B------:R-:W-:Y:S01]  /*07b0*/  IMAD.IADD R170, R173, 0x1, R169 ;  /* 0x00000001adaa7824 */ /* 0x000fe200078e02a9 */
[----:B------:R-:W-:Y:S01]  /*07c0*/  SHF.R.S32.HI R0, RZ, 0x2, R0 ;  /* 0x00000002ff007819 */ /* 0x000fe20000011400 */
[----:B------:R-:W-:Y:S01]  /*07d0*/  IMAD R173, R174, 0x2, R173 ;  /* 0x00000002aead7824 */ /* 0x000fe200078e02ad */
[----:B------:R-:W-:Y:S01]  /*07e0*/  LEA R238, R4, 0x12000, 0x1 ;  /* 0x0001200004ee7811 */ /* 0x000fe200078e08ff */
[C---:B------:R-:W-:Y:S01]  /*07f0*/  IMAD.IADD R209, R206.reuse, 0x1, R208 ;  /* 0x00000001ced17824 */ /* 0x040fe200078e02d0 */
[----:B------:R-:W-:Y:S01]  /*0800*/  @P1 IADD3 R207, R206, -0x20, RZ ;  /* 0xffffffe0cecf1810 */ /* 0x000fe20007ffe0ff */
[----:B------:R-:W-:Y:S01]  /*0810*/  IMAD R214, R247, 0x10, R0 ;  /* 0x00000010f7d67824 */ /* 0x000fe200078e0200 */
[----:B------:R-:W-:Y:S01]  /*0820*/  IADD3 R239, R238, 0x40, RZ ;  /* 0x00000040eeef7810 */ /* 0x000fe20007ffe0ff */
[----:B------:R-:W-:Y:S01]  /*0830*/  IMAD.SHL.U32 R174, R174, 0x2, RZ ;  /* 0x00000002aeae7824 */ /* 0x000fe200078e00ff */
[----:B------:R-:W-:Y:S01]  /*0840*/  SHF.R.S32.HI R2, RZ, 0x1f, R237 ;  /* 0x0000001fff027819 */ /* 0x000fe200000114ed */
[----:B------:R-:W-:Y:S01]  /*0850*/  IMAD.IADD R208, R208, 0x1, R207 ;  /* 0x00000001d0d07824 */ /* 0x000fe200078e02cf */
[----:B------:R-:W-:-:S02]  /*0860*/  IADD3 R212, R202, 0x40, RZ ;  /* 0x00000040cad47810 */ /* 0x000fc40007ffe0ff */
[----:B------:R-:W-:Y:S02]  /*0870*/  IADD3 R213, R202, 0x80, RZ ;  /* 0x00000080cad57810 */ /* 0x000fe40007ffe0ff */
[----:B------:R-:W-:Y:S02]  /*0880*/  LEA R181, R181, 0x1e000, 0x1 ;  /* 0x0001e000b5b57811 */ /* 0x000fe400078e08ff */
[----:B-1----:R-:W-:Y:S02]  /*0890*/  @P2 IADD3 R239, R238, -0x40, RZ ;  /* 0xffffffc0eeef2810 */ /* 0x002fe40007ffe0ff */
.L_x_1086:
[----:B-1-3--:R-:W1:Y:S01]  /*08a0*/  S2R R35, SR_CTAID.Y ;  /* 0x0000000000237919 */ /* 0x00ae620000002600 */
[----:B--2---:R-:W2:Y:S01]  /*08b0*/  LDC.U8 R0, c[0x0][0x312] ;  /* 0x0000c480ff007b82 */ /* 0x004ea20000000000 */
[----:B------:R-:W-:Y:S02]  /*08c0*/  ISETP.NE.U32.AND P1, PT, RZ, c[0x0][0x240], PT ;  /* 0x00009000ff007a0c */ /* 0x000fe40003f25070 */
[----:B------:R-:W3:Y:S01]  /*08d0*/  S2R R2, SR_CTAID.Y ;  /* 0x0000000000027919 */ /* 0x000ee20000002600 */
[----:B------:R-:W-:Y:S02]  /*08e0*/  ISETP.EQ.U32.AND P5, PT, RZ, c[0x0][0x248], PT ;  /* 0x00009200ff007a0c */ /* 0x000fe40003fa2070 */
[----:B------:R-:W-:-:S02]  /*08f0*/  ISETP.NE.AND.EX P1, PT, RZ, c[0x0][0x244], PT, P1 ;  /* 0x00009100ff007a0c */ /* 0x000fc40003f25310 */
        /* <DEDUP_REMOVED lines=25> */
[----:B---3--:R1:W-:Y:S07]  /*0a90*/  STL [R1], R9 ;  /* 0x0000000901007387 */ /* 0x0083ee0000100800 */
[----:B----4-:R-:W-:Y:S05]  /*0aa0*/  @!P0 BRA `(.L_x_1040) ;  /* 0x0000003000008947 */ /* 0x010fea0003800000 */
[----:B------:R-:W2:Y:S02]  /*0ab0*/  @P4 LDG.E R4, [R2.64+0x4] ;  /* 0x0000040602044981 */ /* 0x000ea4000c1e1900 */
[----:B--2---:R-:W-:-:S06]  /*0ac0*/  @P4 IADD3 R4, R4, -R9, RZ ;  /* 0x8000000904044210 */ /* 0x004fcc0007ffe0ff */
[----:B------:R2:W5:Y:S02]  /*0ad0*/  @!P4 LDG.E R4, [R2.64] ;  /* 0x000000060204c981 */ /* 0x000564000c1e1900 */
.L_x_1040:
[----:B------:R-:W-:-:S04]  /*0ae0*/  ISETP.NE.U32.AND P2, PT, RZ, c[0x0][0x258], PT ;  /* 0x00009600ff007a0c */ /* 0x000fc80003f45070 */
[----:B------:R-:W-:-:S13]  /*0af0*/  ISETP.NE.AND.EX P2, PT, RZ, c[0x0][0x25c], PT, P2 ;  /* 0x00009700ff007a0c */ /* 0x000fda0003f45320 */
[----:B--2---:R-:W-:-:S04]  /*0b00*/  @P2 IADD3 R2, P0, R8, c[0x0][0x258], RZ ;  /* 0x0000960008022a10 */ /* 0x004fc80007f1e0ff */
        /* <DEDUP_REMOVED lines=41> */
.L_x_1042:
        /* <DEDUP_REMOVED lines=15> */
.L_x_1043:
[----:B------:R-:W-:Y:S01]  /*0e90*/  IABS R14, c[0x0][0x1c8] ;  /* 0x00007200000e7a13 */ /* 0x000fe20000000000 */
[----:B------:R-:W2:Y:S01]  /*0ea0*/  S2R R36, SR_CTAID.Z ;  /* 0x0000000000247919 */ /* 0x000ea20000002700 */
[----:B------:R-:W3:Y:S01]  /*0eb0*/  LDC.U8 R15, c[0x0][0x328] ;  /* 0x0000ca00ff0f7b82 */ /* 0x000ee20000000000 */
[----:B------:R-:W-:Y:S01]  /*0ec0*/  IMAD.MOV.U32 R12, RZ, RZ, c[0x0][0x224] ;  /* 0x00008900ff0c7624 */ /* 0x000fe200078e00ff */
[----:B------:R-:W4:Y:S01]  /*0ed0*/  I2F.RP R2, R14 ;  /* 0x0000000e00027306 */ /* 0x000f220000209400 */
[C---:B------:R-:W-:Y:S01]  /*0ee0*/  @P0 IMAD.WIDE.U32 R4, R0.reuse, c[0x0][0x370], RZ ;  /* 0x0000dc0000040a25 */ /* 0x040fe200078e00ff */
[----:B------:R-:W5:Y:S02]  /*0ef0*/  S2R R17, SR_CTAID.X ;  /* 0x0000000000117919 */ /* 0x000f640000002500 */
[----:B------:R-:W-:Y:S01]  /*0f00*/  SHF.R.S32.HI R12, RZ, 0x1f, R12 ;  /* 0x0000001fff0c7819 */ /* 0x000fe2000001140c */
[----:B------:R-:W-:Y:S01]  /*0f10*/  @P0 IMAD R11, R0, c[0x0][0x374], R5 ;  /* 0x0000dd00000b0a24 */ /* 0x000fe200078e0205 */
[----:B-1----:R-:W-:Y:S01]  /*0f20*/  @P0 MOV R9, R4 ;  /* 0x0000000400090202 */ /* 0x002fe20000000f00 */
[----:B------:R-:W-:Y:S01]  /*0f30*/  @!P0 IMAD.WIDE.U32 R4, R35, c[0x0][0x368], RZ ;  /* 0x0000da0023048a25 */ /* 0x000fe200078e00ff */
[----:B------:R-:W1:Y:S03]  /*0f40*/  LDC.U8 R25, c[0x0][0x3d0] ;  /* 0x0000f400ff197b82 */ /* 0x000e660000000000 */
[----:B------:R-:W-:-:S02]  /*0f50*/  IMAD.MOV.U32 R33, RZ, RZ, c[0x0][0x22c] ;  /* 0x00008b00ff217624 */ /* 0x000fc400078e00ff */
[----:B------:R-:W-:Y:S02]  /*0f60*/  @!P0 IMAD.MOV.U32 R9, RZ, RZ, R4 ;  /* 0x000000ffff098224 */ /* 0x000fe400078e0004 */
[----:B------:R-:W-:Y:S01]  /*0f70*/  IMAD.WIDE R22, R33, c[0x0][0x1c0], RZ ;  /* 0x0000700021167a25 */ /* 0x000fe200078e02ff */
[----:B----4-:R-:W4:Y:S01]  /*0f80*/  MUFU.RCP R2, R2 ;  /* 0x0000000200027308 */ /* 0x010f220000001000 */
[----:B--2---:R-:W-:Y:S02]  /*0f90*/  IABS R7, R36 ;  /* 0x0000002400077213 */ /* 0x004fe40000000000 */
[C---:B------:R-:W-:Y:S01]  /*0fa0*/  IMAD R31, R36.reuse, c[0x0][0x22c], RZ ;  /* 0x00008b00241f7a24 */ /* 0x040fe200078e02ff */
[----:B------:R-:W-:Y:S02]  /*0fb0*/  LOP3.LUT R8, R36, c[0x0][0x1c8], RZ, 0x3c, !PT ;  /* 0x0000720024087a12 */ /* 0x000fe400078e3cff */
[----:B---3--:R-:W-:Y:S02]  /*0fc0*/  ISETP.NE.AND P2, PT, R15, RZ, PT ;  /* 0x000000ff0f00720c */ /* 0x008fe40003f45270 */
[----:B------:R-:W-:-:S02]  /*0fd0*/  ISETP.GE.AND P3, PT, R8, RZ, PT ;  /* 0x000000ff0800720c */ /* 0x000fc40003f66270 */
[----:B------:R-:W-:Y:S02]  /*0fe0*/  SHF.L.U64.HI R8, R35, 0x7, R18 ;  /* 0x0000000723087819 */ /* 0x000fe40000010212 */
[----:B------:R-:W-:Y:S02]  /*0ff0*/  SHF.R.S32.HI R38, RZ, 0x1f, R36 ;  /* 0x0000001fff267819 */ /* 0x000fe40000011424 */
[----:B----4-:R-:W-:Y:S02]  /*1000*/  IADD3 R2, R2, 0xffffffe, RZ ;  /* 0x0ffffffe02027810 */ /* 0x010fe40007ffe0ff */
[----:B------:R-:W-:Y:S02]  /*1010*/  SEL R8, R8, RZ, P1 ;  /* 0x000000ff08087207 */ /* 0x000fe40000800000 */
[----:B------:R-:W2:Y:S01]  /*1020*/  F2I.FTZ.U32.TRUNC.NTZ R3, R2 ;  /* 0x0000000200037305 */ /* 0x000ea2000021f000 */
[----:B------:R-:W-:Y:S02]  /*1030*/  SHF.R.S32.HI R32, RZ, 0x1f, R31 ;  /* 0x0000001fff207819 */ /* 0x000fe4000001141f */
[----:B--2---:R-:W-:-:S05]  /*1040*/  IADD3 R2, RZ, -R3, RZ ;  /* 0x80000003ff027210 */ /* 0x004fca0007ffe0ff */
        /* <DEDUP_REMOVED lines=31> */
[----:B-1----:R-:W-:Y:S01]  /*1240*/  ISETP.NE.AND P1, PT, R25, RZ, PT ;  /* 0x000000ff1900720c */ /* 0x002fe20003f25270 */
[----:B------:R-:W-:Y:S01]  /*1250*/  IMAD.WIDE.U32 R6, R22, R6, RZ ;  /* 0x0000000616067225 */ /* 0x000fe200078e00ff */
[----:B------:R-:W-:-:S02]  /*1260*/  @P0 IADD3 R15, R5, R3, RZ ;  /* 0x00000003050f0210 */ /* 0x000fc40007ffe0ff */
[----:B------:R-:W-:Y:S01]  /*1270*/  @P5 IADD3 R2, R2, 0x1, RZ ;  /* 0x0000000102025810 */ /* 0x000fe20007ffe0ff */
[----:B------:R-:W-:Y:S01]  /*1280*/  IMAD R8, R22, R8, R14 ;  /* 0x0000000816087224 */ /* 0x000fe200078e020e */
[----:B------:R-:W-:Y:S01]  /*1290*/  @P2 SEL R4, R4, R0, !P0 ;  /* 0x0000000004042207 */ /* 0x000fe20004000000 */
[----:B-----5:R-:W-:-:S03]  /*12a0*/  IMAD.WIDE.U32 R22, R17, c[0x0][0x3d8], RZ ;  /* 0x0000f60011167a25 */ /* 0x020fc600078e00ff */
[----:B------:R-:W-:Y:S01]  /*12b0*/  IADD3 R13, R7, R8, RZ ;  /* 0x00000008070d7210 */ /* 0x000fe20007ffe0ff */
[----:B------:R-:W-:Y:S01]  /*12c0*/  IMAD.MOV.U32 R12, RZ, RZ, R2 ;  /* 0x000000ffff0c7224 */ /* 0x000fe200078e0002 */
[----:B------:R-:W-:Y:S01]  /*12d0*/  SEL R22, R22, RZ, P1 ;  /* 0x000000ff16167207 */ /* 0x000fe20000800000 */
[----:B------:R-:W-:Y:S01]  /*12e0*/  IMAD R3, R17, c[0x0][0x3dc], R23 ;  /* 0x0000f70011037a24 */ /* 0x000fe200078e0217 */
[----:B------:R-:W-:Y:S01]  /*12f0*/  SHF.R.S32.HI R23, RZ, 0x1f, R20 ;  /* 0x0000001fff177819 */ /* 0x000fe20000011414 */
[----:B------:R-:W-:Y:S01]  /*1300*/  @!P2 IMAD R5, R35, c[0x0][0x1c0], R36 ;  /* 0x000070002305aa24 */ /* 0x000fe200078e0224 */
[----:B------:R-:W-:Y:S01]  /*1310*/  @!P3 IADD3 R12, -R12, RZ, RZ ;  /* 0x000000ff0c0cb210 */ /* 0x000fe20007ffe1ff */
[----:B------:R-:W-:Y:S01]  /*1320*/  @P2 IMAD R14, R36, c[0x0][0x234], R4 ;  /* 0x00008d00240e2a24 */ /* 0x000fe200078e0204 */
[----:B------:R-:W-:Y:S01]  /*1330*/  @!P4 LOP3.LUT R12, RZ, c[0x0][0x1c8], RZ, 0x33, !PT ;  /* 0x00007200ff0cca12 */ /* 0x000fe200078e33ff */
        /* <DEDUP_REMOVED lines=11> */
.L_x_1044:
[----:B------:R-:W-:-:S04]  /*13f0*/  IMAD R8, R35, c[0x0][0x1c0], R36 ;  /* 0x0000700023087a24 */ /* 0x000fc800078e0224 */
[----:B------:R-:W-:Y:S02]  /*1400*/  IMAD R8, R8, c[0x0][0x224], RZ ;  /* 0x0000890008087a24 */ /* 0x000fe400078e02ff */
.L_x_1045:
        /* <DEDUP_REMOVED lines=13> */
[----:B------:R-:W-:Y:S01]  /*14e0*/  IMAD.WIDE.U32 R2, R10, c[0x0][0x370], R2 ;  /* 0x0000dc000a027a25 */ /* 0x000fe200078e0002 */
[----:B------:R-:W-:Y:S01]  /*14f0*/  SHF.R.S32.HI R5, RZ, 0x1f, R5 ;  /* 0x0000001fff057819 */ /* 0x000fe20000011405 */
[----:B------:R-:W-:Y:S03]  /*1500*/  BSSY B1, `(.L_x_1041) ;  /* 0x00007a6000017945 */ /* 0x000fe60003800000 */
        /* <DEDUP_REMOVED lines=14> */
[C---:B------:R-:W-:Y:S01]  /*15f0*/  IMAD.IADD R15, R10.reuse, 0x1, R8 ;  /* 0x000000010a0f7824 */ /* 0x040fe200078e0208 */
[----:B------:R-:W-:Y:S01]  /*1600*/  SHF.R.S32.HI R39, RZ, 0x5, R39 ;  /* 0x00000005ff277819 */ /* 0x000fe20000011427 */
[----:B------:R-:W-:Y:S01]  /*1610*/  IMAD.IADD R16, R10, 0x1, R14 ;  /* 0x000000010a107824 */ /* 0x000fe200078e020e */
        /* <DEDUP_REMOVED lines=14> */
[----:B------:R-:W-:Y:S01]  /*1700*/  LEA R188, P0, R6, c[0x0][0x350], 0x2 ;  /* 0x0000d40006bc7a11 */ /* 0x000fe200078010ff */
        /* <DEDUP_REMOVED lines=50> */
.L_x_1048:
[----:B------:R-:W-:Y:S05]  /*1a30*/  BSYNC B0 ;  /* 0x0000000000007941 */ /* 0x000fea0003800000 */
.L_x_1047:
        /* <DEDUP_REMOVED lines=39> */
.L_x_1050:
[----:B------:R-:W-:Y:S05]  /*1cb0*/  BSYNC B0 ;  /* 0x0000000000007941 */ /* 0x000fea0003800000 */
.L_x_1049:
        /* <DEDUP_REMOVED lines=19> */
.L_x_1052:
        /* <DEDUP_REMOVED lines=28> */
.L_x_1053:
[----:B------:R-:W-:Y:S05]  /*1fb0*/  BSYNC B0 ;  /* 0x0000000000007941 */ /* 0x000fea0003800000 */
.L_x_1051:
        /* <DEDUP_REMOVED lines=17> */
.L_x_1055:
        /* <DEDUP_REMOVED lines=38> */
.L_x_1056:
[----:B------:R-:W-:Y:S05]  /*2330*/  BSYNC B0 ;  /* 0x0000000000007941 */ /* 0x000fea0003800000 */
.L_x_1054:
[----:B------:R-:W-:Y:S01]  /*2340*/  IMAD R11, R232, -0x40, R193 ;  /* 0xffffffc0e80b7824 */ /* 0x000fe200078e02c1 */
[C---:B------:R-:W-:Y:S01]  /*2350*/  IADD3 R0, R214.reuse, 0x8, RZ ;  /* 0x00000008d6007810 */ /* 0x040fe20007ffe0ff */
[C---:B-1----:R-:W-:Y:S01]  /*2360*/  IMAD.WIDE R2, R214.reuse, 0x4, R200 ;  /* 0x00000004d6027825 */ /* 0x042fe200078e02c8 */
[-C--:B------:R-:W-:Y:S02]  /*2370*/  ISETP.GE.AND P1, PT, R214, R10.reuse, PT ;  /* 0x0000000ad600720c */ /* 0x080fe40003f26270 */
[----:B------:R-:W-:Y:S02]  /*2380*/  ISETP.GE.AND P0, PT, R0, R10, PT ;  /* 0x0000000a0000720c */ /* 0x000fe40003f06270 */
[----:B------:R-:W-:Y:S02]  /*2390*/  ISETP.GE.AND P6, PT, R237, R11, PT ;  /* 0x0000000bed00720c */ /* 0x000fe40003fc6270 */
[----:B------:R-:W-:Y:S02]  /*23a0*/  MOV R204, 0x7f800000 ;  /* 0x7f80000000cc7802 */ /* 0x000fe40000000f00 */
[----:B------:R-:W-:Y:S01]  /*23b0*/  MOV R205, 0x7f800000 ;  /* 0x7f80000000cd7802 */ /* 0x000fe20000000f00 */
[----:B------:R-:W-:-:S04]  /*23c0*/  IMAD R0, R23, c[0x0][0x198], RZ ;  /* 0x0000660017007a24 */ /* 0x000fc800078e02ff */
[----:B------:R1:W5:Y:S04]  /*23d0*/  @!P1 LDG.E R204, [R2.64] ;  /* 0x0000000602cc9981 */ /* 0x000368000c1e1900 */
[----:B------:R1:W5:Y:S01]  /*23e0*/  @!P0 LDG.E R205, [R2.64+0x20] ;  /* 0x0000200602cd8981 */ /* 0x000362000c1e1900 */
[C---:B------:R-:W-:Y:S01]  /*23f0*/  IMAD R0, R20.reuse, c[0x0][0x19c], R0 ;  /* 0x0000670014007a24 */ /* 0x040fe200078e0200 */
[----:B------:R-:W-:Y:S02]  /*2400*/  BSSY B0, `(.L_x_1057) ;  /* 0x000002b000007945 */ /* 0x000fe40003800000 */
[----:B------:R2:W-:Y:S04]  /*2410*/  @P6 STS.128 [R191+0x12000], RZ ;  /* 0x012000ffbf006388 */ /* 0x0005e80000000c00 */
[----:B------:R2:W-:Y:S04]  /*2420*/  @P6 STS.128 [R191+0x14000], RZ ;  /* 0x014000ffbf006388 */ /* 0x0005e80000000c00 */
[----:B------:R2:W-:Y:S01]  /*2430*/  @P6 STS.128 [R191+0x16000], RZ ;  /* 0x016000ffbf006388 */ /* 0x0005e20000000c00 */
[----:B-1----:R-:W-:-:S05]  /*2440*/  IMAD.WIDE.U32 R2, R20, c[0x0][0x198], R202 ;  /* 0x0000660014027a25 */ /* 0x002fca00078e00ca */
[----:B------:R-:W-:-:S04]  /*2450*/  IADD3 R4, P0, R26, R2, RZ ;  /* 0x000000021a047210 */ /* 0x000fc80007f1e0ff */
[----:B------:R-:W-:Y:S01]  /*2460*/  IADD3.X R5, R27, R3, R0, P0, !PT ;  /* 0x000000031b057210 */ /* 0x000fe200007fe400 */
[----:B------:R-:W-:-:S04]  /*2470*/  IMAD R0, R25, c[0x0][0x1b0], RZ ;  /* 0x00006c0019007a24 */ /* 0x000fc800078e02ff */
[C---:B------:R-:W-:Y:S02]  /*2480*/  IMAD R0, R12.reuse, c[0x0][0x1b4], R0 ;  /* 0x00006d000c007a24 */ /* 0x040fe400078e0200 */
[----:B------:R-:W-:-:S05]  /*2490*/  IMAD.WIDE.U32 R4, R12, c[0x0][0x1b0], R4 ;  /* 0x00006c000c047a25 */ /* 0x000fca00078e0004 */
[----:B------:R-:W-:Y:S01]  /*24a0*/  IADD3 R10, R5, R0, RZ ;  /* 0x00000000050a7210 */ /* 0x000fe20007ffe0ff */
        /* <DEDUP_REMOVED lines=32> */
.L_x_1058:
[----:B--2---:R-:W-:Y:S05]  /*26b0*/  BSYNC B0 ;  /* 0x0000000000007941 */ /* 0x004fea0003800000 */
.L_x_1057:
        /* <DEDUP_REMOVED lines=38> */
.L_x_1060:
[----:B------:R-:W-:Y:S05]  /*2920*/  BSYNC B0 ;  /* 0x0000000000007941 */ /* 0x000fea0003800000 */
.L_x_1059:
[----:B------:R1:W-:Y:S02]  /*2930*/  @P6 STS.128 [R191+0x18000], RZ ;  /* 0x018000ffbf006388 */ /* 0x0003e40000000c00 */
[C---:B-1----:R-:W-:Y:S01]  /*2940*/  IMAD.WIDE.U32 R2, R20.reuse, c[0x0][0x1a0], R202 ;  /* 0x0000680014027a25 */ /* 0x042fe200078e00ca */
        /* <DEDUP_REMOVED lines=43> */
.L_x_1062:
[----:B------:R-:W-:Y:S05]  /*2c00*/  BSYNC B0 ;  /* 0x0000000000007941 */ /* 0x000fea0003800000 */
.L_x_1061:
        /* <DEDUP_REMOVED lines=16> */
[C---:B------:R-:W-:Y:S01]  /*2d10*/  @!P4 LEA R4, P2, R8.reuse, c[0x0][0x170], 0x1 ;  /* 0x00005c000804ca11 */ /* 0x040fe200078408ff */
[----:B------:R-:W-:Y:S01]  /*2d20*/  IMAD.IADD R0, R9, 0x1, R0 ;  /* 0x0000000109007824 */ /* 0x000fe200078e0200 */
[----:B------:R-:W-:-:S04]  /*2d30*/  @!P1 LEA R2, P0, R8, c[0x0][0x170], 0x1 ;  /* 0x00005c0008029a11 */ /* 0x000fc800078008ff */
[C-C-:B------:R-:W-:Y:S02]  /*2d40*/  @!P5 LEA.HI.X R7, R8.reuse, c[0x0][0x174], R0.reuse, 0x1, P6 ;  /* 0x00005d000807da11 */ /* 0x140fe400030f0c00 */
[C-C-:B------:R-:W-:Y:S02]  /*2d50*/  @!P4 LEA.HI.X R5, R8.reuse, c[0x0][0x174], R0.reuse, 0x1, P2 ;  /* 0x00005d000805ca11 */ /* 0x140fe400010f0c00 */
        /* <DEDUP_REMOVED lines=14> */
[----:B------:R1:W-:Y:S02]  /*2e40*/  @!P1 LDGSTS.E.BYPASS.LTC128B.128 [R191+0x1d000], [R2.64+0x100] ;  /* 0x1d00010002bf9fae */ /* 0x0003e4000b901d46 */
.L_x_1064:
[----:B------:R-:W-:Y:S05]  /*2e50*/  BSYNC B0 ;  /* 0x0000000000007941 */ /* 0x000fea0003800000 */
.L_x_1063:
[----:B------:R-:W-:Y:S01]  /*2e60*/  IMAD.MOV.U32 R234, RZ, RZ, c[0x0][0x308] ;  /* 0x0000c200ffea7624 */ /* 0x000fe200078e00ff */
[----:B-12---:R-:W2:Y:S01]  /*2e70*/  LDL R7, [R1+0xc] ;  /* 0x00000c0001077983 */ /* 0x006ea20000100800 */
[----:B------:R-:W-:-:S03]  /*2e80*/  IMAD.MOV.U32 R235, RZ, RZ, c[0x0][0x30c] ;  /* 0x0000c300ffeb7624 */ /* 0x000fc600078e00ff */
[----:B------:R-:W0:Y:S04]  /*2e90*/  LDGDEPBAR ;  /* 0x00000000000079af */ /* 0x000e280000000000 */
[----:B---3--:R1:W3:Y:S04]  /*2ea0*/  LDG.E.64 R2, [R234.64+0x8] ;  /* 0x00000806ea027981 */ /* 0x0082e8000c1e1b00 */
[----:B-1--4-:R-:W4:Y:S01]  /*2eb0*/  LDG.E.64 R234, [R234.64] ;  /* 0x00000006eaea7981 */ /* 0x012f22000c1e1b00 */
[----:B------:R-:W-:Y:S01]  /*2ec0*/  IMAD R0, R35, c[0x0][0x1c0], R36 ;  /* 0x0000700023007a24 */ /* 0x000fe200078e0224 */
[----:B------:R-:W-:Y:S01]  /*2ed0*/  IADD3 R5, R20, 0x40, RZ ;  /* 0x0000004014057810 */ /* 0x000fe20007ffe0ff */
[----:B------:R-:W-:Y:S01]  /*2ee0*/  IMAD.MOV.U32 R180, RZ, RZ, 0x40 ;  /* 0x00000040ffb47424 */ /* 0x000fe200078e00ff */
[----:B------:R-:W-:Y:S01]  /*2ef0*/  SHF.R.S32.HI R6, RZ, 0x1f, R34 ;  /* 0x0000001fff067819 */ /* 0x000fe20000011422 */
[----:B------:R-:W-:Y:S01]  /*2f00*/  IMAD.SHL.U32 R0, R0, 0x20, RZ ;  /* 0x0000002000007824 */ /* 0x000fe200078e00ff */
[----:B------:R-:W-:Y:S01]  /*2f10*/  ISETP.GE.AND P0, PT, R5, R193, PT ;  /* 0x000000c10500720c */ /* 0x000fe20003f06270 */
[----:B------:R-:W-:Y:S01]  /*2f20*/  IMAD.SHL.U32 R176, R187, 0x2, RZ ;  /* 0x00000002bbb07824 */ /* 0x000fe200078e00ff */
[----:B------:R-:W-:Y:S01]  /*2f30*/  MOV R192, R190 ;  /* 0x000000be00c07202 */ /* 0x000fe20000000f00 */
        /* <DEDUP_REMOVED lines=48> */
[----:B---3--:R-:W-:-:S02]  /*3240*/  IADD3 R216, P2, P1, R0, R2, R34 ;  /* 0x0000000200d87210 */ /* 0x008fc4000795e022 */
[----:B------:R-:W-:Y:S01]  /*3250*/  IADD3 R0, R186, 0x3000, RZ ;  /* 0x00003000ba007810 */ /* 0x000fe20007ffe0ff */
[----:B------:R-:W-:Y:S01]  /*3260*/  CS2R R34, SRZ ;  /* 0x0000000000227805 */ /* 0x000fe2000001ff00 */
[----:B------:R-:W-:Y:S01]  /*3270*/  IADD3 R2, R187, 0x3000, RZ ;  /* 0x00003000bb027810 */ /* 0x000fe20007ffe0ff */
[----:B------:R-:W-:Y:S01]  /*3280*/  IMAD.WIDE.U32 R216, R216, -0x2daee0ad, RZ ;  /* 0xd2511f53d8d87825 */ /* 0x000fe200078e00ff */
[----:B------:R-:W-:Y:S02]  /*3290*/  SEL R0, R0, R186, !P3 ;  /* 0x000000ba00007207 */ /* 0x000fe40005800000 */
[----:B------:R-:W-:Y:S02]  /*32a0*/  SEL R2, R2, R187, !P3 ;  /* 0x000000bb02027207 */ /* 0x000fe40005800000 */
[----:B------:R-:W-:Y:S01]  /*32b0*/  IADD3.X R241, R4, R3, R6, P2, P1 ;  /* 0x0000000304f17210 */ /* 0x000fe200017e2406 */
[----:B------:R-:W-:Y:S01]  /*32c0*/  IMAD.SHL.U32 R168, R0, 0x2, RZ ;  /* 0x0000000200a87824 */ /* 0x000fe200078e00ff */
[----:B--2---:R-:W-:Y:S01]  /*32d0*/  R2P PR, R7, 0x6 ;  /* 0x0000000607007804 */ /* 0x004fe20000000000 */
[----:B------:R-:W1:Y:S01]  /*32e0*/  @P0 S2R R0, SR_TID.X ;  /* 0x0000000000000919 */ /* 0x000e620000002100 */
[----:B------:R-:W-:-:S02]  /*32f0*/  IMAD.SHL.U32 R175, R2, 0x2, RZ ;  /* 0x0000000202af7824 */ /* 0x000fc400078e00ff */
[----:B------:R-:W-:Y:S01]  /*3300*/  IMAD.MOV.U32 R2, RZ, RZ, c[0x0][0x22c] ;  /* 0x00008b00ff027624 */ /* 0x000fe200078e00ff */
[----:B------:R-:W-:Y:S02]  /*3310*/  SEL R185, R185, 0xffffffe0, !P1 ;  /* 0xffffffe0b9b97807 */ /* 0x000fe40004800000 */
[----:B------:R-:W-:Y:S01]  /*3320*/  SEL R180, R180, 0xffffffc0, !P2 ;  /* 0xffffffc0b4b47807 */ /* 0x000fe20005000000 */
[----:B------:R-:W-:Y:S01]  /*3330*/  IMAD R2, R2, c[0x0][0x1c0], RZ ;  /* 0x0000700002027a24 */ /* 0x000fe200078e02ff */
[----:B------:R-:W-:Y:S01]  /*3340*/  IADD3 R182, R181, R185, RZ ;  /* 0x000000b9b5b67210 */ /* 0x000fe20007ffe0ff */
[----:B------:R-:W-:Y:S01]  /*3350*/  IMAD.IADD R177, R185, 0x1, R176 ;  /* 0x00000001b9b17824 */ /* 0x000fe200078e02b0 */
[----:B------:R-:W-:Y:S01]  /*3360*/  IADD3 R179, R180, R176, RZ ;  /* 0x000000b0b4b37210 */ /* 0x000fe20007ffe0ff */
[----:B------:R-:W-:Y:S01]  /*3370*/  IMAD.SHL.U32 R233, R2, 0x10, RZ ;  /* 0x0000001002e97824 */ /* 0x000fe200078e00ff */
[----:B----4-:R-:W-:Y:S01]  /*3380*/  IADD3 R3, R234, 0x3c6ef372, RZ ;  /* 0x3c6ef372ea037810 */ /* 0x010fe20007ffe0ff */
[----:B------:R-:W-:Y:S01]  /*3390*/  IMAD.SHL.U32 R198, R2, 0x8, RZ ;  /* 0x0000000802c67824 */ /* 0x000fe200078e00ff */
[----:B------:R-:W-:Y:S01]  /*33a0*/  IADD3 R3, R235, 0x32370b8f, RZ ;  /* 0x32370b8feb037810 */ /* 0x000fe20007ffe0ff */
[----:B------:R-:W-:Y:S01]  /*33b0*/  IMAD.IADD R183, R181, 0x1, R180 ;  /* 0x00000001b5b77824 */ /* 0x000fe200078e02b4 */
[----:B------:R-:W-:Y:S01]  /*33c0*/  IADD3 R3, R234, 0x1715609d, RZ ;  /* 0x1715609dea037810 */ /* 0x000fe20007ffe0ff */
[----:B------:R-:W-:Y:S01]  /*33d0*/  IMAD.IADD R184, R180, 0x1, R182 ;  /* 0x00000001b4b87824 */ /* 0x000fe200078e02b6 */
[----:B------:R-:W-:Y:S01]  /*33e0*/  IADD3 R3, R235, 0x646e171e, RZ ;  /* 0x646e171eeb037810 */ /* 0x000fe20007ffe0ff */
[----:B------:R-:W-:Y:S01]  /*33f0*/  IMAD.SHL.U32 R3, R248, 0x20, RZ ;  /* 0x00000020f8037824 */ /* 0x000fe200078e00ff */
[C---:B------:R-:W-:Y:S01]  /*3400*/  IADD3 R250, R233.reuse, 0x80, RZ ;  /* 0x00000080e9fa7810 */ /* 0x040fe20007ffe0ff */
[----:B------:R-:W-:Y:S01]  /*3410*/  IMAD.IADD R178, R180, 0x1, R177 ;  /* 0x00000001b4b27824 */ /* 0x000fe200078e02b1 */
[C---:B------:R-:W-:Y:S01]  /*3420*/  IADD3 R249, R233.reuse, 0xa0, RZ ;  /* 0x000000a0e9f97810 */ /* 0x040fe20007ffe0ff */
[----:B-1----:R-:W-:Y:S01]  /*3430*/  @P0 IMAD.SHL.U32 R0, R0, 0x2, RZ ;  /* 0x0000000200000824 */ /* 0x002fe200078e00ff */
[C---:B------:R-:W-:Y:S01]  /*3440*/  IADD3 R251, R233.reuse, 0x60, RZ ;  /* 0x00000060e9fb7810 */ /* 0x040fe20007ffe0ff */
[C---:B------:R-:W-:Y:S01]  /*3450*/  IMAD.IADD R243, R198.reuse, 0x1, R250 ;  /* 0x00000001c6f37824 */ /* 0x040fe200078e02fa */
[----:B------:R-:W-:Y:S01]  /*3460*/  IADD3 R252, R233, 0x40, RZ ;  /* 0x00000040e9fc7810 */ /* 0x000fe20007ffe0ff */
[C---:B------:R-:W-:Y:S01]  /*3470*/  IMAD.IADD R242, R198.reuse, 0x1, R249 ;  /* 0x00000001c6f27824 */ /* 0x040fe200078e02f9 */
[----:B------:R-:W-:Y:S01]  /*3480*/  @P0 LOP3.LUT R240, R3, 0x6, R0, 0xf8, !PT ;  /* 0x0000000603f00812 */ /* 0x000fe200078ef800 */
[C---:B------:R-:W-:Y:S01]  /*3490*/  IMAD.IADD R244, R198.reuse, 0x1, R251 ;  /* 0x00000001c6f47824 */ /* 0x040fe200078e02fb */
[----:B------:R-:W-:Y:S01]  /*34a0*/  IADD3 R0, R233, 0x20, RZ ;  /* 0x00000020e9007810 */ /* 0x000fe20007ffe0ff */
[----:B------:R-:W-:Y:S01]  /*34b0*/  IMAD.IADD R245, R198, 0x1, R252 ;  /* 0x00000001c6f57824 */ /* 0x000fe200078e02fc */
[----:B------:R-:W-:Y:S01]  /*34c0*/  IADD3 R5, R234, -0x61c88647, RZ ;  /* 0x9e3779b9ea057810 */ /* 0x000fe20007ffe0ff */
[C---:B------:R-:W-:Y:S01]  /*34d0*/  IMAD.IADD R2, R198.reuse, 0x1, R243 ;  /* 0x00000001c6027824 */ /* 0x040fe200078e02f3 */
[C---:B------:R-:W-:Y:S01]  /*34e0*/  IADD3 R246, R198.reuse, R0, RZ ;  /* 0x00000000c6f67210 */ /* 0x040fe20007ffe0ff */
[C---:B------:R-:W-:Y:S01]  /*34f0*/  IMAD.IADD R0, R198.reuse, 0x1, R242 ;  /* 0x00000001c6007824 */ /* 0x040fe200078e02f2 */
[C---:B------:R-:W-:Y:S01]  /*3500*/  IADD3 R4, R235.reuse, -0x4498517b, RZ ;  /* 0xbb67ae85eb047810 */ /* 0x040fe20007ffe0ff */
[C---:B------:R-:W-:Y:S01]  /*3510*/  IMAD.IADD R3, R198.reuse, 0x1, R244 ;  /* 0x00000001c6037824 */ /* 0x040fe200078e02f4 */
[----:B------:R-:W-:Y:S01]  /*3520*/  IADD3 R5, R235, 0x76cf5d0a, RZ ;  /* 0x76cf5d0aeb057810 */ /* 0x000fe20007ffe0ff */
[----:B------:R-:W-:Y:S01]  /*3530*/  IMAD.IADD R220, R198, 0x1, R2 ;  /* 0x00000001c6dc7824 */ /* 0x000fe200078e0202 */
[----:B------:R-:W-:Y:S01]  /*3540*/  IADD3 R4, R234, -0x255992d5, RZ ;  /* 0xdaa66d2bea047810 */ /* 0x000fe20007ffe0ff */
[----:B------:R-:W-:Y:S01]  /*3550*/  IMAD.IADD R222, R198, 0x1, R3 ;  /* 0x00000001c6de7824 */ /* 0x000fe200078e0203 */
[----:B------:R-:W-:-:S02]  /*3560*/  IADD3 R5, R234, 0x78dde6e4, RZ ;  /* 0x78dde6e4ea057810 */ /* 0x000fc40007ffe0ff */
[C---:B------:R-:W-:Y:S01]  /*3570*/  IADD3 R4, R235.reuse, -0x126145ec, RZ ;  /* 0xed9eba14eb047810 */ /* 0x040fe20007ffe0ff */
[----:B------:R-:W-:Y:S01]  /*3580*/  IMAD.IADD R221, R198, 0x1, R222 ;  /* 0x00000001c6dd7824 */ /* 0x000fe200078e02de */
[----:B------:R-:W-:Y:S02]  /*3590*/  IADD3 R5, R235, -0x56f99767, RZ ;  /* 0xa9066899eb057810 */ /* 0x000fe40007ffe0ff */
[----:B------:R-:W-:Y:S01]  /*35a0*/  IADD3 R4, R234, -0x4ab325aa, RZ ;  /* 0xb54cda56ea047810 */ /* 0x000fe20007ffe0ff */
[C---:B------:R-:W-:Y:S01]  /*35b0*/  IMAD.IADD R4, R198.reuse, 0x1, R245 ;  /* 0x00000001c6047824 */ /* 0x040fe200078e02f5 */
[C---:B------:R-:W-:Y:S02]  /*35c0*/  IADD3 R5, R198.reuse, R246, RZ ;  /* 0x000000f6c6057210 */ /* 0x040fe40007ffe0ff */
[C---:B------:R-:W-:Y:S01]  /*35d0*/  IADD3 R218, R198.reuse, R0, RZ ;  /* 0x00000000c6da7210 */ /* 0x040fe20007ffe0ff */
[C---:B------:R-:W-:Y:S01]  /*35e0*/  IMAD.IADD R224, R198.reuse, 0x1, R4 ;  /* 0x00000001c6e07824 */ /* 0x040fe200078e0204 */
[----:B------:R-:W-:-:S02]  /*35f0*/  IADD3 R226, R198, R5, RZ ;  /* 0x00000005c6e27210 */ /* 0x000fc40007ffe0ff */
[C---:B------:R-:W-:Y:S01]  /*3600*/  IADD3 R219, R198.reuse, R220, RZ ;  /* 0x000000dcc6db7210 */ /* 0x040fe20007ffe0ff */
[C---:B------:R-:W-:Y:S01]  /*3610*/  IMAD.IADD R223, R198.reuse, 0x1, R224 ;  /* 0x00000001c6df7824 */ /* 0x040fe200078e02e0 */
[C---:B------:R-:W-:Y:S01]  /*3620*/  IADD3 R229, R198.reuse, R221, RZ ;  /* 0x000000ddc6e57210 */ /* 0x040fe20007ffe0ff */
[C---:B------:R-:W-:Y:S02]  /*3630*/  IMAD.IADD R225, R198.reuse, 0x1, R226 ;  /* 0x00000001c6e17824 */ /* 0x040fe400078e02e2 */
[C---:B------:R-:W-:Y:S02]  /*3640*/  IMAD.IADD R215, R198.reuse, 0x1, R218 ;  /* 0x00000001c6d77824 */ /* 0x040fe400078e02da */
[C---:B------:R-:W-:Y:S02]  /*3650*/  IMAD.IADD R231, R198.reuse, 0x1, R225 ;  /* 0x00000001c6e77824 */ /* 0x040fe400078e02e1 */
[C---:B------:R-:W-:Y:S02]  /*3660*/  IMAD.IADD R230, R198.reuse, 0x1, R223 ;  /* 0x00000001c6e67824 */ /* 0x040fe400078e02df */
[----:B------:R-:W-:-:S02]  /*3670*/  IMAD.IADD R228, R198, 0x1, R219 ;  /* 0x00000001c6e47824 */ /* 0x000fc400078e02db */
[----:B------:R-:W-:Y:S02]  /*3680*/  IMAD.IADD R227, R198, 0x1, R215 ;  /* 0x00000001c6e37824 */ /* 0x000fe400078e02d7 */
.L_x_1067:
[----:B------:R-:W0:Y:S01]  /*3690*/  LDGDEPBAR ;  /* 0x00000000000079af */ /* 0x000e220000000000 */
[C---:B------:R-:W-:Y:S01]  /*36a0*/  IMAD.IADD R0, R175.reuse, 0x1, R185 ;  /* 0x00000001af007824 */ /* 0x040fe200078e02b9 */
[----:B-----5:R-:W-:Y:S01]  /*36b0*/  FSETP.NEU.FTZ.AND P1, PT, R204, -INF , PT ;  /* 0xff800000cc00780b */ /* 0x020fe20003f3d000 */
[--C-:B------:R-:W-:Y:S01]  /*36c0*/  IMAD.IADD R3, R175, 0x1, R180.reuse ;  /* 0x00000001af037824 */ /* 0x100fe200078e02b4 */
[----:B------:R-:W-:Y:S01]  /*36d0*/  IADD3 R93, R234, -0x61c88647, RZ ;  /* 0x9e3779b9ea5d7810 */ /* 0x000fe20007ffe0ff */
[----:B------:R-:W-:Y:S01]  /*36e0*/  IMAD.IADD R2, R0, 0x1, R180 ;  /* 0x0000000100027824 */ /* 0x000fe200078e02b4 */
[----:B------:R-:W-:Y:S01]  /*36f0*/  IADD3 R92, R235, -0x4498517b, RZ ;  /* 0xbb67ae85eb5c7810 */ /* 0x000fe20007ffe0ff */
        /* <DEDUP_REMOVED lines=19> */
[----:B------:R-:W-:Y:S06]  /*3830*/  LDSM.16.M88.4 R72, [R2] ;  /* 0x000000000248783b */ /* 0x000fec0000000200 */
[----:B------:R-:W3:Y:S01]  /*3840*/  LDSM.16.M88.4 R80, [R170+0x12000] ;  /* 0x01200000aa50783b */ /* 0x000ee20000000200 */
[C---:B-1----:R-:W-:Y:S08]  /*3850*/  HMMA.16816.F32.BF16 R4, R68.reuse, R84, R4 ;  /* 0x000000544404723c */ /* 0x042ff00000041804 */
[C---:B------:R-:W-:Y:S01]  /*3860*/  HMMA.16816.F32.BF16 R8, R68.reuse, R86, R8 ;  /* 0x000000564408723c */ /* 0x040fe20000041808 */
[----:B------:R-:W1:Y:S07]  /*3870*/  LDSM.16.M88.4 R84, [R170+0x12800] ;  /* 0x01280000aa54783b */ /* 0x000e6e0000000200 */
[C---:B--2---:R-:W-:Y:S08]  /*3880*/  HMMA.16816.F32.BF16 R12, R68.reuse, R76, R12 ;  /* 0x0000004c440c723c */ /* 0x044ff0000004180c */
[----:B------:R-:W-:Y:S01]  /*3890*/  HMMA.16816.F32.BF16 R16, R68, R78, R16 ;  /* 0x0000004e4410723c */ /* 0x000fe20000041810 */
[----:B------:R-:W-:Y:S06]  /*38a0*/  LDSM.16.M88.4 R68, [R175+0x2000] ;  /* 0x00200000af44783b */ /* 0x000fec0000000200 */
        /* <DEDUP_REMOVED lines=8> */
[C---:B--2---:R-:W-:Y:S08]  /*3930*/  HMMA.16816.F32.BF16 R4, R68.reuse, R76, R4 ;  /* 0x0000004c4404723c */ /* 0x044ff00000041804 */
[C---:B------:R-:W-:Y:S01]  /*3940*/  HMMA.16816.F32.BF16 R8, R68.reuse, R78, R8 ;  /* 0x0000004e4408723c */ /* 0x040fe20000041808 */
[----:B------:R-:W2:Y:S07]  /*3950*/  LDSM.16.M88.4 R76, [R169+0x14800] ;  /* 0x01480000a94c783b */ /* 0x000eae0000000200 */
[C---:B-1----:R-:W-:Y:S08]  /*3960*/  HMMA.16816.F32.BF16 R12, R68.reuse, R72, R12 ;  /* 0x00000048440c723c */ /* 0x042ff0000004180c */
[----:B------:R-:W-:Y:S01]  /*3970*/  HMMA.16816.F32.BF16 R16, R68, R74, R16 ;  /* 0x0000004a4410723c */ /* 0x000fe20000041810 */
[----:B------:R-:W-:Y:S06]  /*3980*/  LDSM.16.M88.4 R68, [R3+0x2000] ;  /* 0x002000000344783b */ /* 0x000fec0000000200 */
[----:B------:R-:W1:Y:S01]  /*3990*/  LDSM.16.M88.4 R72, [R171+0x14000] ;  /* 0x01400000ab48783b */ /* 0x000e620000000200 */
[C---:B---3--:R-:W-:Y:S08]  /*39a0*/  HMMA.16816.F32.BF16 R4, R80.reuse, R84, R4 ;  /* 0x000000545004723c */ /* 0x048ff00000041804 */
[C---:B------:R-:W-:Y:S01]  /*39b0*/  HMMA.16816.F32.BF16 R8, R80.reuse, R86, R8 ;  /* 0x000000565008723c */ /* 0x040fe20000041808 */
[----:B------:R-:W3:Y:S07]  /*39c0*/  LDSM.16.M88.4 R84, [R171+0x14800] ;  /* 0x01480000ab54783b */ /* 0x000eee0000000200 */
[C---:B--2---:R-:W-:Y:S08]  /*39d0*/  HMMA.16816.F32.BF16 R12, R80.reuse, R76, R12 ;  /* 0x0000004c500c723c */ /* 0x044ff0000004180c */
[----:B------:R-:W-:Y:S01]  /*39e0*/  HMMA.16816.F32.BF16 R16, R80, R78, R16 ;  /* 0x0000004e5010723c */ /* 0x000fe20000041810 */
[----:B------:R-:W-:Y:S06]  /*39f0*/  LDSM.16.M88.4 R76, [R2+0x2000] ;  /* 0x00200000024c783b */ /* 0x000fec0000000200 */
[----:B------:R-:W2:Y:S01]  /*3a00*/  LDSM.16.M88.4 R80, [R170+0x14000] ;  /* 0x01400000aa50783b */ /* 0x000ea20000000200 */
[C---:B-1----:R-:W-:Y:S08]  /*3a10*/  HMMA.16816.F32.BF16 R4, R68.reuse, R72, R4 ;  /* 0x000000484404723c */ /* 0x042ff00000041804 */
[C---:B------:R-:W-:Y:S01]  /*3a20*/  HMMA.16816.F32.BF16 R8, R68.reuse, R74, R8 ;  /* 0x0000004a4408723c */ /* 0x040fe20000041808 */
[----:B------:R-:W-:Y:S07]  /*3a30*/  LDSM.16.M88.4 R72, [R175+0x4000] ;  /* 0x00400000af48783b */ /* 0x000fee0000000200 */
[C---:B---3--:R-:W-:Y:S08]  /*3a40*/  HMMA.16816.F32.BF16 R12, R68.reuse, R84, R12 ;  /* 0x00000054440c723c */ /* 0x048ff0000004180c */
        /* <DEDUP_REMOVED lines=8> */
[----:B------:R1:W-:Y:S06]  /*3ad0*/  LDSM.16.M88.4 R68, [R0+0x4000] ;  /* 0x004000000044783b */ /* 0x0003ec0000000200 */
[----:B------:R-:W4:Y:S01]  /*3ae0*/  LDSM.16.M88.4 R76, [R169+0x16000] ;  /* 0x01600000a94c783b */ /* 0x000f220000000200 */
[C---:B---3--:R-:W-:Y:S08]  /*3af0*/  HMMA.16816.F32.BF16 R4, R72.reuse, R84, R4 ;  /* 0x000000544804723c */ /* 0x048ff00000041804 */
[C---:B------:R-:W-:Y:S01]  /*3b00*/  HMMA.16816.F32.BF16 R8, R72.reuse, R86, R8 ;  /* 0x000000564808723c */ /* 0x040fe20000041808 */
[----:B------:R-:W3:Y:S07]  /*3b10*/  LDSM.16.M88.4 R84, [R169+0x16800] ;  /* 0x01680000a954783b */ /* 0x000eee0000000200 */
[C---:B--2---:R-:W-:Y:S04]  /*3b20*/  HMMA.16816.F32.BF16 R12, R72.reuse, R80, R12 ;  /* 0x00000050480c723c */ /* 0x044fe8000004180c */
[----:B-1----:R-:W-:Y:S04]  /*3b30*/  @P0 IMAD R0, R232, 0x40, R240 ;  /* 0x00000040e8000824 */ /* 0x002fe800078e02f0 */
[----:B------:R-:W-:Y:S01]  /*3b40*/  HMMA.16816.F32.BF16 R16, R72, R82, R16 ;  /* 0x000000524810723c */ /* 0x000fe20000041810 */
[----:B------:R1:W-:Y:S02]  /*3b50*/  LDSM.16.M88.4 R72, [R3+0x4000] ;  /* 0x004000000348783b */ /* 0x0003e40000000200 */
[-C--:B------:R-:W-:Y:S04]  /*3b60*/  @P0 ISETP.GE.AND P2, PT, R0, R193.reuse, PT ;  /* 0x000000c10000020c */ /* 0x080fe80003f46270 */
[----:B------:R-:W2:Y:S01]  /*3b70*/  LDSM.16.M88.4 R80, [R171+0x16000] ;  /* 0x01600000ab50783b */ /* 0x000ea20000000200 */
[C---:B----4-:R-:W-:Y:S08]  /*3b80*/  HMMA.16816.F32.BF16 R4, R68.reuse, R76, R4 ;  /* 0x0000004c4404723c */ /* 0x050ff00000041804 */
[C---:B------:R-:W-:Y:S01]  /*3b90*/  HMMA.16816.F32.BF16 R8, R68.reuse, R78, R8 ;  /* 0x0000004e4408723c */ /* 0x040fe20000041808 */
[----:B------:R4:W-:Y:S03]  /*3ba0*/  LDSM.16.M88.4 R76, [R2+0x4000] ;  /* 0x00400000024c783b */ /* 0x0009e60000000200 */
[----:B-1----:R-:W-:Y:S04]  /*3bb0*/  FMUL.FTZ R3, R204, 1.4426950216293334961 ;  /* 0x3fb8aa3bcc037820 */ /* 0x002fe80000410000 */
[C---:B---3--:R-:W-:Y:S04]  /*3bc0*/  HMMA.16816.F32.BF16 R12, R68.reuse, R84, R12 ;  /* 0x00000054440c723c */ /* 0x048fe8000004180c */
[----:B------:R-:W-:Y:S02]  /*3bd0*/  FSEL R3, R3, RZ, P1 ;  /* 0x000000ff03037208 */ /* 0x000fe40000800000 */
[C---:B------:R-:W-:Y:S02]  /*3be0*/  FSETP.NEU.FTZ.AND P1, PT, R205.reuse, -INF , PT ;  /* 0xff800000cd00780b */ /* 0x040fe40003f3d000 */
[----:B------:R-:W-:Y:S01]  /*3bf0*/  HMMA.16816.F32.BF16 R16, R68, R86, R16 ;  /* 0x000000564410723c */ /* 0x000fe20000041810 */
[----:B------:R-:W1:Y:S06]  /*3c00*/  LDSM.16.M88.4 R68, [R171+0x16800] ;  /* 0x01680000ab44783b */ /* 0x000e6c0000000200 */
[----:B------:R-:W3:Y:S01]  /*3c10*/  LDSM.16.M88.4 R84, [R170+0x16000] ;  /* 0x01600000aa54783b */ /* 0x000ee20000000200 */
[C---:B--2---:R-:W-:Y:S05]  /*3c20*/  HMMA.16816.F32.BF16 R4, R72.reuse, R80, R4 ;  /* 0x000000504804723c */ /* 0x044fea0000041804 */
[----:B----4-:R-:W-:Y:S02]  /*3c30*/  @P0 IADD3 R2, R0, 0x1, RZ ;  /* 0x0000000100020810 */ /* 0x010fe40007ffe0ff */
[----:B------:R-:W-:Y:S01]  /*3c40*/  IADD3 R80, R234, 0x1715609d, RZ ;  /* 0x1715609dea507810 */ /* 0x000fe20007ffe0ff */
[C---:B------:R-:W-:Y:S03]  /*3c50*/  HMMA.16816.F32.BF16 R8, R72.reuse, R82, R8 ;  /* 0x000000524808723c */ /* 0x040fe60000041808 */
[-C--:B------:R-:W-:Y:S01]  /*3c60*/  @P0 ISETP.GE.AND P3, PT, R2, R193.reuse, PT ;  /* 0x000000c10200020c */ /* 0x080fe20003f66270 */
[----:B------:R-:W-:Y:S05]  /*3c70*/  FMUL.FTZ R2, R205, 1.4426950216293334961 ;  /* 0x3fb8aa3bcd027820 */ /* 0x000fea0000410000 */
[----:B------:R-:W-:Y:S01]  /*3c80*/  FSEL R2, R2, RZ, P1 ;  /* 0x000000ff02027208 */ /* 0x000fe20000800000 */
[C---:B-1----:R-:W-:Y:S08]  /*3c90*/  HMMA.16816.F32.BF16 R12, R72.reuse, R68, R12 ;  /* 0x00000044480c723c */ /* 0x042ff0000004180c */
[----:B------:R-:W-:Y:S01]  /*3ca0*/  HMMA.16816.F32.BF16 R16, R72, R70, R16 ;  /* 0x000000464810723c */ /* 0x000fe20000041810 */
[----:B------:R-:W1:Y:S06]  /*3cb0*/  LDSM.16.M88.4 R68, [R170+0x16800] ;  /* 0x01680000aa44783b */ /* 0x000e6c0000000200 */
[----:B------:R-:W-:Y:S01]  /*3cc0*/  IMAD R72, R199, 0x4, R247 ;  /* 0x00000004c7487824 */ /* 0x000fe200078e02f7 */
[C---:B---3--:R-:W-:Y:S05]  /*3cd0*/  HMMA.16816.F32.BF16 R4, R76.reuse, R84, R4 ;  /* 0x000000544c04723c */ /* 0x048fea0000041804 */
[----:B------:R-:W-:Y:S03]  /*3ce0*/  IMAD.WIDE.U32 R72, R72, -0x326172a9, RZ ;  /* 0xcd9e8d5748487825 */ /* 0x000fe600078e00ff */
[C---:B------:R-:W-:Y:S11]  /*3cf0*/  HMMA.16816.F32.BF16 R8, R76.reuse, R86, R8 ;  /* 0x000000564c08723c */ /* 0x040ff60000041808 */
[----:B------:R-:W-:Y:S05]  /*3d00*/  @!UPT UIADD3 URZ, URZ, URZ, URZ ;  /* 0x0000003f3f3ff290 */ /* 0x000fea000fffe03f */
[----:B------:R-:W-:Y:S02]  /*3d10*/  @P0 FSEL R5, R5, -INF , !P3 ;  /* 0xff80000005050808 */ /* 0x000fe40005800000 */
[----:B------:R-:W-:Y:S02]  /*3d20*/  @P0 FSEL R6, R6, -INF , !P2 ;  /* 0xff80000006060808 */ /* 0x000fe40005000000 */
[----:B------:R-:W-:Y:S01]  /*3d30*/  @P0 FSEL R4, R4, -INF , !P2 ;  /* 0xff80000004040808 */ /* 0x000fe20005000000 */
[--C-:B------:R-:W-:Y:S01]  /*3d40*/  FFMA.FTZ R5, R5, c[0x0][0x23c], -R3.reuse ;  /* 0x00008f0005057a23 */ /* 0x100fe20000010803 */
[----:B------:R-:W-:Y:S01]  /*3d50*/  @P0 FSEL R7, R7, -INF , !P3 ;  /* 0xff80000007070808 */ /* 0x000fe20005800000 */
[----:B------:R-:W-:Y:S01]  /*3d60*/  FFMA.FTZ R6, R6, c[0x0][0x23c], -R2 ;  /* 0x00008f0006067a23 */ /* 0x000fe20000010802 */
[C---:B-1----:R-:W-:Y:S01]  /*3d70*/  HMMA.16816.F32.BF16 R12, R76.reuse, R68, R12 ;  /* 0x000000444c0c723c */ /* 0x042fe2000004180c */
[----:B------:R1:W-:Y:S02]  /*3d80*/  MUFU.EX2 R88, R5 ;  /* 0x0000000500587308 */ /* 0x0003e40000000800 */
[--C-:B------:R-:W-:Y:S05]  /*3d90*/  FFMA.FTZ R4, R4, c[0x0][0x23c], -R3.reuse ;  /* 0x00008f0004047a23 */ /* 0x100fea0000010803 */
[----:B------:R-:W-:Y:S03]  /*3da0*/  HMMA.16816.F32.BF16 R16, R76, R70, R16 ;  /* 0x000000464c10723c */ /* 0x000fe60000041810 */
[----:B------:R2:W-:Y:S10]  /*3db0*/  MUFU.EX2 R91, R6 ;  /* 0x00000006005b7308 */ /* 0x0005f40000000800 */
[----:B------:R3:W4:Y:S01]  /*3dc0*/  MUFU.EX2 R89, R4 ;  /* 0x0000000400597308 */ /* 0x0007220000000800 */
[----:B-1----:R-:W-:Y:S04]  /*3dd0*/  @P0 IADD3 R5, R0, 0x8, RZ ;  /* 0x0000000800050810 */ /* 0x002fe80007ffe0ff */
[----:B------:R-:W-:Y:S04]  /*3de0*/  @P0 ISETP.GE.AND P1, PT, R5, R193, PT ;  /* 0x000000c10500020c */ /* 0x000fe80003f26270 */
[----:B------:R-:W-:Y:S02]  /*3df0*/  @P0 FSEL R8, R8, -INF , !P1 ;  /* 0xff80000008080808 */ /* 0x000fe40004800000 */
[----:B--2---:R-:W-:Y:S01]  /*3e00*/  LOP3.LUT R6, R73, R241, R234, 0x96, !PT ;  /* 0x000000f149067212 */ /* 0x004fe200078e96ea */
[----:B------:R-:W-:Y:S01]  /*3e10*/  FFMA.FTZ R73, R7, c[0x0][0x23c], -R2 ;  /* 0x00008f0007497a23 */ /* 0x000fe20000010802 */
[----:B------:R-:W-:Y:S01]  /*3e20*/  @P0 FSEL R10, R10, -INF , !P1 ;  /* 0xff8000000a0a0808 */ /* 0x000fe20004800000 */
[----:B------:R-:W-:Y:S02]  /*3e30*/  FFMA.FTZ R8, R8, c[0x0][0x23c], -R3 ;  /* 0x00008f0008087a23 */ /* 0x000fe40000010803 */
[----:B------:R1:W2:Y:S01]  /*3e40*/  MUFU.EX2 R90, R73 ;  /* 0x00000049005a7308 */ /* 0x0002a20000000800 */
[----:B------:R-:W-:Y:S04]  /*3e50*/  IMAD.WIDE.U32 R6, R6, -0x2daee0ad, RZ ;  /* 0xd2511f5306067825 */ /* 0x000fe800078e00ff */
[----:B---3--:R-:W-:Y:S02]  /*3e60*/  IMAD R4, R232, 0x2, R248 ;  /* 0x00000002e8047824 */ /* 0x008fe400078e02f8 */
[----:B------:R-:W-:Y:S03]  /*3e70*/  FFMA.FTZ R10, R10, c[0x0][0x23c], -R2 ;  /* 0x00008f000a0a7a23 */ /* 0x000fe60000010802 */
[----:B------:R3:W2:Y:S01]  /*3e80*/  MUFU.EX2 R84, R8 ;  /* 0x0000000800547308 */ /* 0x0006a20000000800 */
[----:B------:R-:W-:Y:S05]  /*3e90*/  LOP3.LUT R4, R217, R235, R4, 0x96, !PT ;  /* 0x000000ebd9047212 */ /* 0x000fea00078e9604 */
[----:B------:R-:W-:Y:S04]  /*3ea0*/  IMAD.WIDE.U32 R4, R4, -0x326172a9, RZ ;  /* 0xcd9e8d5704047825 */ /* 0x000fe800078e00ff */
[----:B------:R2:W-:Y:S01]  /*3eb0*/  MUFU.EX2 R87, R10 ;  /* 0x0000000a00577308 */ /* 0x0005e20000000800 */
[----:B------:R-:W-:Y:S02]  /*3ec0*/  LOP3.LUT R74, R5, R72, R93, 0x96, !PT ;  /* 0x00000048054a7212 */ /* 0x000fe400078e965d */
[----:B------:R-:W-:Y:S02]  /*3ed0*/  @P0 IADD3 R5, R0, 0x9, RZ ;  /* 0x0000000900050810 */ /* 0x000fe40007ffe0ff */
[----:B------:R-:W-:Y:S01]  /*3ee0*/  LOP3.LUT R72, R7, R216, R92, 0x96, !PT ;  /* 0x000000d807487212 */ /* 0x000fe200078e965c */
[----:B------:R-:W-:Y:S01]  /*3ef0*/  IMAD.WIDE.U32 R74, R74, -0x2daee0ad, RZ ;  /* 0xd2511f534a4a7825 */ /* 0x000fe200078e00ff */
[-C--:B------:R-:W-:Y:S02]  /*3f00*/  @P0 ISETP.GE.AND P2, PT, R5, R193.reuse, PT ;  /* 0x000000c10500020c */ /* 0x080fe40003f46270 */
[----:B------:R-:W-:Y:S01]  /*3f10*/  IADD3 R92, R234, 0x3c6ef372, RZ ;  /* 0x3c6ef372ea5c7810 */ /* 0x000fe20007ffe0ff */
[----:B-1----:R-:W-:Y:S01]  /*3f20*/  IMAD.WIDE.U32 R72, R72, -0x326172a9, RZ ;  /* 0xcd9e8d5748487825 */ /* 0x002fe200078e00ff */
[----:B------:R-:W-:Y:S02]  /*3f30*/  @P0 FSEL R9, R9, -INF , !P2 ;  /* 0xff80000009090808 */ /* 0x000fe40005000000 */
[----:B------:R-:W-:Y:S02]  /*3f40*/  IADD3 R93, R235, 0x76cf5d0a, RZ ;  /* 0x76cf5d0aeb5d7810 */ /* 0x000fe40007ffe0ff */
[----:B---3--:R-:W-:Y:S01]  /*3f50*/  LOP3.LUT R8, R73, R4, R92, 0x96, !PT ;  /* 0x0000000449087212 */ /* 0x008fe200078e965c */
[----:B------:R-:W-:Y:S01]  /*3f60*/  FFMA.FTZ R4, R9, c[0x0][0x23c], -R3 ;  /* 0x00008f0009047a23 */ /* 0x000fe20000010803 */
[----:B------:R-:W-:Y:S02]  /*3f70*/  LOP3.LUT R6, R75, R6, R93, 0x96, !PT ;  /* 0x000000064b067212 */ /* 0x000fe400078e965d */
[----:B------:R-:W-:Y:S01]  /*3f80*/  IADD3 R93, R234, -0x255992d5, RZ ;  /* 0xdaa66d2bea5d7810 */ /* 0x000fe20007ffe0ff */
[----:B------:R1:W3:Y:S01]  /*3f90*/  MUFU.EX2 R85, R4 ;  /* 0x0000000400557308 */ /* 0x0002e20000000800 */
[----:B------:R-:W-:Y:S01]  /*3fa0*/  IMAD.WIDE.U32 R8, R8, -0x2daee0ad, RZ ;  /* 0xd2511f5308087825 */ /* 0x000fe200078e00ff */
[----:B------:R-:W-:Y:S02]  /*3fb0*/  IADD3 R92, R235, 0x32370b8f, RZ ;  /* 0x32370b8feb5c7810 */ /* 0x000fe40007ffe0ff */
[----:B------:R-:W-:Y:S01]  /*3fc0*/  @P0 FSEL R11, R11, -INF , !P2 ;  /* 0xff8000000b0b0808 */ /* 0x000fe20005000000 */
[----:B------:R-:W-:Y:S05]  /*3fd0*/  IMAD.WIDE.U32 R6, R6, -0x326172a9, RZ ;  /* 0xcd9e8d5706067825 */ /* 0x000fea00078e00ff */
[----:B------:R-:W-:Y:S02]  /*3fe0*/  LOP3.LUT R68, R7, R72, R93, 0x96, !PT ;  /* 0x0000004807447212 */ /* 0x000fe400078e965d */
[----:B------:R-:W-:Y:S02]  /*3ff0*/  IADD3 R93, R235, -0x126145ec, RZ ;  /* 0xed9eba14eb5d7810 */ /* 0x000fe40007ffe0ff */
[----:B------:R-:W-:Y:S01]  /*4000*/  @P0 IADD3 R7, R0, 0x10, RZ ;  /* 0x0000001000070810 */ /* 0x000fe20007ffe0ff */
[----:B------:R-:W-:Y:S01]  /*4010*/  IMAD.WIDE.U32 R68, R68, -0x2daee0ad, RZ ;  /* 0xd2511f5344447825 */ /* 0x000fe200078e00ff */
[----:B------:R-:W-:Y:S02]  /*4020*/  IADD3 R72, R234, -0x4ab325aa, RZ ;  /* 0xb54cda56ea487810 */ /* 0x000fe40007ffe0ff */
[-C--:B------:R-:W-:Y:S02]  /*4030*/  @P0 ISETP.GE.AND P1, PT, R7, R193.reuse, PT ;  /* 0x000000c10700020c */ /* 0x080fe40003f26270 */
[----:B--2---:R-:W-:Y:S02]  /*4040*/  LOP3.LUT R10, R69, R8, R93, 0x96, !PT ;  /* 0x00000008450a7212 */ /* 0x004fe400078e965d */
[----:B------:R-:W-:Y:S02]  /*4050*/  @P0 IADD3 R7, R0, 0x18, RZ ;  /* 0x0000001800070810 */ /* 0x000fe40007ffe0ff */
[----:B-1----:R-:W-:Y:S02]  /*4060*/  LOP3.LUT R4, R9, R74, R92, 0x96, !PT ;  /* 0x0000004a09047212 */ /* 0x002fe400078e965c */
[----:B------:R-:W-:Y:S02]  /*4070*/  IADD3 R92, R234, 0x78dde6e4, RZ ;  /* 0x78dde6e4ea5c7810 */ /* 0x000fe40007ffe0ff */
[-C--:B------:R-:W-:Y:S01]  /*4080*/  @P0 ISETP.GE.AND P6, PT, R7, R193.reuse, PT ;  /* 0x000000c10700020c */ /* 0x080fe20003fc6270 */
[----:B------:R-:W-:Y:S01]  /*4090*/  IMAD.WIDE.U32 R4, R4, -0x326172a9, RZ ;  /* 0xcd9e8d5704047825 */ /* 0x000fe200078e00ff */
[----:B------:R-:W-:Y:S02]  /*40a0*/  @P0 FSEL R12, R12, -INF , !P1 ;  /* 0xff8000000c0c0808 */ /* 0x000fe40004800000 */
[----:B------:R-:W-:Y:S02]  /*40b0*/  @P0 FSEL R16, R16, -INF , !P6 ;  /* 0xff80000010100808 */ /* 0x000fe40007000000 */
[----:B------:R-:W-:Y:S01]  /*40c0*/  LOP3.LUT R8, R5, R6, R92, 0x96, !PT ;  /* 0x0000000605087212 */ /* 0x000fe200078e965c */
[----:B------:R-:W-:Y:S01]  /*40d0*/  FFMA.FTZ R5, R11, c[0x0][0x23c], -R2 ;  /* 0x00008f000b057a23 */ /* 0x000fe20000010802 */
[----:B------:R-:W-:Y:S01]  /*40e0*/  @P0 IADD3 R6, R0, 0x11, RZ ;  /* 0x0000001100060810 */ /* 0x000fe20007ffe0ff */
[----:B------:R-:W-:Y:S01]  /*40f0*/  IMAD.WIDE.U32 R10, R10, -0x326172a9, RZ ;  /* 0xcd9e8d570a0a7825 */ /* 0x000fe200078e00ff */
[----:B------:R-:W-:Y:S01]  /*4100*/  @P0 IADD3 R0, R0, 0x19, RZ ;  /* 0x0000001900000810 */ /* 0x000fe20007ffe0ff */
[----:B------:R1:W2:Y:S01]  /*4110*/  MUFU.EX2 R86, R5 ;  /* 0x0000000500567308 */ /* 0x0002a20000000800 */
[-C--:B------:R-:W-:Y:S01]  /*4120*/  @P0 ISETP.GE.AND P2, PT, R6, R193.reuse, PT ;  /* 0x000000c10600020c */ /* 0x080fe20003f46270 */
[----:B------:R-:W-:Y:S01]  /*4130*/  IMAD.WIDE.U32 R8, R8, -0x2daee0ad, RZ ;  /* 0xd2511f5308087825 */ /* 0x000fe200078e00ff */
[----:B------:R-:W-:Y:S02]  /*4140*/  LOP3.LUT R6, R11, R4, R80, 0x96, !PT ;  /* 0x000000040b067212 */ /* 0x000fe400078e9650 */
[----:B------:R-:W-:Y:S01]  /*4150*/  IADD3 R80, R235, -0x56f99767, RZ ;  /* 0xa9066899eb507810 */ /* 0x000fe20007ffe0ff */
[--C-:B------:R-:W-:Y:S01]  /*4160*/  FFMA.FTZ R12, R12, c[0x0][0x23c], -R3.reuse ;  /* 0x00008f000c0c7a23 */ /* 0x100fe20000010803 */
[----:B------:R-:W-:Y:S01]  /*4170*/  @P0 FSEL R13, R13, -INF , !P2 ;  /* 0xff8000000d0d0808 */ /* 0x000fe20005000000 */
[----:B------:R-:W-:Y:S01]  /*4180*/  IMAD.WIDE.U32 R6, R6, -0x2daee0ad, RZ ;  /* 0xd2511f5306067825 */ /* 0x000fe200078e00ff */
[----:B------:R-:W-:Y:S01]  /*4190*/  LOP3.LUT R4, R9, R68, R80, 0x96, !PT ;  /* 0x0000004409047212 */ /* 0x000fe200078e9650 */
[----:B------:R2:W-:Y:S01]  /*41a0*/  MUFU.EX2 R83, R12 ;  /* 0x0000000c00537308 */ /* 0x0005e20000000800 */
[----:B------:R-:W-:Y:S01]  /*41b0*/  IADD3 R80, R235, 0x646e171e, RZ ;  /* 0x646e171eeb507810 */ /* 0x000fe20007ffe0ff */
[--C-:B------:R-:W-:Y:S01]  /*41c0*/  FFMA.FTZ R13, R13, c[0x0][0x23c], -R3.reuse ;  /* 0x00008f000d0d7a23 */ /* 0x100fe20000010803 */
[----:B------:R-:W-:Y:S01]  /*41d0*/  @P0 ISETP.GE.AND P5, PT, R0, R193, PT ;  /* 0x000000c10000020c */ /* 0x000fe20003fa6270 */
[--C-:B------:R-:W-:Y:S01]  /*41e0*/  FFMA.FTZ R16, R16, c[0x0][0x23c], -R3.reuse ;  /* 0x00008f0010107a23 */ /* 0x100fe20000010803 */
[----:B------:R-:W-:Y:S01]  /*41f0*/  LOP3.LUT R8, R7, R8, R80, 0x96, !PT ;  /* 0x0000000807087212 */ /* 0x000fe200078e9650 */
[----:B------:R-:W-:Y:S01]  /*4200*/  IMAD.MOV.U32 R92, RZ, RZ, c[0x0][0x22c] ;  /* 0x00008b00ff5c7624 */ /* 0x000fe200078e00ff */
[----:B------:R-:W-:Y:S02]  /*4210*/  LOP3.LUT R68, R6, 0xffff, RZ, 0xc0, !PT ;  /* 0x0000ffff06447812 */ /* 0x000fe400078ec0ff */
[----:B------:R-:W-:Y:S01]  /*4220*/  @P0 FSEL R17, R17, -INF , !P5 ;  /* 0xff80000011110808 */ /* 0x000fe20006800000 */
[----:B------:R3:W3:Y:S01]  /*4230*/  MUFU.EX2 R80, R13 ;  /* 0x0000000d00507308 */ /* 0x0006e20000000800 */
[----:B------:R-:W-:Y:S01]  /*4240*/  @P0 FSEL R15, R15, -INF , !P2 ;  /* 0xff8000000f0f0808 */ /* 0x000fe20005000000 */
[----:B------:R-:W-:Y:S01]  /*4250*/  IMAD R92, R92, c[0x0][0x1c0], RZ ;  /* 0x000070005c5c7a24 */ /* 0x000fe200078e02ff */
[----:B------:R-:W-:Y:S01]  /*4260*/  LOP3.LUT R9, R6, 0xff, RZ, 0xc0, !PT ;  /* 0x000000ff06097812 */ /* 0x000fe200078ec0ff */
[----:B-1----:R-:W-:Y:S01]  /*4270*/  IMAD.WIDE.U32 R4, R4, -0x326172a9, RZ ;  /* 0xcd9e8d5704047825 */ /* 0x002fe200078e00ff */
[----:B------:R-:W-:Y:S02]  /*4280*/  SHF.R.U32.HI R69, RZ, 0x10, R6 ;  /* 0x00000010ff457819 */ /* 0x000fe40000011606 */
[----:B------:R-:W-:Y:S01]  /*4290*/  @P0 FSEL R19, R19, -INF , !P5 ;  /* 0xff80000013130808 */ /* 0x000fe20006800000 */
[----:B------:R-:W-:Y:S01]  /*42a0*/  FFMA.FTZ R3, R17, c[0x0][0x23c], -R3 ;  /* 0x00008f0011037a23 */ /* 0x000fe20000010803 */
[----:B------:R-:W-:Y:S01]  /*42b0*/  LOP3.LUT R0, R5, R10, R72, 0x96, !PT ;  /* 0x0000000a05007212 */ /* 0x000fe200078e9648 */
[----:B------:R-:W-:Y:S01]  /*42c0*/  FFMA.FTZ R15, R15, c[0x0][0x23c], -R2 ;  /* 0x00008f000f0f7a23 */ /* 0x000fe20000010802 */
[----:B------:R-:W-:Y:S01]  /*42d0*/  LOP3.LUT R11, R4, 0xff, RZ, 0xc0, !PT ;  /* 0x000000ff040b7812 */ /* 0x000fe200078ec0ff */
[----:B------:R1:W-:Y:S01]  /*42e0*/  MUFU.EX2 R76, R3 ;  /* 0x00000003004c7308 */ /* 0x0003e20000000800 */
[----:B------:R-:W-:Y:S01]  /*42f0*/  SHF.R.U32.HI R10, RZ, 0x10, R4 ;  /* 0x00000010ff0a7819 */ /* 0x000fe20000011604 */
[----:B------:R-:W-:Y:S01]  /*4300*/  IMAD.U32 R92, R92, -0x40, RZ ;  /* 0xffffffc05c5c7824 */ /* 0x000fe200078e00ff */
[----:B------:R-:W-:Y:S02]  /*4310*/  LOP3.LUT R7, R4, 0xffff, RZ, 0xc0, !PT ;  /* 0x0000ffff04077812 */ /* 0x000fe400078ec0ff */
[----:B--2---:R-:W-:Y:S02]  /*4320*/  SHF.R.U32.HI R12, RZ, 0x18, R6 ;  /* 0x00000018ff0c7819 */ /* 0x004fe40000011606 */
[----:B------:R-:W-:Y:S02]  /*4330*/  LOP3.LUT R6, R0, 0xff, RZ, 0xc0, !PT ;  /* 0x000000ff00067812 */ /* 0x000fe400078ec0ff */
[----:B------:R-:W-:Y:S01]  /*4340*/  @P0 FSEL R18, R18, -INF , !P6 ;  /* 0xff80000012120808 */ /* 0x000fe20007000000 */
[----:B------:R-:W-:Y:S01]  /*4350*/  MUFU.EX2 R81, R15 ;  /* 0x0000000f00517308 */ /* 0x000fe20000000800 */
[----:B------:R-:W-:Y:S02]  /*4360*/  @P0 FSEL R14, R14, -INF , !P1 ;  /* 0xff8000000e0e0808 */ /* 0x000fe40004800000 */
[----:B---3--:R-:W-:Y:S01]  /*4370*/  SHF.R.U32.HI R13, RZ, 0x18, R4 ;  /* 0x00000018ff0d7819 */ /* 0x008fe20000011604 */
[--C-:B------:R-:W-:Y:S01]  /*4380*/  FFMA.FTZ R18, R18, c[0x0][0x23c], -R2.reuse ;  /* 0x00008f0012127a23 */ /* 0x100fe20000010802 */
[----:B------:R-:W-:Y:S01]  /*4390*/  LOP3.LUT R4, R0, 0xffff, RZ, 0xc0, !PT ;  /* 0x0000ffff00047812 */ /* 0x000fe200078ec0ff */
[--C-:B------:R-:W-:Y:S01]  /*43a0*/  FFMA.FTZ R14, R14, c[0x0][0x23c], -R2.reuse ;  /* 0x00008f000e0e7a23 */ /* 0x100fe20000010802 */
[----:B------:R-:W-:Y:S01]  /*43b0*/  ISETP.LE.U32.AND P3, PT, R6, UR4, PT ;  /* 0x0000000406007c0c */ /* 0x000fe2000bf63070 */
[----:B------:R-:W-:Y:S01]  /*43c0*/  FFMA.FTZ R2, R19, c[0x0][0x23c], -R2 ;  /* 0x00008f0013027a23 */ /* 0x000fe20000010802 */
[----:B------:R-:W-:Y:S01]  /*43d0*/  SHF.R.U32.HI R4, RZ, 0x8, R4 ;  /* 0x00000008ff047819 */ /* 0x000fe20000011604 */
[----:B------:R-:W-:Y:S01]  /*43e0*/  MUFU.EX2 R82, R14 ;  /* 0x0000000e00527308 */ /* 0x000fe20000000800 */
[--C-:B------:R-:W-:Y:S02]  /*43f0*/  SHF.R.U32.HI R5, RZ, 0x10, R0.reuse ;  /* 0x00000010ff057819 */ /* 0x100fe40000011600 */
[----:B------:R-:W-:Y:S02]  /*4400*/  LOP3.LUT R4, R4, 0xffff, RZ, 0xc0, !PT ;  /* 0x0000ffff04047812 */ /* 0x000fe400078ec0ff */
[----:B------:R-:W-:Y:S02]  /*4410*/  LOP3.LUT R5, R5, 0xff, RZ, 0xc0, !PT ;  /* 0x000000ff05057812 */ /* 0x000fe400078ec0ff */
[----:B------:R-:W-:Y:S02]  /*4420*/  ISETP.LE.U32.AND P2, PT, R4, UR4, PT ;  /* 0x0000000404007c0c */ /* 0x000fe4000bf43070 */
[----:B------:R-:W-:Y:S01]  /*4430*/  SHF.R.U32.HI R4, RZ, 0x18, R0 ;  /* 0x00000018ff047819 */ /* 0x000fe20000011600 */
[----:B------:R2:W-:Y:S01]  /*4440*/  MUFU.EX2 R77, R2 ;  /* 0x00000002004d7308 */ /* 0x0005e20000000800 */
[----:B------:R-:W-:Y:S01]  /*4450*/  SHF.R.U32.HI R0, RZ, 0x8, R7 ;  /* 0x00000008ff007819 */ /* 0x000fe20000011607 */
[----:B----4-:R-:W-:Y:S01]  /*4460*/  @!P3 FADD.FTZ R89, -R89, -RZ ;  /* 0x800000ff5959b221 */ /* 0x010fe20000010100 */
[----:B------:R-:W-:Y:S02]  /*4470*/  ISETP.LE.U32.AND P6, PT, R5, UR4, PT ;  /* 0x0000000405007c0c */ /* 0x000fe4000bfc3070 */
[----:B------:R-:W-:Y:S02]  /*4480*/  LOP3.LUT R0, R0, 0xffff, RZ, 0xc0, !PT ;  /* 0x0000ffff00007812 */ /* 0x000fe400078ec0ff */
[----:B------:R-:W-:Y:S02]  /*4490*/  ISETP.LE.U32.AND P5, PT, R4, UR4, PT ;  /* 0x0000000404007c0c */ /* 0x000fe4000bfa3070 */
[----:B------:R-:W-:Y:S01]  /*44a0*/  ISETP.LE.U32.AND P3, PT, R11, UR4, PT ;  /* 0x000000040b007c0c */ /* 0x000fe2000bf63070 */
[----:B------:R-:W-:Y:S01]  /*44b0*/  @!P2 FADD.FTZ R88, -R88, -RZ ;  /* 0x800000ff5858a221 */ /* 0x000fe20000010100 */
[----:B------:R-:W-:Y:S01]  /*44c0*/  ISETP.LE.U32.AND P2, PT, R0, UR4, PT ;  /* 0x0000000400007c0c */ /* 0x000fe2000bf43070 */
[----:B------:R-:W-:Y:S01]  /*44d0*/  MUFU.EX2 R78, R16 ;  /* 0x00000010004e7308 */ /* 0x000fe20000000800 */
[----:B------:R-:W-:Y:S02]  /*44e0*/  LOP3.LUT R0, R8, 0xffff, RZ, 0xc0, !PT ;  /* 0x0000ffff08007812 */ /* 0x000fe400078ec0ff */
[----:B-1----:R-:W-:Y:S01]  /*44f0*/  LOP3.LUT R3, R10, 0xff, RZ, 0xc0, !PT ;  /* 0x000000ff0a037812 */ /* 0x002fe200078ec0ff */
[----:B------:R-:W-:Y:S01]  /*4500*/  @!P6 FADD.FTZ R91, -R91, -RZ ;  /* 0x800000ff5b5be221 */ /* 0x000fe20000010100 */
[----:B------:R-:W-:Y:S02]  /*4510*/  SHF.R.U32.HI R0, RZ, 0x8, R0 ;  /* 0x00000008ff007819 */ /* 0x000fe40000011600 */
[----:B------:R-:W-:Y:S01]  /*4520*/  ISETP.LE.U32.AND P6, PT, R13, UR4, PT ;  /* 0x000000040d007c0c */ /* 0x000fe2000bfc3070 */
[----:B------:R-:W-:Y:S01]  /*4530*/  @!P5 FADD.FTZ R90, -R90, -RZ ;  /* 0x800000ff5a5ad221 */ /* 0x000fe20000010100 */
[----:B------:R-:W-:Y:S01]  /*4540*/  LOP3.LUT R0, R0, 0xffff, RZ, 0xc0, !PT ;  /* 0x0000ffff00007812 */ /* 0x000fe200078ec0ff */
[----:B------:R-:W-:Y:S01]  /*4550*/  @!P3 FADD.FTZ R84, -R84, -RZ ;  /* 0x800000ff5454b221 */ /* 0x000fe20000010100 */
[----:B------:R-:W-:Y:S01]  /*4560*/  ISETP.LE.U32.AND P5, PT, R3, UR4, PT ;  /* 0x0000000403007c0c */ /* 0x000fe2000bfa3070 */
[----:B------:R-:W-:Y:S01]  /*4570*/  @!P2 FADD.FTZ R85, -R85, -RZ ;  /* 0x800000ff5555a221 */ /* 0x000fe20000010100 */
[----:B------:R-:W-:Y:S01]  /*4580*/  ISETP.LE.U32.AND P2, PT, R0, UR4, PT ;  /* 0x0000000400007c0c */ /* 0x000fe2000bf43070 */
[----:B------:R-:W1:Y:S01]  /*4590*/  MUFU.EX2 R79, R18 ;  /* 0x00000012004f7308 */ /* 0x000e620000000800 */
[----:B------:R-:W-:Y:S02]  /*45a0*/  LOP3.LUT R3, R8, 0xff, RZ, 0xc0, !PT ;  /* 0x000000ff08037812 */ /* 0x000fe400078ec0ff */
[----:B--2---:R-:W-:Y:S02]  /*45b0*/  LOP3.LUT R2, R69, 0xff, RZ, 0xc0, !PT ;  /* 0x000000ff45027812 */ /* 0x004fe400078ec0ff */
[----:B------:R-:W-:Y:S01]  /*45c0*/  ISETP.LE.U32.AND P3, PT, R3, UR4, PT ;  /* 0x0000000403007c0c */ /* 0x000fe2000bf63070 */
[----:B------:R-:W-:Y:S01]  /*45d0*/  @!P6 FADD.FTZ R86, -R86, -RZ ;  /* 0x800000ff5656e221 */ /* 0x000fe20000010100 */
[----:B------:R-:W-:Y:S02]  /*45e0*/  SHF.R.U32.HI R3, RZ, 0x10, R8 ;  /* 0x00000010ff037819 */ /* 0x000fe40000011608 */
[----:B------:R-:W-:Y:S01]  /*45f0*/  SHF.R.U32.HI R0, RZ, 0x8, R68 ;  /* 0x00000008ff007819 */ /* 0x000fe20000011644 */
[----:B------:R-:W-:Y:S01]  /*4600*/  @!P5 FADD.FTZ R87, -R87, -RZ ;  /* 0x800000ff5757d221 */ /* 0x000fe20000010100 */
[----:B------:R-:W-:Y:S01]  /*4610*/  LOP3.LUT R3, R3, 0xff, RZ, 0xc0, !PT ;  /* 0x000000ff03037812 */ /* 0x000fe200078ec0ff */
[----:B------:R-:W-:Y:S01]  /*4620*/  @!P2 FADD.FTZ R80, -R80, -RZ ;  /* 0x800000ff5050a221 */ /* 0x000fe20000010100 */
[----:B------:R-:W-:Y:S02]  /*4630*/  ISETP.LE.U32.AND P2, PT, R2, UR4, PT ;  /* 0x0000000402007c0c */ /* 0x000fe4000bf43070 */
[----:B------:R-:W-:Y:S02]  /*4640*/  F2FP.RELU.BF16.PACK_AB R2, R90, R91 ;  /* 0x0000005b5a02723e */ /* 0x000fe400000018ff */
[----:B------:R-:W-:Y:S01]  /*4650*/  ISETP.LE.U32.AND P6, PT, R3, UR4, PT ;  /* 0x0000000403007c0c */ /* 0x000fe2000bfc3070 */
[----:B------:R-:W-:Y:S01]  /*4660*/  @!P3 FADD.FTZ R83, -R83, -RZ ;  /* 0x800000ff5353b221 */ /* 0x000fe20000010100 */
[----:B------:R-:W-:Y:S01]  /*4670*/  F2FP.RELU.BF16.PACK_AB R3, R88, R89 ;  /* 0x000000595803723e */ /* 0x000fe200000018ff */
[----:B------:R2:W-:Y:S01]  /*4680*/  STS [R206+0x20400], R2 ;  /* 0x02040002ce007388 */ /* 0x0005e20000000800 */
[----:B------:R-:W-:Y:S02]  /*4690*/  LOP3.LUT R0, R0, 0xffff, RZ, 0xc0, !PT ;  /* 0x0000ffff00007812 */ /* 0x000fe400078ec0ff */
[----:B------:R-:W-:Y:S02]  /*46a0*/  SHF.R.U32.HI R8, RZ, 0x18, R8 ;  /* 0x00000018ff087819 */ /* 0x000fe40000011608 */
[----:B------:R-:W-:Y:S01]  /*46b0*/  ISETP.LE.U32.AND P3, PT, R0, UR4, PT ;  /* 0x0000000400007c0c */ /* 0x000fe2000bf63070 */
[----:B------:R3:W-:Y:S01]  /*46c0*/  STS [R206+0x20000], R3 ;  /* 0x02000003ce007388 */ /* 0x0007e20000000800 */
[----:B------:R-:W-:Y:S01]  /*46d0*/  F2FP.RELU.BF16.PACK_AB R0, R85, R84 ;  /* 0x000000545500723e */ /* 0x000fe200000018ff */
[----:B-1----:R-:W-:Y:S01]  /*46e0*/  @!P2 FADD.FTZ R79, -R79, -RZ ;  /* 0x800000ff4f4fa221 */ /* 0x002fe20000010100 */
[----:B------:R-:W-:Y:S01]  /*46f0*/  ISETP.LE.U32.AND P5, PT, R8, UR4, PT ;  /* 0x0000000408007c0c */ /* 0x000fe2000bfa3070 */
[----:B------:R-:W-:Y:S01]  /*4700*/  @!P6 FADD.FTZ R82, -R82, -RZ ;  /* 0x800000ff5252e221 */ /* 0x000fe20000010100 */
[----:B------:R-:W-:Y:S01]  /*4710*/  ISETP.LE.U32.AND P4, PT, R9, UR4, PT ;  /* 0x0000000409007c0c */ /* 0x000fe2000bf83070 */
[----:B------:R1:W-:Y:S01]  /*4720*/  STS [R209+0x20000], R0 ;  /* 0x02000000d1007388 */ /* 0x0003e20000000800 */
[----:B------:R-:W-:Y:S02]  /*4730*/  ISETP.LE.U32.AND P1, PT, R12, UR4, PT ;  /* 0x000000040c007c0c */ /* 0x000fe4000bf23070 */
[----:B------:R-:W-:Y:S02]  /*4740*/  F2FP.RELU.BF16.PACK_AB R5, R86, R87 ;  /* 0x000000575605723e */ /* 0x000fe400000018ff */
[----:B------:R-:W-:Y:S01]  /*4750*/  F2FP.RELU.BF16.PACK_AB R4, R80, R83 ;  /* 0x000000535004723e */ /* 0x000fe200000018ff */
[----:B------:R-:W-:Y:S01]  /*4760*/  @!P3 FADD.FTZ R76, -R76, -RZ ;  /* 0x800000ff4c4cb221 */ /* 0x000fe20000010100 */
[----:B------:R-:W-:Y:S01]  /*4770*/  FSETP.GE.FTZ.AND P3, PT, R89, RZ, PT ;  /* 0x000000ff5900720b */ /* 0x000fe20003f76000 */
[----:B------:R-:W-:Y:S01]  /*4780*/  STS [R209+0x20400], R5 ;  /* 0x02040005d1007388 */ /* 0x000fe20000000800 */
[----:B------:R-:W-:Y:S01]  /*4790*/  FSETP.GE.FTZ.AND P2, PT, R88, RZ, PT ;  /* 0x000000ff5800720b */ /* 0x000fe20003f56000 */
[----:B------:R-:W-:Y:S01]  /*47a0*/  @!P5 FADD.FTZ R81, -R81, -RZ ;  /* 0x800000ff5151d221 */ /* 0x000fe20000010100 */
[----:B------:R-:W-:Y:S01]  /*47b0*/  FSETP.GE.FTZ.AND P6, PT, R85, RZ, PT ;  /* 0x000000ff5500720b */ /* 0x000fe20003fd6000 */
[----:B------:R-:W-:Y:S01]  /*47c0*/  @!P4 FADD.FTZ R78, -R78, -RZ ;  /* 0x800000ff4e4ec221 */ /* 0x000fe20000010100 */
[----:B------:R-:W-:Y:S01]  /*47d0*/  FSETP.GE.FTZ.AND P5, PT, R83, RZ, PT ;  /* 0x000000ff5300720b */ /* 0x000fe20003fb6000 */
[----:B------:R-:W-:Y:S01]  /*47e0*/  @!P1 FADD.FTZ R77, -R77, -RZ ;  /* 0x800000ff4d4d9221 */ /* 0x000fe20000010100 */
[----:B------:R-:W-:Y:S01]  /*47f0*/  STS [R207+0x20000], R4 ;  /* 0x02000004cf007388 */ /* 0x000fe20000000800 */
[----:B------:R-:W-:Y:S02]  /*4800*/  FSETP.GE.FTZ.AND P4, PT, R80, RZ, PT ;  /* 0x000000ff5000720b */ /* 0x000fe40003f96000 */
[----:B--2---:R-:W-:Y:S02]  /*4810*/  F2FP.RELU.BF16.PACK_AB R2, R76, R78 ;  /* 0x0000004e4c02723e */ /* 0x004fe400000018ff */
[----:B---3--:R-:W-:Y:S05]  /*4820*/  F2FP.RELU.BF16.PACK_AB R3, R81, R82 ;  /* 0x000000525103723e */ /* 0x008fea00000018ff */
[----:B------:R2:W-:Y:S01]  /*4830*/  STS [R207+0x20400], R3 ;  /* 0x02040003cf007388 */ /* 0x0005e20000000800 */
[----:B-1----:R-:W-:Y:S05]  /*4840*/  F2FP.RELU.BF16.PACK_AB R0, R77, R79 ;  /* 0x0000004f4d00723e */ /* 0x002fea00000018ff */
[----:B------:R-:W-:Y:S06]  /*4850*/  STS [R208+0x20400], R0 ;  /* 0x02040000d0007388 */ /* 0x000fec0000000800 */
[----:B------:R1:W-:Y:S06]  /*4860*/  STS [R208+0x20000], R2 ;  /* 0x02000002d0007388 */ /* 0x0003ec0000000800 */
[----:B------:R-:W-:Y:S06]  /*4870*/  LDSM.16.M88.4 R16, [R176+0xc000] ;  /* 0x00c00000b010783b */ /* 0x000fec0000000200 */
[----:B------:R-:W3:Y:S01]  /*4880*/  LDSM.16.M88.4 R8, [R172+0x18000] ;  /* 0x01800000ac08783b */ /* 0x000ee20000000200 */
[----:B--2---:R-:W-:Y:S05]  /*4890*/  IMAD.MOV.U32 R3, RZ, RZ, R210 ;  /* 0x000000ffff037224 */ /* 0x004fea00078e00d2 */
[----:B------:R-:W2:Y:S06]  /*48a0*/  LDSM.16.M88.4 R68, [R172+0x18800] ;  /* 0x01880000ac44783b */ /* 0x000eac0000000200 */
[----:B------:R-:W-:Y:S01]  /*48b0*/  LDSM.16.M88.4 R72, [R177+0xc000] ;  /* 0x00c00000b148783b */ /* 0x000fe20000000200 */
[----:B-1----:R-:W-:Y:S01]  /*48c0*/  IMAD.MOV.U32 R2, RZ, RZ, R211 ;  /* 0x000000ffff027224 */ /* 0x002fe200078e00d3 */
[C---:B---3--:R-:W-:Y:S08]  /*48d0*/  HMMA.16816.F32.BF16 R4, R16.reuse, R8, RZ ;  /* 0x000000081004723c */ /* 0x048ff000000418ff */
        /* <DEDUP_REMOVED lines=74> */
[C---:B-1----:R-:W-:Y:S07]  /*4d80*/  HMMA.16816.F32.BF16 R4, R68.reuse, R72, R4 ;  /* 0x000000484404723c */ /* 0x042fee0000041804 */
[C---:B------:R-:W-:Y:S01]  /*4d90*/  LEA R72, P1, R214.reuse, R2, 0x2 ;  /* 0x00000002d6487211 */ /* 0x040fe200078210ff */
[C---:B------:R-:W-:Y:S04]  /*4da0*/  HMMA.16816.F32.BF16 R8, R68.reuse, R74, R8 ;  /* 0x0000004a4408723c */ /* 0x040fe80000041808 */
[----:B------:R-:W-:Y:S02]  /*4db0*/  LEA.HI.X.SX32 R73, R214, R3, 0x2, P1 ;  /* 0x00000003d6497211 */ /* 0x000fe400008f16ff */
[----:B------:R-:W-:Y:S03]  /*4dc0*/  FSETP.GE.FTZ.AND P1, PT, R84, RZ, PT ;  /* 0x000000ff5400720b */ /* 0x000fe60003f36000 */
[----:B------:R-:W2:Y:S06]  /*4dd0*/  LDG.E R2, [R72.64] ;  /* 0x0000000648027981 */ /* 0x000eac000c1e1900 */
[----:B------:R2:W3:Y:S02]  /*4de0*/  LDG.E R0, [R72.64+0x20] ;  /* 0x0000200648007981 */ /* 0x0004e4000c1e1900 */
[C---:B--2---:R-:W-:Y:S02]  /*4df0*/  FADD.FTZ R72, -R2.reuse, R4 ;  /* 0x0000000402487221 */ /* 0x044fe40000010100 */
[C---:B------:R-:W-:Y:S05]  /*4e00*/  FADD.FTZ R4, -R2.reuse, R5 ;  /* 0x0000000502047221 */ /* 0x040fea0000010100 */
[----:B------:R-:W-:Y:S01]  /*4e10*/  FADD.FTZ R3, -R2, R8 ;  /* 0x0000000802037221 */ /* 0x000fe20000010100 */
[-C--:B------:R-:W-:Y:S01]  /*4e20*/  FSEL R5, R72, R2.reuse, P3 ;  /* 0x0000000248057208 */ /* 0x080fe20001800000 */
[----:B------:R-:W-:Y:S01]  /*4e30*/  FADD.FTZ R8, -R2, R9 ;  /* 0x0000000902087221 */ /* 0x000fe20000010100 */
[----:B------:R-:W1:Y:S01]  /*4e40*/  LDSM.16.M88.4 R72, [R170+0x1c800] ;  /* 0x01c80000aa48783b */ /* 0x000e620000000200 */
[----:B---3--:R-:W-:Y:S01]  /*4e50*/  FADD.FTZ R10, -R0, R10 ;  /* 0x0000000a000a7221 */ /* 0x008fe20000010100 */
[-C--:B------:R-:W-:Y:S01]  /*4e60*/  FSEL R3, R3, R2.reuse, P1 ;  /* 0x0000000203037208 */ /* 0x080fe20000800000 */
[----:B------:R-:W-:Y:S01]  /*4e70*/  FMUL.FTZ R89, R89, R5 ;  /* 0x0000000559597220 */ /* 0x000fe20000410000 */
[----:B------:R-:W-:Y:S01]  /*4e80*/  FSEL R4, R4, R2, P2 ;  /* 0x0000000204047208 */ /* 0x000fe20001000000 */
[----:B------:R-:W-:Y:S01]  /*4e90*/  FADD.FTZ R6, -R0, R6 ;  /* 0x0000000600067221 */ /* 0x000fe20000010100 */
[----:B------:R-:W-:Y:S01]  /*4ea0*/  FSETP.GE.FTZ.AND P2, PT, R76, RZ, PT ;  /* 0x000000ff4c00720b */ /* 0x000fe20003f56000 */
[----:B------:R-:W-:Y:S01]  /*4eb0*/  FMUL.FTZ R84, R84, R3 ;  /* 0x0000000354547220 */ /* 0x000fe20000410000 */
[----:B------:R-:W-:Y:S01]  /*4ec0*/  FSETP.GE.FTZ.AND P3, PT, R78, RZ, PT ;  /* 0x000000ff4e00720b */ /* 0x000fe20003f76000 */
[----:B------:R-:W-:Y:S01]  /*4ed0*/  FMUL.FTZ R88, R88, R4 ;  /* 0x0000000458587220 */ /* 0x000fe20000410000 */
[----:B------:R-:W-:Y:S02]  /*4ee0*/  LEA R188, P1, R92, R188, 0x2 ;  /* 0x000000bc5cbc7211 */ /* 0x000fe400078210ff */
[----:B------:R-:W-:Y:S02]  /*4ef0*/  FSEL R8, R8, R2, P6 ;  /* 0x0000000208087208 */ /* 0x000fe40003000000 */
[----:B------:R-:W-:Y:S02]  /*4f00*/  LEA.HI.X.SX32 R189, R92, R189, 0x2, P1 ;  /* 0x000000bd5cbd7211 */ /* 0x000fe400008f16ff */
[----:B------:R-:W-:Y:S02]  /*4f10*/  FSETP.GE.FTZ.AND P1, PT, R87, RZ, PT ;  /* 0x000000ff5700720b */ /* 0x000fe40003f36000 */
[----:B------:R-:W-:Y:S01]  /*4f20*/  ISETP.GE.AND P6, PT, R199, 0x1, PT ;  /* 0x00000001c700780c */ /* 0x000fe20003fc6270 */
[C---:B-1----:R-:W-:Y:S07]  /*4f30*/  HMMA.16816.F32.BF16 R12, R68.reuse, R72, R12 ;  /* 0x00000048440c723c */ /* 0x042fee000004180c */
[----:B------:R-:W-:Y:S01]  /*4f40*/  FMUL.FTZ R72, R85, R8 ;  /* 0x0000000855487220 */ /* 0x000fe20000410000 */
[----:B------:R-:W-:Y:S11]  /*4f50*/  HMMA.16816.F32.BF16 R16, R68, R74, R16 ;  /* 0x0000004a4410723c */ /* 0x000ff60000041810 */
[----:B------:R-:W-:Y:S05]  /*4f60*/  @!UPT UIADD3 URZ, URZ, URZ, URZ ;  /* 0x0000003f3f3ff290 */ /* 0x000fea000fffe03f */
[C---:B------:R-:W-:Y:S02]  /*4f70*/  FADD.FTZ R5, -R2.reuse, R12 ;  /* 0x0000000c02057221 */ /* 0x040fe40000010100 */
[----:B------:R-:W-:Y:S03]  /*4f80*/  FADD.FTZ R4, -R2, R13 ;  /* 0x0000000d02047221 */ /* 0x000fe60000010100 */
[-C--:B------:R-:W-:Y:S02]  /*4f90*/  FSEL R5, R5, R2.reuse, P5 ;  /* 0x0000000205057208 */ /* 0x080fe40002800000 */
[----:B------:R-:W-:Y:S01]  /*4fa0*/  FSEL R4, R4, R2, P4 ;  /* 0x0000000204047208 */ /* 0x000fe20002000000 */
[----:B------:R-:W-:Y:S01]  /*4fb0*/  FADD.FTZ R3, -R2, R16 ;  /* 0x0000001002037221 */ /* 0x000fe20000010100 */
[----:B------:R-:W-:Y:S01]  /*4fc0*/  FSETP.GE.FTZ.AND P5, PT, R86, RZ, PT ;  /* 0x000000ff5600720b */ /* 0x000fe20003fb6000 */
[----:B------:R-:W-:Y:S01]  /*4fd0*/  FMUL.FTZ R73, R83, R5 ;  /* 0x0000000553497220 */ /* 0x000fe20000410000 */
[----:B------:R-:W-:Y:S01]  /*4fe0*/  FSETP.GE.FTZ.AND P4, PT, R82, RZ, PT ;  /* 0x000000ff5200720b */ /* 0x000fe20003f96000 */
[----:B------:R-:W-:Y:S01]  /*4ff0*/  FMUL.FTZ R71, R80, R4 ;  /* 0x0000000450477220 */ /* 0x000fe20000410000 */
[----:B------:R-:W-:Y:S01]  /*5000*/  FSEL R3, R3, R2, P3 ;  /* 0x0000000203037208 */ /* 0x000fe20001800000 */
[----:B------:R-:W-:Y:S01]  /*5010*/  @P2 FADD.FTZ R2, -R2, R17 ;  /* 0x0000001102022221 */ /* 0x000fe20000010100 */
[----:B------:R-:W-:Y:S01]  /*5020*/  FSETP.GE.FTZ.AND P2, PT, R90, RZ, PT ;  /* 0x000000ff5a00720b */ /* 0x000fe20003f56000 */
[----:B------:R-:W-:Y:S01]  /*5030*/  FADD.FTZ R5, -R0, R11 ;  /* 0x0000000b00057221 */ /* 0x000fe20000010100 */
[----:B------:R-:W-:Y:S01]  /*5040*/  FSETP.GE.FTZ.AND P3, PT, R91, RZ, PT ;  /* 0x000000ff5b00720b */ /* 0x000fe20003f76000 */
[----:B------:R-:W-:Y:S02]  /*5050*/  FMUL.FTZ R78, R78, R3 ;  /* 0x000000034e4e7220 */ /* 0x000fe40000410000 */
[----:B------:R-:W-:Y:S01]  /*5060*/  FADD.FTZ R3, -R0, R7 ;  /* 0x0000000700037221 */ /* 0x000fe20000010100 */
[----:B------:R-:W-:Y:S01]  /*5070*/  FSEL R6, R6, R0, P3 ;  /* 0x0000000006067208 */ /* 0x000fe20001800000 */
[----:B------:R-:W-:Y:S01]  /*5080*/  FMUL.FTZ R70, R76, R2 ;  /* 0x000000024c467220 */ /* 0x000fe20000410000 */
[----:B------:R-:W-:Y:S01]  /*5090*/  FSEL R2, R10, R0, P1 ;  /* 0x000000000a027208 */ /* 0x000fe20000800000 */
[C---:B------:R-:W-:Y:S01]  /*50a0*/  FADD.FTZ R4, -R0.reuse, R14 ;  /* 0x0000000e00047221 */ /* 0x040fe20000010100 */
[----:B------:R-:W-:Y:S01]  /*50b0*/  FSETP.GE.FTZ.AND P1, PT, R77, RZ, PT ;  /* 0x000000ff4d00720b */ /* 0x000fe20003f36000 */
[----:B------:R-:W-:Y:S01]  /*50c0*/  FMUL.FTZ R69, R91, R6 ;  /* 0x000000065b457220 */ /* 0x000fe20000410000 */
[----:B------:R-:W-:Y:S01]  /*50d0*/  FSEL R3, R3, R0, P2 ;  /* 0x0000000003037208 */ /* 0x000fe20001000000 */
[----:B------:R-:W-:Y:S01]  /*50e0*/  FMUL.FTZ R17, R87, R2 ;  /* 0x0000000257117220 */ /* 0x000fe20000410000 */
[----:B------:R-:W-:Y:S01]  /*50f0*/  FSETP.GE.FTZ.AND P3, PT, R81, RZ, PT ;  /* 0x000000ff5100720b */ /* 0x000fe20003f76000 */
[----:B------:R-:W-:Y:S01]  /*5100*/  FADD.FTZ R2, -R0, R18 ;  /* 0x0000001200027221 */ /* 0x000fe20000010100 */
[----:B------:R-:W-:Y:S01]  /*5110*/  FSETP.GE.FTZ.AND P2, PT, R79, RZ, PT ;  /* 0x000000ff4f00720b */ /* 0x000fe20003f56000 */
[----:B------:R-:W-:Y:S01]  /*5120*/  FMUL.FTZ R68, R90, R3 ;  /* 0x000000035a447220 */ /* 0x000fe20000410000 */
[-C--:B------:R-:W-:Y:S01]  /*5130*/  FSEL R5, R5, R0.reuse, P5 ;  /* 0x0000000005057208 */ /* 0x080fe20002800000 */
[----:B------:R-:W-:Y:S01]  /*5140*/  FADD.FTZ R3, -R0, R15 ;  /* 0x0000000f00037221 */ /* 0x000fe20000010100 */
[-C--:B------:R-:W-:Y:S02]  /*5150*/  FSEL R4, R4, R0.reuse, P4 ;  /* 0x0000000004047208 */ /* 0x080fe40002000000 */
[-C--:B------:R-:W-:Y:S01]  /*5160*/  FSEL R2, R2, R0.reuse, P2 ;  /* 0x0000000002027208 */ /* 0x080fe20001000000 */
[----:B------:R-:W-:Y:S01]  /*5170*/  FMUL.FTZ R16, R86, R5 ;  /* 0x0000000556107220 */ /* 0x000fe20000410000 */
[----:B------:R-:W-:Y:S01]  /*5180*/  FSEL R3, R3, R0, P3 ;  /* 0x0000000003037208 */ /* 0x000fe20001800000 */
[----:B------:R-:W-:Y:S02]  /*5190*/  @P1 FADD.FTZ R0, -R0, R19 ;  /* 0x0000001300001221 */ /* 0x000fe40000010100 */
        /* <DEDUP_REMOVED lines=80> */
.L_x_1065:
        /* <DEDUP_REMOVED lines=25> */
[----:B------:R-:W3:Y:S01]  /*5830*/  LDSM.16.MT88.4 R80, [R173+0x20800] ;  /* 0x02080000ad50783b */ /* 0x000ee20000004200 */
[-C--:B-1----:R-:W-:Y:S08]  /*5840*/  HMMA.16816.F32.BF16 R20, R4, R8.reuse, R20 ;  /* 0x000000080414723c */ /* 0x082ff00000041814 */
        /* <DEDUP_REMOVED lines=21> */
[-C--:B-1----:R-:W-:Y:S08]  /*59a0*/  HMMA.16816.F32.BF16 R36, R72, R8.reuse, R36 ;  /* 0x000000084824723c */ /* 0x082ff00000041824 */
[C---:B------:R-:W-:Y:S08]  /*59b0*/  HMMA.16816.F32.BF16 R40, R80.reuse, R8, R40 ;  /* 0x000000085028723c */ /* 0x040ff00000041828 */
[-C--:B------:R-:W-:Y:S08]  /*59c0*/  HMMA.16816.F32.BF16 R44, R80, R10.reuse, R44 ;  /* 0x0000000a502c723c */ /* 0x080ff0000004182c */
[C---:B------:R-:W-:Y:S01]  /*59d0*/  HMMA.16816.F32.BF16 R48, R72.reuse, R10, R48 ;  /* 0x0000000a4830723c */ /* 0x040fe20000041830 */
[----:B------:R-:W-:Y:S07]  /*59e0*/  LDSM.16.MT88.4 R8, [R174+0x21800] ;  /* 0x02180000ae08783b */ /* 0x000fee0000004200 */
[-C--:B--2---:R-:W-:Y:S08]  /*59f0*/  HMMA.16816.F32.BF16 R52, R72, R4.reuse, R52 ;  /* 0x000000044834723c */ /* 0x084ff00000041834 */
[C---:B------:R-:W-:Y:S08]  /*5a00*/  HMMA.16816.F32.BF16 R56, R80.reuse, R4, R56 ;  /* 0x000000045038723c */ /* 0x040ff00000041838 */
[-C--:B------:R-:W-:Y:S01]  /*5a10*/  HMMA.16816.F32.BF16 R60, R80, R6.reuse, R60 ;  /* 0x00000006503c723c */ /* 0x080fe2000004183c */
[----:B------:R-:W-:Y:S07]  /*5a20*/  LDSM.16.MT88.4 R80, [R0+0xf800] ;  /* 0x00f800000050783b */ /* 0x000fee0000004200 */
[----:B------:R-:W-:Y:S01]  /*5a30*/  HMMA.16816.F32.BF16 R64, R72, R6, R64 ;  /* 0x000000064840723c */ /* 0x000fe20000041840 */
[----:B------:R-:W1:Y:S05]  /*5a40*/  LDSM.16.MT88.4 R4, [R0+0x11000] ;  /* 0x011000000004783b */ /* 0x000e6a0000004200 */
[----:B------:R-:W-:Y:S02]  /*5a50*/  LDSM.16.MT88.4 R72, [R173+0x21800] ;  /* 0x02180000ad48783b */ /* 0x000fe40000004200 */
[-C--:B------:R-:W-:Y:S08]  /*5a60*/  HMMA.16816.F32.BF16 R20, R12, R16.reuse, R20 ;  /* 0x000000100c14723c */ /* 0x080ff00000041814 */
        /* <DEDUP_REMOVED lines=8> */
[----:B------:R-:W3:Y:S05]  /*5af0*/  LDSM.16.MT88.4 R76, [R0+0x11800] ;  /* 0x01180000004c783b */ /* 0x000eea0000004200 */
[----:B------:R-:W-:Y:S02]  /*5b00*/  BAR.SYNC.DEFER_BLOCKING 0x0 ;  /* 0x0000000000007b1d */ /* 0x000fe40000010000 */
        /* <DEDUP_REMOVED lines=67> */
.L_x_1066:
[----:B------:R-:W-:Y:S01]  /*5f40*/  LDSM.16.M88.4 R96, [R181] ;  /* 0x00000000b560783b */ /* 0x000fe20000000200 */
[----:B-1----:R-:W-:Y:S03]  /*5f50*/  @P6 IADD3 R2, P1, R200, -0x100, RZ ;  /* 0xffffff00c8026810 */ /* 0x002fe60007f3e0ff */
[----:B------:R-:W1:Y:S02]  /*5f60*/  LDSM.16.MT88.4 R16, [R0+0x12000] ;  /* 0x012000000010783b */ /* 0x000e640000004200 */
[----:B------:R-:W-:Y:S01]  /*5f70*/  @P6 IMAD.MOV.U32 R200, RZ, RZ, R2 ;  /* 0x000000ffffc86224 */ /* 0x000fe200078e0002 */
[CC--:B------:R-:W-:Y:S01]  /*5f80*/  LEA R2, P2, R198.reuse, R188.reuse, 0x2 ;  /* 0x000000bcc6027211 */ /* 0x0c0fe200078410ff */
[----:B------:R-:W2:Y:S03]  /*5f90*/  LDSM.16.M88.4 R92, [R181+0x1000] ;  /* 0x00100000b55c783b */ /* 0x000ea60000000200 */
[CC--:B------:R-:W-:Y:S01]  /*5fa0*/  LEA.HI.X.SX32 R3, R198.reuse, R189.reuse, 0x2, P2 ;  /* 0x000000bdc6037211 */ /* 0x0c0fe200010f16ff */
        /* <DEDUP_REMOVED lines=53> */
[-C--:B-1----:R-:W-:Y:S05]  /*6300*/  HMMA.16816.F32.BF16 R4, R152, R156.reuse, R4 ;  /* 0x0000009c9804723c */ /* 0x082fea0000041804 */
[----:B----4-:R-:W-:Y:S03]  /*6310*/  @P6 IADD3.X R0, R201, -0x1, RZ, P1, !PT ;  /* 0xffffffffc9006810 */ /* 0x010fe60000ffe4ff */
[C---:B--2---:R-:W-:Y:S04]  /*6320*/  HMMA.16816.F32.BF16 R8, R160.reuse, R156, R8 ;  /* 0x0000009ca008723c */ /* 0x044fe80000041808 */
[----:B------:R-:W-:Y:S02]  /*6330*/  @P6 IMAD.MOV.U32 R201, RZ, RZ, R0 ;  /* 0x000000ffffc96224 */ /* 0x000fe400078e0000 */
[----:B------:R-:W-:Y:S02]  /*6340*/  IMAD.IADD R0, R198, 0x1, R245 ;  /* 0x00000001c6007824 */ /* 0x000fe400078e02f5 */
[-C--:B------:R-:W-:Y:S01]  /*6350*/  HMMA.16816.F32.BF16 R12, R160, R158.reuse, R12 ;  /* 0x0000009ea00c723c */ /* 0x080fe2000004180c */
[----:B------:R-:W-:Y:S03]  /*6360*/  IMAD.MOV.U32 R157, RZ, RZ, c[0x0][0x22c] ;  /* 0x00008b00ff9d7624 */ /* 0x000fe600078e00ff */
[----:B------:R-:W-:Y:S02]  /*6370*/  IMAD.MOV.U32 R156, RZ, RZ, c[0x0][0x22c] ;  /* 0x00008b00ff9c7624 */ /* 0x000fe400078e00ff */
[----:B------:R-:W-:Y:S02]  /*6380*/  IMAD R157, R157, c[0x0][0x1c0], RZ ;  /* 0x000070009d9d7a24 */ /* 0x000fe400078e02ff */
[C---:B------:R-:W-:Y:S04]  /*6390*/  HMMA.16816.F32.BF16 R16, R152.reuse, R158, R16 ;  /* 0x0000009e9810723c */ /* 0x040fe80000041810 */
[----:B------:R-:W-:Y:S02]  /*63a0*/  IMAD R157, R157, 0x18, RZ ;  /* 0x000000189d9d7824 */ /* 0x000fe400078e02ff */
[----:B------:R-:W-:Y:S02]  /*63b0*/  IMAD R156, R156, c[0x0][0x1c0], RZ ;  /* 0x000070009c9c7a24 */ /* 0x000fe400078e02ff */
[-C--:B---3--:R-:W-:Y:S01]  /*63c0*/  HMMA.16816.F32.BF16 R68, R152, R148.reuse, R68 ;  /* 0x000000949844723c */ /* 0x088fe20000041844 */
[----:B------:R-:W-:Y:S03]  /*63d0*/  IMAD.MOV.U32 R158, RZ, RZ, c[0x0][0x22c] ;  /* 0x00008b00ff9e7624 */ /* 0x000fe600078e00ff */
[----:B------:R-:W-:Y:S02]  /*63e0*/  IMAD R156, R156, 0x30, RZ ;  /* 0x000000309c9c7824 */ /* 0x000fe400078e02ff */
[----:B------:R-:W-:Y:S02]  /*63f0*/  IMAD R158, R158, c[0x0][0x1c0], RZ ;  /* 0x000070009e9e7a24 */ /* 0x000fe400078e02ff */
[C---:B------:R-:W-:Y:S01]  /*6400*/  HMMA.16816.F32.BF16 R72, R160.reuse, R148, R72 ;  /* 0x00000094a048723c */ /* 0x040fe20000041848 */
[----:B------:R-:W-:Y:S03]  /*6410*/  IMAD.MOV.U32 R159, RZ, RZ, c[0x0][0x22c] ;  /* 0x00008b00ff9f7624 */ /* 0x000fe600078e00ff */
[----:B------:R-:W-:Y:S02]  /*6420*/  IMAD.SHL.U32 R158, R158, 0x20, RZ ;  /* 0x000000209e9e7824 */ /* 0x000fe400078e00ff */
[----:B------:R-:W-:Y:S02]  /*6430*/  IMAD R159, R159, c[0x0][0x1c0], RZ ;  /* 0x000070009f9f7a24 */ /* 0x000fe400078e02ff */
[-C--:B------:R-:W-:Y:S04]  /*6440*/  HMMA.16816.F32.BF16 R76, R160, R150.reuse, R76 ;  /* 0x00000096a04c723c */ /* 0x080fe8000004184c */
[----:B------:R-:W-:Y:S04]  /*6450*/  @P6 IMAD.WIDE R148, R214, 0x4, R200 ;  /* 0x00000004d6946825 */ /* 0x000fe800078e02c8 */
[C---:B------:R-:W-:Y:S01]  /*6460*/  HMMA.16816.F32.BF16 R80, R152.reuse, R150, R80 ;  /* 0x000000969850723c */ /* 0x040fe20000041850 */
[----:B------:R1:W5:Y:S03]  /*6470*/  @P6 LDG.E R204, [R148.64] ;  /* 0x0000000694cc6981 */ /* 0x000366000c1e1900 */
[----:B------:R-:W-:Y:S01]  /*6480*/  IMAD R159, R159, 0x28, RZ ;  /* 0x000000289f9f7824 */ /* 0x000fe200078e02ff */
[----:B------:R1:W5:Y:S03]  /*6490*/  @P6 LDG.E R205, [R148.64+0x20] ;  /* 0x0000200694cd6981 */ /* 0x000366000c1e1900 */
        /* <DEDUP_REMOVED lines=19> */
[CC--:B------:R-:W-:Y:S02]  /*65d0*/  LEA R6, P2, R156.reuse, R188.reuse, 0x2 ;  /* 0x000000bc9c067211 */ /* 0x0c0fe400078410ff */
[-C--:B------:R-:W-:Y:S02]  /*65e0*/  LEA.HI.X.SX32 R149, R159, R189.reuse, 0x2, P3 ;  /* 0x000000bd9f957211 */ /* 0x080fe400018f16ff */
[CC--:B--2---:R-:W-:Y:S03]  /*65f0*/  LEA R4, P1, R157.reuse, R188.reuse, 0x2 ;  /* 0x000000bc9d047211 */ /* 0x0c4fe600078210ff */
        /* <DEDUP_REMOVED lines=15> */
[-C--:B---3--:R-:W-:Y:S02]  /*66f0*/  LEA.HI.X.SX32 R11, R157, R189.reuse, 0x2, P1 ;  /* 0x000000bd9d0b7211 */ /* 0x088fe400008f16ff */
        /* <DEDUP_REMOVED lines=93> */
[-C--:B------:R-:W-:Y:S02]  /*6cd0*/  LEA.HI.X.SX32 R7, R218, R189.reuse, 0x2, P3 ;  /* 0x000000bdda077211 */ /* 0x080fe400018f16ff */
[----:B------:R-:W-:Y:S01]  /*6ce0*/  ISETP.GT.AND P3, PT, R199, RZ, PT ;  /* 0x000000ffc700720c */ /* 0x000fe20003f64270 */
[----:B------:R-:W-:Y:S01]  /*6cf0*/  RED.E.ADD.F32.FTZ.RN.STRONG.GPU [R10.64], R99 ;  /* 0x000000630a00798e */ /* 0x000fe2000c10e786 */
[CC--:B---3--:R-:W-:Y:S03]  /*6d00*/  LEA R2, P1, R227.reuse, R188.reuse, 0x2 ;  /* 0x000000bce3027211 */ /* 0x0c8fe600078210ff */
[----:B------:R-:W-:Y:S01]  /*6d10*/  RED.E.ADD.F32.FTZ.RN.STRONG.GPU [R8.64], R92 ;  /* 0x0000005c0800798e */ /* 0x000fe2000c10e786 */
[-C--:B------:R-:W-:Y:S02]  /*6d20*/  LEA.HI.X.SX32 R3, R227, R189.reuse, 0x2, P1 ;  /* 0x000000bde3037211 */ /* 0x080fe400008f16ff */
[----:B------:R-:W-:Y:S01]  /*6d30*/  ISETP.NE.U32.AND P1, PT, R0, 0x1, PT ;  /* 0x000000010000780c */ /* 0x000fe20003f25070 */
[----:B------:R-:W-:Y:S01]  /*6d40*/  RED.E.ADD.F32.FTZ.RN.STRONG.GPU [R6.64], R93 ;  /* 0x0000005d0600798e */ /* 0x000fe2000c10e786 */
[C---:B------:R-:W-:Y:S03]  /*6d50*/  IADD3 R0, R168.reuse, -0x6000, RZ ;  /* 0xffffa000a8007810 */ /* 0x040fe60007ffe0ff */
[----:B------:R-:W-:Y:S08]  /*6d60*/  LDSM.16.MT88.4 R8, [R168] ;  /* 0x00000000a808783b */ /* 0x000ff00000004200 */
        /* <DEDUP_REMOVED lines=9> */
[----:B--2---:R-:W-:Y:S05]  /*6e00*/  IADD3 R2, R199, -0x1, RZ ;  /* 0xffffffffc7027810 */ /* 0x004fea0007ffe0ff */
[----:B------:R-:W-:Y:S01]  /*6e10*/  IMAD.MOV.U32 R199, RZ, RZ, R2 ;  /* 0x000000ffffc77224 */ /* 0x000fe200078e0002 */
        /* <DEDUP_REMOVED lines=59> */
[----:B------:R-:W2:Y:S01]  /*71d0*/  LDL R98, [R1] ;  /* 0x0000000001627983 */ /* 0x000ea20000100800 */
[----:B------:R-:W-:-:S02]  /*71e0*/  FMUL.FTZ R68, R48, c[0x0][0x2dc] ;  /* 0x0000b70030447a20 */ /* 0x000fc40000410000 */
[----:B------:R-:W-:Y:S01]  /*71f0*/  FMUL.FTZ R48, R44, c[0x0][0x2dc] ;  /* 0x0000b7002c307a20 */ /* 0x000fe20000410000 */
[----:B------:R-:W1:Y:S01]  /*7200*/  S2R R157, SR_CTAID.Y ;  /* 0x00000000009d7919 */ /* 0x000e620000002600 */
[----:B------:R-:W-:Y:S02]  /*7210*/  FMUL.FTZ R10, R45, c[0x0][0x2dc] ;  /* 0x0000b7002d0a7a20 */ /* 0x000fe40000410000 */
[----:B------:R-:W-:Y:S01]  /*7220*/  FMUL.FTZ R70, R40, c[0x0][0x2dc] ;  /* 0x0000b70028467a20 */ /* 0x000fe20000410000 */
[----:B------:R-:W3:Y:S01]  /*7230*/  S2R R96, SR_CTAID.Y ;  /* 0x0000000000607919 */ /* 0x000ee20000002600 */
        /* <DEDUP_REMOVED lines=8> */
[----:B------:R-:W-:Y:S01]  /*72c0*/  BAR.SYNC.DEFER_BLOCKING 0x0 ;  /* 0x0000000000007b1d */ /* 0x000fe20000010000 */
[----:B------:R-:W-:Y:S02]  /*72d0*/  FMUL.FTZ R69, R42, c[0x0][0x2dc] ;  /* 0x0000b7002a457a20 */ /* 0x000fe40000410000 */
[----:B------:R-:W-:Y:S01]  /*72e0*/  FMUL.FTZ R13, R43, c[0x0][0x2dc] ;  /* 0x0000b7002b0d7a20 */ /* 0x000fe20000410000 */
[----:B------:R-:W-:Y:S01]  /*72f0*/  F2FP.BF16.PACK_AB R44, R44, R102 ;  /* 0x000000662c2c723e */ /* 0x000fe200000010ff */
[----:B------:R-:W-:Y:S02]  /*7300*/  FMUL.FTZ R112, R112, c[0x0][0x2e0] ;  /* 0x0000b80070707a20 */ /* 0x000fe40000410000 */
[----:B------:R-:W-:Y:S01]  /*7310*/  FMUL.FTZ R41, R113, c[0x0][0x2e0] ;  /* 0x0000b80071297a20 */ /* 0x000fe20000410000 */
[----:B------:R-:W-:Y:S01]  /*7320*/  F2FP.BF16.PACK_AB R13, R13, R69 ;  /* 0x000000450d0d723e */ /* 0x000fe200000010ff */
[----:B------:R-:W-:Y:S01]  /*7330*/  FMUL.FTZ R114, R114, c[0x0][0x2e0] ;  /* 0x0000b80072727a20 */ /* 0x000fe20000410000 */
[----:B-1----:R-:W-:Y:S01]  /*7340*/  SHF.R.S32.HI R97, RZ, 0x1f, R157 ;  /* 0x0000001fff617819 */ /* 0x002fe2000001149d */
        /* <DEDUP_REMOVED lines=17> */
[----:B------:R-:W-:-:S02]  /*7460*/  FMUL.FTZ R108, R108, c[0x0][0x2e0] ;  /* 0x0000b8006c6c7a20 */ /* 0x000fc40000410000 */
[----:B------:R-:W-:Y:S01]  /*7470*/  FMUL.FTZ R39, R109, c[0x0][0x2e0] ;  /* 0x0000b8006d277a20 */ /* 0x000fe20000410000 */
[----:B------:R-:W-:Y:S01]  /*7480*/  STS [R239], R41 ;  /* 0x00000029ef007388 */ /* 0x000fe20000000800 */
[----:B------:R-:W-:Y:S01]  /*7490*/  FMUL.FTZ R110, R110, c[0x0][0x2e0] ;  /* 0x0000b8006e6e7a20 */ /* 0x000fe20000410000 */
[----:B------:R-:W-:Y:S01]  /*74a0*/  F2FP.BF16.PACK_AB R16, R16, R72 ;  /* 0x000000481010723e */ /* 0x000fe200000010ff */
        /* <DEDUP_REMOVED lines=38> */
[----:B------:R-:W-:-:S02]  /*7710*/  FMUL.FTZ R79, R22, c[0x0][0x2dc] ;  /* 0x0000b700164f7a20 */ /* 0x000fc40000410000 */
[----:B------:R-:W-:Y:S01]  /*7720*/  FMUL.FTZ R74, R28, c[0x0][0x2dc] ;  /* 0x0000b7001c4a7a20 */ /* 0x000fe20000410000 */
[----:B------:R-:W-:Y:S01]  /*7730*/  F2FP.BF16.PACK_AB R34, R34, R122 ;  /* 0x0000007a2222723e */ /* 0x000fe200000010ff */
[----:B------:R-:W-:Y:S01]  /*7740*/  FMUL.FTZ R18, R29, c[0x0][0x2dc] ;  /* 0x0000b7001d127a20 */ /* 0x000fe20000410000 */
[----:B------:R-:W-:Y:S01]  /*7750*/  STS [R238+0x3000], R35 ;  /* 0x00300023ee007388 */ /* 0x000fe20000000800 */
[----:B------:R-:W-:Y:S02]  /*7760*/  FMUL.FTZ R124, R124, c[0x0][0x2e0] ;  /* 0x0000b8007c7c7a20 */ /* 0x000fe40000410000 */
[----:B------:R-:W-:Y:S01]  /*7770*/  FMUL.FTZ R31, R125, c[0x0][0x2e0] ;  /* 0x0000b8007d1f7a20 */ /* 0x000fe20000410000 */
[----:B------:R-:W-:Y:S01]  /*7780*/  STS [R238+0x3400], R34 ;  /* 0x00340022ee007388 */ /* 0x000fe20000000800 */
[----:B------:R-:W-:Y:S01]  /*7790*/  FMUL.FTZ R126, R126, c[0x0][0x2e0] ;  /* 0x0000b8007e7e7a20 */ /* 0x000fe20000410000 */
[----:B------:R-:W-:Y:S01]  /*77a0*/  F2FP.BF16.PACK_AB R18, R18, R74 ;  /* 0x0000004a1212723e */ /* 0x000fe200000010ff */
        /* <DEDUP_REMOVED lines=82> */
[----:B------:R-:W-:Y:S01]  /*7cd0*/  F2FP.BF16.PACK_AB R5, R5, R58 ;  /* 0x0000003a0505723e */ /* 0x000fe200000010ff */
[----:B------:R-:W-:Y:S01]  /*7ce0*/  FMUL.FTZ R2, R61, c[0x0][0x2dc] ;  /* 0x0000b7003d027a20 */ /* 0x000fe20000410000 */
[----:B------:R-:W-:Y:S01]  /*7cf0*/  F2FP.BF16.PACK_AB R0, R0, R62 ;  /* 0x0000003e0000723e */ /* 0x000fe200000010ff */
[----:B------:R-:W-:Y:S03]  /*7d00*/  STS [R239+0x7400], R17 ;  /* 0x00740011ef007388 */ /* 0x000fe60000000800 */
[----:B------:R-:W-:Y:S01]  /*7d10*/  F2FP.BF16.PACK_AB R2, R2, R60 ;  /* 0x0000003c0202723e */ /* 0x000fe200000010ff */
        /* <DEDUP_REMOVED lines=15> */
[----:B------:R4:W-:Y:S01]  /*7e10*/  STS [R239+0xb000], R2 ;  /* 0x00b00002ef007388 */ /* 0x0009e20000000800 */
[----:B--2---:R-:W-:-:S13]  /*7e20*/  ISETP.NE.AND P0, PT, R98, -0x1, PT ;  /* 0xffffffff6200780c */ /* 0x004fda0003f05270 */
[----:B-1----:R-:W-:-:S05]  /*7e30*/  @P0 IADD3 R0, R236, R98, RZ ;  /* 0x00000062ec000210 */ /* 0x002fca0007ffe0ff */
[----:B----4-:R-:W-:-:S04]  /*7e40*/  @P0 IMAD.WIDE.U32 R2, R0, c[0x0][0x3a0], RZ ;  /* 0x0000e80000020a25 */ /* 0x010fc800078e00ff */
        /* <DEDUP_REMOVED lines=13> */
.L_x_1068:
        /* <DEDUP_REMOVED lines=15> */
.L_x_1069:
[----:B------:R-:W-:Y:S01]  /*8010*/  BAR.SYNC.DEFER_BLOCKING 0x0 ;  /* 0x0000000000007b1d */ /* 0x000fe20000010000 */
[C---:B------:R-:W-:Y:S01]  /*8020*/  SHF.L.U32 R0, R232.reuse, 0x6, RZ ;  /* 0x00000006e8007819 */ /* 0x040fe200000006ff */
[----:B------:R-:W-:Y:S01]  /*8030*/  IMAD R11, R232, -0x40, R193 ;  /* 0xffffffc0e80b7824 */ /* 0x000fe200078e02c1 */
[----:B------:R-:W-:Y:S02]  /*8040*/  SHF.R.S32.HI R5, RZ, 0x1f, R202 ;  /* 0x0000001fff057819 */ /* 0x000fe400000114ca */
[----:B------:R-:W-:Y:S01]  /*8050*/  SHF.R.S32.HI R24, RZ, 0x1f, R0 ;  /* 0x0000001fff187819 */ /* 0x000fe20000011400 */
[----:B------:R-:W1:Y:S01]  /*8060*/  S2R R9, SR_CTAID.Z ;  /* 0x0000000000097919 */ /* 0x000e620000002700 */
[----:B------:R-:W-:Y:S01]  /*8070*/  MOV R4, R202 ;  /* 0x000000ca00047202 */ /* 0x000fe20000000f00 */
[----:B------:R-:W-:Y:S01]  /*8080*/  BSSY B0, `(.L_x_1070) ;  /* 0x0000029000007945 */ /* 0x000fe20003800000 */
[----:B------:R-:W-:Y:S01]  /*8090*/  ISETP.GE.AND P4, PT, R237, R11, PT ;  /* 0x0000000bed00720c */ /* 0x000fe20003f86270 */
[----:B------:R-:W2:Y:S01]  /*80a0*/  S2R R65, SR_CTAID.Z ;  /* 0x0000000000417919 */ /* 0x000ea20000002700 */
[----:B------:R-:W-:Y:S01]  /*80b0*/  IMAD R6, R24, c[0x0][0x3a0], RZ ;  /* 0x0000e80018067a24 */ /* 0x000fe200078e02ff */
[----:B------:R-:W-:Y:S01]  /*80c0*/  SHF.R.S32.HI R64, RZ, 0x1f, R237 ;  /* 0x0000001fff407819 */ /* 0x000fe200000114ed */
[----:B------:R-:W-:-:S04]  /*80d0*/  IMAD.WIDE.U32 R2, R0, c[0x0][0x3a0], R4 ;  /* 0x0000e80000027a25 */ /* 0x000fc800078e0004 */
[----:B------:R-:W-:Y:S01]  /*80e0*/  IMAD R6, R0, c[0x0][0x3a4], R6 ;  /* 0x0000e90000067a24 */ /* 0x000fe200078e0206 */
[----:B------:R-:W-:-:S04]  /*80f0*/  IADD3 R2, P0, R7, R2, RZ ;  /* 0x0000000207027210 */ /* 0x000fc80007f1e0ff */
[----:B------:R-:W-:Y:S01]  /*8100*/  IADD3.X R3, R8, R3, R6, P0, !PT ;  /* 0x0000000308037210 */ /* 0x000fe200007fe406 */
[----:B------:R3:W4:Y:S04]  /*8110*/  LDS.128 R36, [R191+0x13000] ;  /* 0x01300000bf247984 */ /* 0x0007280000000c00 */
[----:B------:R3:W3:Y:S01]  /*8120*/  LDS.128 R32, [R191+0x15000] ;  /* 0x01500000bf207984 */ /* 0x0006e20000000c00 */
[----:B-1----:R-:W-:-:S03]  /*8130*/  SHF.R.S32.HI R66, RZ, 0x1f, R9 ;  /* 0x0000001fff427819 */ /* 0x002fc60000011409 */
[----:B------:R1:W1:Y:S01]  /*8140*/  LDS.128 R28, [R191+0x17000] ;  /* 0x01700000bf1c7984 */ /* 0x0002620000000c00 */
[----:B--2---:R-:W-:-:S03]  /*8150*/  IMAD.WIDE.U32 R6, R65, c[0x0][0x3b8], R2 ;  /* 0x0000ee0041067a25 */ /* 0x004fc600078e0002 */
[----:B------:R2:W1:Y:S01]  /*8160*/  LDS.128 R48, [R191+0x18000] ;  /* 0x01800000bf307984 */ /* 0x0004620000000c00 */
        /* <DEDUP_REMOVED lines=10> */
[----:B------:R-:W2:Y:S01]  /*8210*/  LDS.128 R20, [R191+0x14000] ;  /* 0x01400000bf147984 */ /* 0x000ea20000000c00 */
[----:B------:R-:W-:Y:S01]  /*8220*/  MOV R3, R10 ;  /* 0x0000000a00037202 */ /* 0x000fe20000000f00 */
[----:B------:R-:W-:Y:S01]  /*8230*/  IMAD.MOV.U32 R2, RZ, RZ, R6 ;  /* 0x000000ffff027224 */ /* 0x000fe200078e0006 */
[----:B------:R-:W-:Y:S01]  /*8240*/  ISETP.GE.AND P2, PT, R212, c[0x0][0x220], PT ;  /* 0x00008800d4007a0c */ /* 0x000fe20003f46270 */
[----:B------:R-:W4:Y:S01]  /*8250*/  LDS.128 R16, [R191+0x16000] ;  /* 0x01600000bf107984 */ /* 0x000f220000000c00 */
[----:B------:R-:W-:Y:S01]  /*8260*/  IMAD R27, R64, c[0x0][0x3a0], RZ ;  /* 0x0000e800401b7a24 */ /* 0x000fe200078e02ff */
[----:B------:R-:W-:Y:S01]  /*8270*/  ISETP.GE.AND P1, PT, R213, c[0x0][0x220], PT ;  /* 0x00008800d5007a0c */ /* 0x000fe20003f26270 */
[----:B------:R-:W-:-:S04]  /*8280*/  IMAD.WIDE.U32 R8, R237, c[0x0][0x3a0], R2 ;  /* 0x0000e800ed087a25 */ /* 0x000fc800078e0002 */
[----:B------:R-:W-:Y:S01]  /*8290*/  IMAD R2, R237, c[0x0][0x3a4], R27 ;  /* 0x0000e900ed027a24 */ /* 0x000fe200078e021b */
[----:B------:R-:W3:Y:S03]  /*82a0*/  @!P3 LDS.128 R12, [R191+0x12000] ;  /* 0x01200000bf0cb984 */ /* 0x000ee60000000c00 */
[----:B------:R-:W-:Y:S01]  /*82b0*/  IMAD.IADD R3, R9, 0x1, R2 ;  /* 0x0000000109037824 */ /* 0x000fe200078e0202 */
[----:B------:R-:W-:-:S04]  /*82c0*/  LEA R2, P0, R8, c[0x0][0x340], 0x1 ;  /* 0x0000d00008027a11 */ /* 0x000fc800078008ff */
[----:B------:R-:W-:-:S05]  /*82d0*/  LEA.HI.X R3, R8, c[0x0][0x344], R3, 0x1, P0 ;  /* 0x0000d10008037a11 */ /* 0x000fca00000f0c03 */
[----:B--2---:R2:W-:Y:S04]  /*82e0*/  @!P2 STG.E.128 [R2.64+0x80], R20 ;  /* 0x000080140200a986 */ /* 0x0045e8000c101d06 */
[----:B----4-:R2:W-:Y:S04]  /*82f0*/  @!P1 STG.E.128 [R2.64+0x100], R16 ;  /* 0x0001001002009986 */ /* 0x0105e8000c101d06 */
[----:B---3--:R2:W-:Y:S02]  /*8300*/  @!P3 STG.E.128 [R2.64], R12 ;  /* 0x0000000c0200b986 */ /* 0x0085e4000c101d06 */
.L_x_1071:
[----:B------:R-:W-:Y:S05]  /*8310*/  BSYNC B0 ;  /* 0x0000000000007941 */ /* 0x000fea0003800000 */
.L_x_1070:
[----:B--2---:R-:W-:Y:S01]  /*8320*/  IADD3 R2, R237, 0x20, RZ ;  /* 0x00000020ed027810 */ /* 0x004fe20007ffe0ff */
        /* <DEDUP_REMOVED lines=16> */
[----:B---3--:R2:W-:Y:S04]  /*8430*/  @!P1 STG.E.128 [R2.64+0x80], R32 ;  /* 0x0000802002009986 */ /* 0x0085e8000c101d06 */
[----:B-1----:R2:W-:Y:S02]  /*8440*/  @!P0 STG.E.128 [R2.64+0x100], R28 ;  /* 0x0001001c02008986 */ /* 0x0025e4000c101d06 */
.L_x_1073:
[----:B------:R-:W-:Y:S05]  /*8450*/  BSYNC B0 ;  /* 0x0000000000007941 */ /* 0x000fea0003800000 */
.L_x_1072:
[----:B--2---:R-:W-:Y:S01]  /*8460*/  IMAD.WIDE.U32 R2, R0, c[0x0][0x3a8], R4 ;  /* 0x0000ea0000027a25 */ /* 0x004fe200078e0004 */
        /* <DEDUP_REMOVED lines=24> */
.L_x_1075:
[----:B------:R-:W-:Y:S05]  /*85f0*/  BSYNC B0 ;  /* 0x0000000000007941 */ /* 0x000fea0003800000 */
.L_x_1074:
        /* <DEDUP_REMOVED lines=19> */
.L_x_1046:
[----:B------:R-:W2:Y:S04]  /*8730*/  LDL R9, [R1] ;  /* 0x0000000001097983 */ /* 0x000ea80000100800 */
        /* <DEDUP_REMOVED lines=19> */
.L_x_1077:
        /* <DEDUP_REMOVED lines=15> */
.L_x_1078:
[----:B------:R-:W1:Y:S01]  /*8960*/  S2R R8, SR_CTAID.Z ;  /* 0x0000000000087919 */ /* 0x000e620000002700 */
[C---:B------:R-:W-:Y:S01]  /*8970*/  SHF.L.U32 R0, R232.reuse, 0x6, RZ ;  /* 0x00000006e8007819 */ /* 0x040fe200000006ff */
[----:B------:R-:W-:Y:S01]  /*8980*/  IMAD R9, R232, -0x40, R193 ;  /* 0xffffffc0e8097824 */ /* 0x000fe200078e02c1 */
[----:B------:R-:W-:Y:S01]  /*8990*/  BSSY B0, `(.L_x_1079) ;  /* 0x000001e000007945 */ /* 0x000fe20003800000 */
[----:B------:R-:W2:Y:S01]  /*89a0*/  S2R R15, SR_CTAID.Z ;  /* 0x00000000000f7919 */ /* 0x000ea20000002700 */
[----:B------:R-:W-:Y:S01]  /*89b0*/  SHF.R.S32.HI R10, RZ, 0x1f, R0 ;  /* 0x0000001fff0a7819 */ /* 0x000fe20000011400 */
[----:B------:R-:W-:Y:S01]  /*89c0*/  IMAD.WIDE.U32 R2, R0, c[0x0][0x3a0], R202 ;  /* 0x0000e80000027a25 */ /* 0x000fe200078e00ca */
[----:B------:R-:W-:Y:S02]  /*89d0*/  ISETP.GE.AND P4, PT, R237, R9, PT ;  /* 0x00000009ed00720c */ /* 0x000fe40003f86270 */
[----:B------:R-:W-:Y:S01]  /*89e0*/  SHF.R.S32.HI R14, RZ, 0x1f, R237 ;  /* 0x0000001fff0e7819 */ /* 0x000fe200000114ed */
[----:B------:R-:W-:-:S04]  /*89f0*/  IMAD R4, R10, c[0x0][0x3a0], RZ ;  /* 0x0000e8000a047a24 */ /* 0x000fc800078e02ff */
[----:B------:R-:W-:Y:S01]  /*8a00*/  IMAD R5, R0, c[0x0][0x3a4], R4 ;  /* 0x0000e90000057a24 */ /* 0x000fe200078e0204 */
[----:B------:R-:W-:-:S04]  /*8a10*/  IADD3 R4, P0, R6, R2, RZ ;  /* 0x0000000206047210 */ /* 0x000fc80007f1e0ff */
[----:B------:R-:W-:Y:S02]  /*8a20*/  IADD3.X R5, R7, R3, R5, P0, !PT ;  /* 0x0000000307057210 */ /* 0x000fe400007fe405 */
[----:B-1----:R-:W-:-:S03]  /*8a30*/  SHF.R.S32.HI R16, RZ, 0x1f, R8 ;  /* 0x0000001fff107819 */ /* 0x002fc60000011408 */
[----:B--2---:R-:W-:-:S04]  /*8a40*/  IMAD.WIDE.U32 R4, R15, c[0x0][0x3b8], R4 ;  /* 0x0000ee000f047a25 */ /* 0x004fc800078e0004 */
[----:B------:R-:W-:-:S04]  /*8a50*/  IMAD R8, R16, c[0x0][0x3b8], RZ ;  /* 0x0000ee0010087a24 */ /* 0x000fc800078e02ff */
[----:B------:R-:W-:-:S05]  /*8a60*/  IMAD R8, R15, c[0x0][0x3bc], R8 ;  /* 0x0000ef000f087a24 */ /* 0x000fca00078e0208 */
[----:B------:R-:W-:Y:S01]  /*8a70*/  IADD3 R8, R8, R5, RZ ;  /* 0x0000000508087210 */ /* 0x000fe20007ffe0ff */
        /* <DEDUP_REMOVED lines=15> */
.L_x_1080:
[----:B------:R-:W-:Y:S05]  /*8b70*/  BSYNC B0 ;  /* 0x0000000000007941 */ /* 0x000fea0003800000 */
.L_x_1079:
[----:B-1----:R-:W-:Y:S01]  /*8b80*/  IADD3 R2, R237, 0x20, RZ ;  /* 0x00000020ed027810 */ /* 0x002fe20007ffe0ff */
        /* <DEDUP_REMOVED lines=18> */
.L_x_1082:
[----:B------:R-:W-:Y:S05]  /*8cb0*/  BSYNC B0 ;  /* 0x0000000000007941 */ /* 0x000fea0003800000 */
.L_x_1081:
[----:B-1----:R-:W-:Y:S01]  /*8cc0*/  IMAD.WIDE.U32 R2, R0, c[0x0][0x3a8], R202 ;  /* 0x0000ea0000027a25 */ /* 0x002fe200078e00ca */
[----:B------:R-:W-:Y:S03]  /*8cd0*/  BSSY B0, `(.L_x_1083) ;  /* 0x0000018000007945 */ /* 0x000fe60003800000 */
[----:B------:R-:W-:-:S02]  /*8ce0*/  IMAD R4, R10, c[0x0][0x3a8], RZ ;  /* 0x0000ea000a047a24 */ /* 0x000fc400078e02ff */
        /* <DEDUP_REMOVED lines=22> */
.L_x_1084:
[----:B------:R-:W-:Y:S05]  /*8e50*/  BSYNC B0 ;  /* 0x0000000000007941 */ /* 0x000fea0003800000 */
.L_x_1083:
        /* <DEDUP_REMOVED lines=16> */
.L_x_1076:
[----:B------:R-:W-:Y:S05]  /*8f60*/  BSYNC B1 ;  /* 0x0000000000017941 */ /* 0x000fea0003800000 */
.L_x_1041:
[----:B------:R-:W-:-:S04]  /*8f70*/  IADD3 R232, R232, c[0x0][0xc], RZ ;  /* 0x00000300e8e87a10 */ /* 0x000fc80007ffe0ff */
[----:B------:R-:W-:-:S13]  /*8f80*/  ISETP.GE.AND P0, PT, R232, UR5, PT ;  /* 0x00000005e8007c0c */ /* 0x000fda000bf06270 */
[----:B------:R-:W-:Y:S01]  /*8f90*/  @P0 CALL.REL.NOINC `(.L_x_1085) ;  /* 0x0000001000000944 */ /* 0x000fe20003c00000 */
[----:B------:R-:W-:Y:S05]  /*8fa0*/  BRA `(.L_x_1086) ;  /* 0xffff78f000007947 */ /* 0x000fea000383ffff */
.L_x_1085:
[----:B------:R-:W-:Y:S05]  /*8fb0*/  EXIT ;  /* 0x000000000000794d */ /* 0x000fea0003800000 */
.L_x_1087:
        /* <DEDUP_REMOVED lines=12> */
.L_x_1606:


//--------------------- .text._ZN5flash44flash_bwd_dq_dk_dv_loop_seqk_parallel_kernelI23Flash_bwd_kernel_traitsILi192ELi64ELi64ELi8ELi4ELi2ELi2ELb0ELb0EN7cutlass10bfloat16_tE19Flash_kernel_traitsILi192ELi64ELi64ELi8ES3_EELb0ELb0ELb0ELb0ELb0ELb0ELb1EEEvNS_16Flash_bwd_paramsE --------------------------
	.section	.text._ZN5flash44flash_bwd_dq_dk_dv_loop_seqk_parallel_kernelI23Flash_bwd_kernel_traitsILi192ELi64ELi64ELi8ELi4ELi2ELi2ELb0ELb0EN7cutlass10bfloat16_tE19Flash_kernel_traitsILi192ELi64ELi64ELi8ES3_EELb0ELb0ELb0ELb0ELb0ELb0ELb1EEEvNS_16Flash_bwd_paramsE,"ax",@progbits
	.sectioninfo	@"SHI_REGISTERS=255"
	.align	128
        .global         _ZN5flash44flash_bwd_dq_dk_dv_loop_seqk_parallel_kernelI23Flash_bwd_kernel_traitsILi192ELi64ELi64ELi8ELi4ELi2ELi2ELb0ELb0EN7cutlass10bfloat16_tE19Flash_kernel_traitsILi192ELi64ELi64ELi8ES3_EELb0ELb0ELb0ELb0ELb0ELb0ELb1EEEvNS_16Flash_bwd_paramsE
        .type           _ZN5flash44flash_bwd_dq_dk_dv_loop_seqk_parallel_kernelI23Flash_bwd_kernel_traitsILi192ELi64ELi64ELi8ELi4ELi2ELi2ELb0ELb0EN7cutlass10bfloat16_tE19Flash_kernel_traitsILi192ELi64ELi64ELi8ES3_EELb0ELb0ELb0ELb0ELb0ELb0ELb1EEEvNS_16Flash_bwd_paramsE,@function
        .size           _ZN5flash44flash_bwd_dq_dk_dv_loop_seqk_parallel_kernelI23Flash_bwd_kernel_traitsILi192ELi64ELi64ELi8ELi4ELi2ELi2ELb0ELb0EN7cutlass10bfloat16_tE19Flash_kernel_traitsILi192ELi64ELi64ELi8ES3_EELb0ELb0ELb0ELb0ELb0ELb0ELb1EEEvNS_16Flash_bwd_paramsE,(.L_x_1607 - _ZN5flash44flash_bwd_dq_dk_dv_loop_seqk_parallel_kernelI23Flash_bwd_kernel_traitsILi192ELi64ELi64ELi8ELi4ELi2ELi2ELb0ELb0EN7cutlass10bfloat16_tE19Flash_kernel_traitsILi192ELi64ELi64ELi8ES3_EELb0ELb0ELb0ELb0ELb0ELb0ELb1EEEvNS_16Flash_bwd_paramsE)
        .other          _ZN5flash44flash_bwd_dq_dk_dv_loop_seqk_parallel_kernelI23Flash_bwd_kernel_traitsILi192ELi64ELi64ELi8ELi4ELi2ELi2ELb0ELb0EN7cutlass10bfloat16_tE19Flash_kernel_traitsILi192ELi64ELi64ELi8ES3_EELb0ELb0ELb0ELb0ELb0ELb0ELb1EEEvNS_16Flash_bwd_paramsE,@"STO_CUDA_ENTRY STV_DEFAULT"
_ZN5flash44flash_bwd_dq_dk_dv_loop_seqk_parallel_kernelI23Flash_bwd_kernel_traitsILi192ELi64ELi64ELi8ELi4ELi2ELi2ELb0ELb0EN7cutlass10bfloat16_tE19Flash_kernel_traitsILi192ELi64ELi64ELi8ES3_EELb0ELb0ELb0ELb0ELb0ELb0ELb1EEEvNS_16Flash_bwd_paramsE:
.text._ZN5flash44flash_bwd_dq_dk_dv_loop_seqk_parallel_kernelI23Flash_bwd_kernel_traitsILi192ELi64ELi64ELi8ELi4ELi2ELi2ELb0ELb0EN7cutlass10bfloat16_tE19Flash_kernel_traitsILi192ELi64ELi64ELi8ES3_EELb0ELb0ELb0ELb0ELb0ELb0ELb1EEEvNS_16Flash_bwd_paramsE:
        /* <DEDUP_REMOVED lines=142> */
.L_x_1134:
        /* <DEDUP_REMOVED lines=35> */
.L_x_1088:
        /* <DEDUP_REMOVED lines=44> */
.L_x_1090:
        /* <DEDUP_REMOVED lines=15> */
.L_x_1091:
        /* <DEDUP_REMOVED lines=86> */
.L_x_1092:
[----:B------:R-:W-:-:S04]  /*1420*/  IMAD R8, R32, c[0x0][0x1c0], R33 ;  /* 0x0000700020087a24 */ /* 0x000fc800078e0221 */
[----:B------:R-:W-:Y:S02]  /*1430*/  IMAD R8, R8, c[0x0][0x224], RZ ;  /* 0x0000890008087a24 */ /* 0x000fe400078e02ff */
.L_x_1093:
        /* <DEDUP_REMOVED lines=98> */
.L_x_1096:
[----:B------:R-:W-:Y:S05]  /*1a60*/  BSYNC B0 ;  /* 0x0000000000007941 */ /* 0x000fea0003800000 */
.L_x_1095:
        /* <DEDUP_REMOVED lines=39> */
.L_x_1098:
[----:B------:R-:W-:Y:S05]  /*1ce0*/  BSYNC B0 ;  /* 0x0000000000007941 */ /* 0x000fea0003800000 */
.L_x_1097:
        /* <DEDUP_REMOVED lines=19> */
.L_x_1100:
        /* <DEDUP_REMOVED lines=28> */
.L_x_1101:
[----:B------:R-:W-:Y:S05]  /*1fe0*/  BSYNC B0 ;  /* 0x0000000000007941 */ /* 0x000fea0003800000 */
.L_x_1099:
        /* <DEDUP_REMOVED lines=17> */
.L_x_1103:
        /* <DEDUP_REMOVED lines=38> */
.L_x_1104:
[----:B------:R-:W-:Y:S05]  /*2360*/  BSYNC B0 ;  /* 0x0000000000007941 */ /* 0x000fea0003800000 */
.L_x_1102:
        /* <DEDUP_REMOVED lines=60> */
.L_x_1106:
[----:B-1----:R-:W-:Y:S05]  /*2730*/  BSYNC B0 ;  /* 0x0000000000007941 */ /* 0x002fea0003800000 */
.L_x_1105:
        /* <DEDUP_REMOVED lines=38> */
.L_x_1108:
[----:B------:R-:W-:Y:S05]  /*29a0*/  BSYNC B0 ;  /* 0x0000000000007941 */ /* 0x000fea0003800000 */
.L_x_1107:
        /* <DEDUP_REMOVED lines=45> */
.L_x_1110:
[----:B------:R-:W-:Y:S05]  /*2c80*/  BSYNC B0 ;  /* 0x0000000000007941 */ /* 0x000fea0003800000 */
.L_x_1109:
        /* <DEDUP_REMOVED lines=37> */
.L_x_1112:
[----:B------:R-:W-:Y:S05]  /*2ee0*/  BSYNC B0 ;  /* 0x0000000000007941 */ /* 0x000fea0003800000 */
.L_x_1111:
        /* <DEDUP_REMOVED lines=106> */
.L_x_1115:
        /* <DEDUP_REMOVED lines=8> */
[----:B------:R-:W-:Y:S06]  /*3610*/  LDSM.16.M88.4 R16, [R175] ;  /* 0x00000000af10783b */ /* 0x000fec0000000200 */
[----:B------:R-:W2:Y:S06]  /*3620*/  LDSM.16.M88.4 R8, [R169+0x12000] ;  /* 0x01200000a908783b */ /* 0x000eac0000000200 */
[----:B------:R-:W1:Y:S06]  /*3630*/  LDSM.16.M88.4 R68, [R169+0x12800] ;  /* 0x01280000a944783b */ /* 0x000e6c0000000200 */
[----:B------:R-:W-:Y:S06]  /*3640*/  LDSM.16.M88.4 R72, [R0] ;  /* 0x000000000048783b */ /* 0x000fec0000000200 */
[----:B------:R-:W3:Y:S06]  /*3650*/  LDSM.16.M88.4 R76, [R170+0x12000] ;  /* 0x01200000aa4c783b */ /* 0x000eec0000000200 */
[----:B------:R-:W4:Y:S06]  /*3660*/  LDSM.16.M88.4 R80, [R170+0x12800] ;  /* 0x01280000aa50783b */ /* 0x000f2c0000000200 */
[----:B------:R-:W-:Y:S06]  /*3670*/  LDSM.16.M88.4 R84, [R2] ;  /* 0x000000000254783b */ /* 0x000fec0000000200 */
[----:B------:R-:W4:Y:S01]  /*3680*/  LDSM.16.M88.4 R88, [R172+0x12000] ;  /* 0x01200000ac58783b */ /* 0x000f220000000200 */
[C---:B--2---:R-:W-:Y:S05]  /*3690*/  HMMA.16816.F32.BF16 R4, R16.reuse, R8, RZ ;  /* 0x000000081004723c */ /* 0x044fea00000418ff */
[----:B------:R-:W-:Y:S03]  /*36a0*/  LDSM.16.M88.4 R92, [R3] ;  /* 0x00000000035c783b */ /* 0x000fe60000000200 */
[C---:B------:R-:W-:Y:S03]  /*36b0*/  HMMA.16816.F32.BF16 R8, R16.reuse, R10, RZ ;  /* 0x0000000a1008723c */ /* 0x040fe600000418ff */
[----:B------:R-:W-:Y:S05]  /*36c0*/  LDSM.16.M88.4 R96, [R171+0x12000] ;  /* 0x01200000ab60783b */ /* 0x000fea0000000200 */
[C---:B-1----:R-:W-:Y:S08]  /*36d0*/  HMMA.16816.F32.BF16 R12, R16.reuse, R68, RZ ;  /* 0x00000044100c723c */ /* 0x042ff000000418ff */
        /* <DEDUP_REMOVED lines=50> */
[----:B------:R3:W2:Y:S01]  /*3a00*/  LDSM.16.M88.4 R76, [R2+0x4000] ;  /* 0x00400000024c783b */ /* 0x0006a20000000200 */
        /* <DEDUP_REMOVED lines=8> */
[----:B------:R-:W-:Y:S01]  /*3a90*/  FSETP.NEU.FTZ.AND P1, PT, R203, -INF , PT ;  /* 0xff800000cb00780b */ /* 0x000fe20003f3d000 */
[----:B------:R3:W4:Y:S01]  /*3aa0*/  LDSM.16.M88.4 R84, [R3+0x4000] ;  /* 0x004000000354783b */ /* 0x0007220000000200 */
[C---:B------:R-:W-:Y:S08]  /*3ab0*/  HMMA.16816.F32.BF16 R4, R92.reuse, R96, R4 ;  /* 0x000000605c04723c */ /* 0x040ff00000041804 */
[C---:B------:R-:W-:Y:S08]  /*3ac0*/  HMMA.16816.F32.BF16 R8, R92.reuse, R98, R8 ;  /* 0x000000625c08723c */ /* 0x040ff00000041808 */
[C---:B--2---:R-:W-:Y:S04]  /*3ad0*/  HMMA.16816.F32.BF16 R12, R92.reuse, R72, R12 ;  /* 0x000000485c0c723c */ /* 0x044fe8000004180c */
[----:B---3--:R-:W-:Y:S04]  /*3ae0*/  @P0 LEA R3, R234, R243, 0x6 ;  /* 0x000000f3ea030211 */ /* 0x008fe800078e30ff */
[----:B------:R-:W-:Y:S03]  /*3af0*/  HMMA.16816.F32.BF16 R16, R92, R74, R16 ;  /* 0x0000004a5c10723c */ /* 0x000fe60000041810 */
[-C--:B------:R-:W-:Y:S05]  /*3b00*/  @P0 ISETP.GE.AND P2, PT, R3, R193.reuse, PT ;  /* 0x000000c10300020c */ /* 0x080fea0003f46270 */
[C---:B------:R-:W-:Y:S08]  /*3b10*/  HMMA.16816.F32.BF16 R4, R76.reuse, R80, R4 ;  /* 0x000000504c04723c */ /* 0x040ff00000041804 */
[C---:B------:R-:W-:Y:S08]  /*3b20*/  HMMA.16816.F32.BF16 R8, R76.reuse, R82, R8 ;  /* 0x000000524c08723c */ /* 0x040ff00000041808 */
[C---:B-1----:R-:W-:Y:S08]  /*3b30*/  HMMA.16816.F32.BF16 R12, R76.reuse, R68, R12 ;  /* 0x000000444c0c723c */ /* 0x042ff0000004180c */
[----:B------:R-:W-:Y:S01]  /*3b40*/  HMMA.16816.F32.BF16 R16, R76, R70, R16 ;  /* 0x000000464c10723c */ /* 0x000fe20000041810 */
[----:B------:R-:W1:Y:S07]  /*3b50*/  LDSM.16.M88.4 R68, [R171+0x16800] ;  /* 0x01680000ab44783b */ /* 0x000e6e0000000200 */
[C---:B----4-:R-:W-:Y:S08]  /*3b60*/  HMMA.16816.F32.BF16 R4, R84.reuse, R88, R4 ;  /* 0x000000585404723c */ /* 0x050ff00000041804 */
[C---:B------:R-:W-:Y:S11]  /*3b70*/  HMMA.16816.F32.BF16 R8, R84.reuse, R90, R8 ;  /* 0x0000005a5408723c */ /* 0x040ff60000041808 */
[----:B------:R-:W-:Y:S05]  /*3b80*/  @!UPT UIADD3 URZ, URZ, URZ, URZ ;  /* 0x0000003f3f3ff290 */ /* 0x000fea000fffe03f */
[----:B------:R-:W-:Y:S02]  /*3b90*/  FMUL.FTZ R4, R4, c[0x0][0x2ec] ;  /* 0x0000bb0004047a20 */ /* 0x000fe40000410000 */
[----:B------:R-:W-:Y:S02]  /*3ba0*/  FMUL.FTZ R5, R5, c[0x0][0x2ec] ;  /* 0x0000bb0005057a20 */ /* 0x000fe40000410000 */
[----:B------:R-:W2:Y:S01]  /*3bb0*/  MUFU.TANH R88, R4 ;  /* 0x0000000400587308 */ /* 0x000ea20000002400 */
[----:B------:R-:W-:Y:S02]  /*3bc0*/  FMUL.FTZ R6, R6, c[0x0][0x2ec] ;  /* 0x0000bb0006067a20 */ /* 0x000fe40000410000 */
[----:B------:R-:W-:Y:S01]  /*3bd0*/  FMUL.FTZ R7, R7, c[0x0][0x2ec] ;  /* 0x0000bb0007077a20 */ /* 0x000fe20000410000 */
[C---:B-1----:R-:W-:Y:S03]  /*3be0*/  HMMA.16816.F32.BF16 R12, R84.reuse, R68, R12 ;  /* 0x00000044540c723c */ /* 0x042fe6000004180c */
[----:B------:R-:W-:Y:S03]  /*3bf0*/  FMUL.FTZ R8, R8, c[0x0][0x2ec] ;  /* 0x0000bb0008087a20 */ /* 0x000fe60000410000 */
[----:B------:R-:W1:Y:S01]  /*3c00*/  MUFU.TANH R83, R5 ;  /* 0x0000000500537308 */ /* 0x000e620000002400 */
[----:B------:R-:W-:Y:S01]  /*3c10*/  FMUL.FTZ R9, R9, c[0x0][0x2ec] ;  /* 0x0000bb0009097a20 */ /* 0x000fe20000410000 */
[----:B------:R-:W-:Y:S04]  /*3c20*/  HMMA.16816.F32.BF16 R16, R84, R70, R16 ;  /* 0x000000465410723c */ /* 0x000fe80000041810 */
[----:B------:R-:W-:Y:S02]  /*3c30*/  FMUL.FTZ R10, R10, c[0x0][0x2ec] ;  /* 0x0000bb000a0a7a20 */ /* 0x000fe40000410000 */
[----:B------:R-:W-:Y:S02]  /*3c40*/  FMUL.FTZ R11, R11, c[0x0][0x2ec] ;  /* 0x0000bb000b0b7a20 */ /* 0x000fe40000410000 */
[----:B------:R3:W4:Y:S01]  /*3c50*/  MUFU.TANH R93, R6 ;  /* 0x00000006005d7308 */ /* 0x0007220000002400 */
[----:B--2---:R-:W-:Y:S03]  /*3c60*/  MOV R0, R88 ;  /* 0x0000005800007202 */ /* 0x004fe60000000f00 */
[----:B------:R-:W-:Y:S02]  /*3c70*/  @P0 FSEL R0, R88, -INF , !P2 ;  /* 0xff80000058000808 */ /* 0x000fe40005000000 */
[----:B------:R-:W-:Y:S04]  /*3c80*/  @P0 IADD3 R4, R3, 0x1, RZ ;  /* 0x0000000103040810 */ /* 0x000fe80007ffe0ff */
[----:B------:R-:W2:Y:S01]  /*3c90*/  MUFU.TANH R92, R7 ;  /* 0x00000007005c7308 */ /* 0x000ea20000002400 */
[----:B------:R-:W-:Y:S01]  /*3ca0*/  FMUL.FTZ R12, R12, c[0x0][0x2ec] ;  /* 0x0000bb000c0c7a20 */ /* 0x000fe20000410000 */
[----:B------:R-:W-:Y:S01]  /*3cb0*/  @P0 ISETP.GE.AND P3, PT, R4, R193, PT ;  /* 0x000000c10400020c */ /* 0x000fe20003f66270 */
[--C-:B------:R-:W-:Y:S01]  /*3cc0*/  FFMA.FTZ R4, R0, c[0x0][0x23c], -R2.reuse ;  /* 0x00008f0000047a23 */ /* 0x100fe20000010802 */
[----:B-1----:R-:W-:Y:S01]  /*3cd0*/  MOV R0, R83 ;  /* 0x0000005300007202 */ /* 0x002fe20000000f00 */
[----:B------:R-:W-:Y:S01]  /*3ce0*/  FMUL.FTZ R5, R203, 1.4426950216293334961 ;  /* 0x3fb8aa3bcb057820 */ /* 0x000fe20000410000 */
[----:B------:R-:W-:Y:S01]  /*3cf0*/  @P0 FSEL R0, R83, -INF , !P3 ;  /* 0xff80000053000808 */ /* 0x000fe20005800000 */
[----:B------:R-:W-:Y:S03]  /*3d00*/  FMUL.FTZ R13, R13, c[0x0][0x2ec] ;  /* 0x0000bb000d0d7a20 */ /* 0x000fe60000410000 */
[----:B------:R4:W-:Y:S01]  /*3d10*/  MUFU.EX2 R94, R4 ;  /* 0x00000004005e7308 */ /* 0x0009e20000000800 */
[----:B------:R-:W-:Y:S02]  /*3d20*/  FMUL.FTZ R14, R14, c[0x0][0x2ec] ;  /* 0x0000bb000e0e7a20 */ /* 0x000fe40000410000 */
[----:B------:R-:W-:Y:S02]  /*3d30*/  FMUL.FTZ R15, R15, c[0x0][0x2ec] ;  /* 0x0000bb000f0f7a20 */ /* 0x000fe40000410000 */
[----:B---3--:R-:W-:Y:S01]  /*3d40*/  FFMA.FTZ R6, R0, c[0x0][0x23c], -R2 ;  /* 0x00008f0000067a23 */ /* 0x008fe20000010802 */
[----:B------:R-:W-:Y:S01]  /*3d50*/  FSEL R0, R5, RZ, P1 ;  /* 0x000000ff05007208 */ /* 0x000fe20000800000 */
[----:B------:R-:W-:Y:S02]  /*3d60*/  FMUL.FTZ R16, R16, c[0x0][0x2ec] ;  /* 0x0000bb0010107a20 */ /* 0x000fe40000410000 */
[----:B------:R-:W-:Y:S01]  /*3d70*/  FMUL.FTZ R17, R17, c[0x0][0x2ec] ;  /* 0x0000bb0011117a20 */ /* 0x000fe20000410000 */
[----:B------:R1:W-:Y:S01]  /*3d80*/  MUFU.EX2 R148, R6 ;  /* 0x0000000600947308 */ /* 0x0003e20000000800 */
[----:B------:R-:W-:Y:S02]  /*3d90*/  FMUL.FTZ R18, R18, c[0x0][0x2ec] ;  /* 0x0000bb0012127a20 */ /* 0x000fe40000410000 */
[----:B------:R-:W-:Y:S07]  /*3da0*/  FMUL.FTZ R19, R19, c[0x0][0x2ec] ;  /* 0x0000bb0013137a20 */ /* 0x000fee0000410000 */
[----:B------:R-:W3:Y:S01]  /*3db0*/  MUFU.TANH R89, R8 ;  /* 0x0000000800597308 */ /* 0x000ee20000002400 */
[----:B----4-:R-:W-:Y:S02]  /*3dc0*/  MOV R4, R93 ;  /* 0x0000005d00047202 */ /* 0x010fe40000000f00 */
[----:B------:R-:W-:Y:S07]  /*3dd0*/  @P0 FSEL R4, R93, -INF , !P2 ;  /* 0xff8000005d040808 */ /* 0x000fee0005000000 */
[----:B------:R-:W4:Y:S01]  /*3de0*/  MUFU.TANH R82, R9 ;  /* 0x0000000900527308 */ /* 0x000f220000002400 */
[--C-:B------:R-:W-:Y:S01]  /*3df0*/  FFMA.FTZ R5, R4, c[0x0][0x23c], -R0.reuse ;  /* 0x00008f0004057a23 */ /* 0x100fe20000010800 */
[----:B--2---:R-:W-:Y:S02]  /*3e00*/  MOV R4, R92 ;  /* 0x0000005c00047202 */ /* 0x004fe40000000f00 */
[----:B------:R-:W-:Y:S02]  /*3e10*/  @P0 FSEL R4, R92, -INF , !P3 ;  /* 0xff8000005c040808 */ /* 0x000fe40005800000 */
[C---:B-1----:R-:W-:Y:S04]  /*3e20*/  @P0 IADD3 R6, R3.reuse, 0x8, RZ ;  /* 0x0000000803060810 */ /* 0x042fe80007ffe0ff */
[----:B------:R1:W-:Y:S01]  /*3e30*/  MUFU.EX2 R157, R5 ;  /* 0x00000005009d7308 */ /* 0x0003e20000000800 */
[-C--:B------:R-:W-:Y:S02]  /*3e40*/  @P0 ISETP.GE.AND P1, PT, R6, R193.reuse, PT ;  /* 0x000000c10600020c */ /* 0x080fe40003f26270 */
[C---:B------:R-:W-:Y:S04]  /*3e50*/  @P0 IADD3 R6, R3.reuse, 0x9, RZ ;  /* 0x0000000903060810 */ /* 0x040fe80007ffe0ff */
[----:B------:R-:W-:Y:S02]  /*3e60*/  @P0 ISETP.GE.AND P2, PT, R6, R193, PT ;  /* 0x000000c10600020c */ /* 0x000fe40003f46270 */
[----:B------:R-:W-:Y:S01]  /*3e70*/  @P0 IADD3 R6, R3, 0x10, RZ ;  /* 0x0000001003060810 */ /* 0x000fe20007ffe0ff */
[----:B------:R-:W2:Y:S10]  /*3e80*/  MUFU.TANH R91, R10 ;  /* 0x0000000a005b7308 */ /* 0x000eb40000002400 */
[----:B------:R-:W2:Y:S01]  /*3e90*/  MUFU.TANH R90, R11 ;  /* 0x0000000b005a7308 */ /* 0x000ea20000002400 */
[----:B-1----:R-:W-:Y:S01]  /*3ea0*/  FFMA.FTZ R5, R4, c[0x0][0x23c], -R0 ;  /* 0x00008f0004057a23 */ /* 0x002fe20000010800 */
[----:B---3--:R-:W-:Y:S02]  /*3eb0*/  MOV R4, R89 ;  /* 0x0000005900047202 */ /* 0x008fe40000000f00 */
[----:B------:R-:W-:Y:S06]  /*3ec0*/  @P0 FSEL R4, R89, -INF , !P1 ;  /* 0xff80000059040808 */ /* 0x000fec0004800000 */
[----:B------:R1:W-:Y:S10]  /*3ed0*/  MUFU.EX2 R155, R5 ;  /* 0x00000005009b7308 */ /* 0x0003f40000000800 */
[----:B------:R-:W3:Y:S10]  /*3ee0*/  MUFU.TANH R81, R12 ;  /* 0x0000000c00517308 */ /* 0x000ef40000002400 */
[----:B------:R-:W2:Y:S01]  /*3ef0*/  MUFU.TANH R80, R13 ;  /* 0x0000000d00507308 */ /* 0x000ea20000002400 */
[--C-:B-1----:R-:W-:Y:S01]  /*3f00*/  FFMA.FTZ R5, R4, c[0x0][0x23c], -R2.reuse ;  /* 0x00008f0004057a23 */ /* 0x102fe20000010802 */
[----:B----4-:R-:W-:Y:S02]  /*3f10*/  MOV R4, R82 ;  /* 0x0000005200047202 */ /* 0x010fe40000000f00 */
[----:B------:R-:W-:Y:S06]  /*3f20*/  @P0 FSEL R4, R82, -INF , !P2 ;  /* 0xff80000052040808 */ /* 0x000fec0005000000 */
[----:B------:R1:W-:Y:S10]  /*3f30*/  MUFU.EX2 R98, R5 ;  /* 0x0000000500627308 */ /* 0x0003f40000000800 */
[----:B------:R-:W4:Y:S10]  /*3f40*/  MUFU.TANH R87, R14 ;  /* 0x0000000e00577308 */ /* 0x000f340000002400 */
[----:B------:R-:W3:Y:S01]  /*3f50*/  MUFU.TANH R86, R15 ;  /* 0x0000000f00567308 */ /* 0x000ee20000002400 */
[----:B-1----:R-:W-:Y:S01]  /*3f60*/  FFMA.FTZ R5, R4, c[0x0][0x23c], -R2 ;  /* 0x00008f0004057a23 */ /* 0x002fe20000010802 */
[----:B--2---:R-:W-:Y:S02]  /*3f70*/  MOV R4, R91 ;  /* 0x0000005b00047202 */ /* 0x004fe40000000f00 */
[----:B------:R-:W-:Y:S02]  /*3f80*/  @P0 FSEL R4, R91, -INF , !P1 ;  /* 0xff8000005b040808 */ /* 0x000fe40004800000 */
[-C--:B------:R-:W-:Y:S04]  /*3f90*/  @P0 ISETP.GE.AND P1, PT, R6, R193.reuse, PT ;  /* 0x000000c10600020c */ /* 0x080fe80003f26270 */
[----:B------:R1:W-:Y:S01]  /*3fa0*/  MUFU.EX2 R97, R5 ;  /* 0x0000000500617308 */ /* 0x0003e20000000800 */
[C---:B------:R-:W-:Y:S09]  /*3fb0*/  @P0 IADD3 R6, R3.reuse, 0x11, RZ ;  /* 0x0000001103060810 */ /* 0x040ff20007ffe0ff */
[----:B------:R-:W-:Y:S10]  /*3fc0*/  MUFU.TANH R79, R16 ;  /* 0x00000010004f7308 */ /* 0x000ff40000002400 */
[----:B------:R-:W2:Y:S01]  /*3fd0*/  MUFU.TANH R78, R17 ;  /* 0x00000011004e7308 */ /* 0x000ea20000002400 */
[--C-:B-1----:R-:W-:Y:S01]  /*3fe0*/  FFMA.FTZ R5, R4, c[0x0][0x23c], -R0.reuse ;  /* 0x00008f0004057a23 */ /* 0x102fe20000010800 */
[----:B------:R-:W-:Y:S02]  /*3ff0*/  MOV R4, R90 ;  /* 0x0000005a00047202 */ /* 0x000fe40000000f00 */
[----:B------:R-:W-:Y:S02]  /*4000*/  @P0 FSEL R4, R90, -INF , !P2 ;  /* 0xff8000005a040808 */ /* 0x000fe40005000000 */
[----:B------:R-:W-:Y:S04]  /*4010*/  @P0 ISETP.GE.AND P2, PT, R6, R193, PT ;  /* 0x000000c10600020c */ /* 0x000fe80003f46270 */
[----:B------:R1:W-:Y:S01]  /*4020*/  MUFU.EX2 R154, R5 ;  /* 0x00000005009a7308 */ /* 0x0003e20000000800 */
[C---:B------:R-:W-:Y:S02]  /*4030*/  @P0 IADD3 R6, R3.reuse, 0x18, RZ ;  /* 0x0000001803060810 */ /* 0x040fe40007ffe0ff */
[----:B------:R-:W-:Y:S07]  /*4040*/  @P0 IADD3 R3, R3, 0x19, RZ ;  /* 0x0000001903030810 */ /* 0x000fee0007ffe0ff */
[----:B------:R-:W2:Y:S10]  /*4050*/  MUFU.TANH R85, R18 ;  /* 0x0000001200557308 */ /* 0x000eb40000002400 */
[----:B------:R-:W-:Y:S01]  /*4060*/  MUFU.TANH R84, R19 ;  /* 0x0000001300547308 */ /* 0x000fe20000002400 */
[----:B-1----:R-:W-:Y:S01]  /*4070*/  FFMA.FTZ R5, R4, c[0x0][0x23c], -R0 ;  /* 0x00008f0004057a23 */ /* 0x002fe20000010800 */
[----:B---3--:R-:W-:Y:S02]  /*4080*/  MOV R4, R81 ;  /* 0x0000005100047202 */ /* 0x008fe40000000f00 */
[----:B------:R-:W-:Y:S06]  /*4090*/  @P0 FSEL R4, R81, -INF , !P1 ;  /* 0xff80000051040808 */ /* 0x000fec0004800000 */
[----:B------:R1:W3:Y:S02]  /*40a0*/  MUFU.EX2 R152, R5 ;  /* 0x0000000500987308 */ /* 0x0002e40000000800 */
[--C-:B-1----:R-:W-:Y:S01]  /*40b0*/  FFMA.FTZ R5, R4, c[0x0][0x23c], -R2.reuse ;  /* 0x00008f0004057a23 */ /* 0x102fe20000010802 */
[----:B------:R-:W-:Y:S02]  /*40c0*/  MOV R4, R80 ;  /* 0x0000005000047202 */ /* 0x000fe40000000f00 */
[----:B------:R-:W-:Y:S05]  /*40d0*/  @P0 FSEL R4, R80, -INF , !P2 ;  /* 0xff80000050040808 */ /* 0x000fea0005000000 */
[----:B------:R1:W-:Y:S02]  /*40e0*/  MUFU.EX2 R149, R5 ;  /* 0x0000000500957308 */ /* 0x0003e40000000800 */
[----:B-1----:R-:W-:Y:S01]  /*40f0*/  FFMA.FTZ R5, R4, c[0x0][0x23c], -R2 ;  /* 0x00008f0004057a23 */ /* 0x002fe20000010802 */
[----:B----4-:R-:W-:Y:S02]  /*4100*/  MOV R4, R87 ;  /* 0x0000005700047202 */ /* 0x010fe40000000f00 */
[----:B------:R-:W-:Y:S05]  /*4110*/  @P0 FSEL R4, R87, -INF , !P1 ;  /* 0xff80000057040808 */ /* 0x000fea0004800000 */
[----:B------:R1:W4:Y:S01]  /*4120*/  MUFU.EX2 R99, R5 ;  /* 0x0000000500637308 */ /* 0x0003220000000800 */
[-C--:B------:R-:W-:Y:S01]  /*4130*/  @P0 ISETP.GE.AND P1, PT, R6, R193.reuse, PT ;  /* 0x000000c10600020c */ /* 0x080fe20003f26270 */
[--C-:B-1----:R-:W-:Y:S01]  /*4140*/  FFMA.FTZ R5, R4, c[0x0][0x23c], -R0.reuse ;  /* 0x00008f0004057a23 */ /* 0x102fe20000010800 */
[----:B------:R-:W-:Y:S02]  /*4150*/  MOV R4, R86 ;  /* 0x0000005600047202 */ /* 0x000fe40000000f00 */
[----:B------:R-:W-:Y:S05]  /*4160*/  @P0 FSEL R4, R86, -INF , !P2 ;  /* 0xff80000056040808 */ /* 0x000fea0005000000 */
[----:B------:R1:W-:Y:S01]  /*4170*/  MUFU.EX2 R156, R5 ;  /* 0x00000005009c7308 */ /* 0x0003e20000000800 */
[----:B------:R-:W-:Y:S02]  /*4180*/  @P0 ISETP.GE.AND P2, PT, R3, R193, PT ;  /* 0x000000c10300020c */ /* 0x000fe40003f46270 */
[----:B--2---:R-:W-:Y:S02]  /*4190*/  MOV R3, R78 ;  /* 0x0000004e00037202 */ /* 0x004fe40000000f00 */
[----:B------:R-:W-:Y:S01]  /*41a0*/  @P0 FSEL R3, R78, -INF , !P2 ;  /* 0xff8000004e030808 */ /* 0x000fe20005000000 */
[----:B-1----:R-:W-:Y:S01]  /*41b0*/  FFMA.FTZ R5, R4, c[0x0][0x23c], -R0 ;  /* 0x00008f0004057a23 */ /* 0x002fe20000010800 */
[----:B------:R-:W-:Y:S02]  /*41c0*/  MOV R4, R79 ;  /* 0x0000004f00047202 */ /* 0x000fe40000000f00 */
[----:B------:R-:W-:Y:S01]  /*41d0*/  @P0 FSEL R4, R79, -INF , !P1 ;  /* 0xff8000004f040808 */ /* 0x000fe20004800000 */
[----:B------:R3:W-:Y:S04]  /*41e0*/  MUFU.EX2 R153, R5 ;  /* 0x0000000500997308 */ /* 0x0007e80000000800 */
[--C-:B------:R-:W-:Y:S02]  /*41f0*/  FFMA.FTZ R4, R4, c[0x0][0x23c], -R2.reuse ;  /* 0x00008f0004047a23 */ /* 0x100fe40000010802 */
[----:B------:R-:W-:Y:S01]  /*4200*/  FFMA.FTZ R2, R3, c[0x0][0x23c], -R2 ;  /* 0x00008f0003027a23 */ /* 0x000fe20000010802 */
[----:B------:R-:W-:Y:S02]  /*4210*/  MOV R3, R85 ;  /* 0x0000005500037202 */ /* 0x000fe40000000f00 */
[----:B------:R-:W-:Y:S01]  /*4220*/  @P0 FSEL R3, R85, -INF , !P1 ;  /* 0xff80000055030808 */ /* 0x000fe20004800000 */
[----:B------:R1:W-:Y:S01]  /*4230*/  MUFU.EX2 R95, R2 ;  /* 0x00000002005f7308 */ /* 0x0003e20000000800 */
[----:B------:R-:W-:Y:S03]  /*4240*/  IADD3 R76, P1, R230, R213, RZ ;  /* 0x000000d5e64c7210 */ /* 0x000fe60007f3e0ff */
[--C-:B------:R-:W-:Y:S01]  /*4250*/  FFMA.FTZ R3, R3, c[0x0][0x23c], -R0.reuse ;  /* 0x00008f0003037a23 */ /* 0x100fe20000010800 */
[----:B------:R-:W-:Y:S02]  /*4260*/  IADD3.X R77, R229, R212, RZ, P1, !PT ;  /* 0x000000d4e54d7210 */ /* 0x000fe40000ffe4ff */
[C---:B------:R-:W-:Y:S03]  /*4270*/  LEA R188, P1, R252.reuse, R188, 0x2 ;  /* 0x000000bcfcbc7211 */ /* 0x040fe600078210ff */
[----:B------:R2:W-:Y:S01]  /*4280*/  MUFU.EX2 R151, R3 ;  /* 0x0000000300977308 */ /* 0x0005e20000000800 */
[----:B------:R-:W-:Y:S02]  /*4290*/  LEA.HI.X.SX32 R189, R252, R189, 0x2, P1 ;  /* 0x000000bdfcbd7211 */ /* 0x000fe400008f16ff */
[----:B---3--:R-:W-:Y:S07]  /*42a0*/  F2FP.BF16.PACK_AB R5, R152, R154 ;  /* 0x0000009a9805723e */ /* 0x008fee00000010ff */
[----:B------:R4:W3:Y:S01]  /*42b0*/  MUFU.EX2 R96, R4 ;  /* 0x0000000400607308 */ /* 0x0008e20000000800 */
[----:B-1----:R-:W-:Y:S02]  /*42c0*/  MOV R2, R84 ;  /* 0x0000005400027202 */ /* 0x002fe40000000f00 */
[----:B------:R-:W-:Y:S05]  /*42d0*/  @P0 FSEL R2, R84, -INF , !P2 ;  /* 0xff80000054020808 */ /* 0x000fea0005000000 */
[----:B------:R-:W-:Y:S01]  /*42e0*/  FFMA.FTZ R0, R2, c[0x0][0x23c], -R0 ;  /* 0x00008f0002007a23 */ /* 0x000fe20000010800 */
[----:B------:R-:W-:Y:S02]  /*42f0*/  F2FP.BF16.PACK_AB R2, R155, R157 ;  /* 0x0000009d9b02723e */ /* 0x000fe400000010ff */
[----:B--2---:R-:W-:Y:S01]  /*4300*/  F2FP.BF16.PACK_AB R3, R148, R94 ;  /* 0x0000005e9403723e */ /* 0x004fe200000010ff */
[----:B------:R1:W2:Y:S02]  /*4310*/  MUFU.EX2 R150, R0 ;  /* 0x0000000000967308 */ /* 0x0002a40000000800 */
[----:B------:R3:W-:Y:S06]  /*4320*/  STS [R204+0x20400], R2 ;  /* 0x02040002cc007388 */ /* 0x0007ec0000000800 */
[----:B------:R2:W-:Y:S01]  /*4330*/  STS [R204+0x20000], R3 ;  /* 0x02000003cc007388 */ /* 0x0005e20000000800 */
[----:B----4-:R-:W-:Y:S05]  /*4340*/  F2FP.BF16.PACK_AB R4, R99, R149 ;  /* 0x000000956304723e */ /* 0x010fea00000010ff */
[----:B------:R-:W-:Y:S01]  /*4350*/  STS [R207+0x20400], R5 ;  /* 0x02040005cf007388 */ /* 0x000fe20000000800 */
[----:B-1----:R-:W-:Y:S02]  /*4360*/  F2FP.BF16.PACK_AB R0, R97, R98 ;  /* 0x000000626100723e */ /* 0x002fe400000010ff */
[----:B---3--:R-:W-:Y:S03]  /*4370*/  F2FP.BF16.PACK_AB R2, R95, R96 ;  /* 0x000000605f02723e */ /* 0x008fe600000010ff */
[----:B------:R1:W-:Y:S01]  /*4380*/  STS [R207+0x20000], R0 ;  /* 0x02000000cf007388 */ /* 0x0003e20000000800 */
[----:B--2---:R-:W-:Y:S05]  /*4390*/  F2FP.BF16.PACK_AB R3, R153, R156 ;  /* 0x0000009c9903723e */ /* 0x004fea00000010ff */
[----:B------:R-:W-:Y:S06]  /*43a0*/  STS [R205+0x20000], R4 ;  /* 0x02000004cd007388 */ /* 0x000fec0000000800 */
[----:B------:R2:W-:Y:S06]  /*43b0*/  STS [R205+0x20400], R3 ;  /* 0x02040003cd007388 */ /* 0x0005ec0000000800 */
[----:B------:R3:W-:Y:S01]  /*43c0*/  STS [R206+0x20000], R2 ;  /* 0x02000002ce007388 */ /* 0x0007e20000000800 */
[----:B-1----:R-:W-:Y:S05]  /*43d0*/  F2FP.BF16.PACK_AB R0, R150, R151 ;  /* 0x000000979600723e */ /* 0x002fea00000010ff */
[----:B------:R1:W-:Y:S06]  /*43e0*/  STS [R206+0x20400], R0 ;  /* 0x02040000ce007388 */ /* 0x0003ec0000000800 */
[----:B------:R-:W-:Y:S01]  /*43f0*/  LDSM.16.M88.4 R16, [R176+0xc000] ;  /* 0x00c00000b010783b */ /* 0x000fe20000000200 */
[----:B--2---:R-:W-:Y:S04]  /*4400*/  FFMA.FTZ R3, -R83, R83, 1 ;  /* 0x3f80000053037423 */ /* 0x004fe80000010153 */
[----:B------:R-:W-:Y:S01]  /*4410*/  FMUL.FTZ R3, R3, c[0x0][0x2ec] ;  /* 0x0000bb0003037a20 */ /* 0x000fe20000410000 */
[----:B------:R-:W2:Y:S06]  /*4420*/  LDSM.16.M88.4 R8, [R169+0x18000] ;  /* 0x01800000a908783b */ /* 0x000eac0000000200 */
[----:B------:R-:W4:Y:S06]  /*4430*/  LDSM.16.M88.4 R68, [R169+0x18800] ;  /* 0x01880000a944783b */ /* 0x000f2c0000000200 */
[----:B---3--:R-:W3:Y:S06]  /*4440*/  LDG.E R2, [R76.64] ;  /* 0x000000064c027981 */ /* 0x008eec000c1e1900 */
[----:B------:R-:W-:Y:S06]  /*4450*/  LDSM.16.M88.4 R72, [R177+0xc000] ;  /* 0x00c00000b148783b */ /* 0x000fec0000000200 */
[----:B-1----:R1:W3:Y:S01]  /*4460*/  LDG.E R0, [R76.64+0x20] ;  /* 0x000020064c007981 */ /* 0x0022e2000c1e1900 */
[C---:B--2---:R-:W-:Y:S08]  /*4470*/  HMMA.16816.F32.BF16 R4, R16.reuse, R8, RZ ;  /* 0x000000081004723c */ /* 0x044ff000000418ff */
[C---:B------:R-:W-:Y:S08]  /*4480*/  HMMA.16816.F32.BF16 R8, R16.reuse, R10, RZ ;  /* 0x0000000a1008723c */ /* 0x040ff000000418ff */
[C---:B----4-:R-:W-:Y:S08]  /*4490*/  HMMA.16816.F32.BF16 R12, R16.reuse, R68, RZ ;  /* 0x00000044100c723c */ /* 0x050ff000000418ff */
[----:B------:R-:W-:Y:S01]  /*44a0*/  HMMA.16816.F32.BF16 R16, R16, R70, RZ ;  /* 0x000000461010723c */ /* 0x000fe200000418ff */
[----:B------:R-:W2:Y:S07]  /*44b0*/  LDSM.16.M88.4 R68, [R170+0x18000] ;  /* 0x01800000aa44783b */ /* 0x000eae0000000200 */
[C---:B--2---:R-:W-:Y:S08]  /*44c0*/  HMMA.16816.F32.BF16 R4, R72.reuse, R68, R4 ;  /* 0x000000444804723c */ /* 0x044ff00000041804 */
[C---:B------:R-:W-:Y:S01]  /*44d0*/  HMMA.16816.F32.BF16 R8, R72.reuse, R70, R8 ;  /* 0x000000464808723c */ /* 0x040fe20000041808 */
[----:B------:R-:W2:Y:S07]  /*44e0*/  LDSM.16.M88.4 R68, [R170+0x18800] ;  /* 0x01880000aa44783b */ /* 0x000eae0000000200 */
[C---:B--2---:R-:W-:Y:S08]  /*44f0*/  HMMA.16816.F32.BF16 R12, R72.reuse, R68, R12 ;  /* 0x00000044480c723c */ /* 0x044ff0000004180c */
[----:B------:R-:W-:Y:S01]  /*4500*/  HMMA.16816.F32.BF16 R16, R72, R70, R16 ;  /* 0x000000464810723c */ /* 0x000fe20000041810 */
[----:B------:R-:W-:Y:S06]  /*4510*/  LDSM.16.M88.4 R68, [R179+0xc000] ;  /* 0x00c00000b344783b */ /* 0x000fec0000000200 */
[----:B------:R-:W2:Y:S02]  /*4520*/  LDSM.16.M88.4 R72, [R172+0x18000] ;  /* 0x01800000ac48783b */ /* 0x000ea40000000200 */
        /* <DEDUP_REMOVED lines=65> */
[----:B------:R-:W2:Y:S11]  /*4940*/  LDSM.16.M88.4 R72, [R171+0x1c800] ;  /* 0x01c80000ab48783b */ /* 0x000eb60000000200 */
[----:B------:R-:W-:Y:S04]  /*4950*/  @!UPT UIADD3 URZ, URZ, URZ, URZ ;  /* 0x0000003f3f3ff290 */ /* 0x000fe8000fffe03f */
[C---:B---3--:R-:W-:Y:S02]  /*4960*/  FADD.FTZ R4, -R2.reuse, R4 ;  /* 0x0000000402047221 */ /* 0x048fe40000010100 */
[----:B------:R-:W-:Y:S02]  /*4970*/  FADD.FTZ R5, -R2, R5 ;  /* 0x0000000502057221 */ /* 0x000fe40000010100 */
[----:B-1----:R-:W-:Y:S02]  /*4980*/  FMUL.FTZ R76, R94, R4 ;  /* 0x000000045e4c7220 */ /* 0x002fe40000410000 */
[----:B------:R-:W-:Y:S04]  /*4990*/  FFMA.FTZ R4, -R88, R88, 1 ;  /* 0x3f80000058047423 */ /* 0x000fe80000010158 */
[----:B------:R-:W-:Y:S01]  /*49a0*/  FMUL.FTZ R4, R4, c[0x0][0x2ec] ;  /* 0x0000bb0004047a20 */ /* 0x000fe20000410000 */
[C---:B--2---:R-:W-:Y:S07]  /*49b0*/  HMMA.16816.F32.BF16 R12, R68.reuse, R72, R12 ;  /* 0x00000048440c723c */ /* 0x044fee000004180c */
[----:B------:R-:W-:Y:S01]  /*49c0*/  FFMA.FTZ R73, -R81, R81, 1 ;  /* 0x3f80000051497423 */ /* 0x000fe20000010151 */
[----:B------:R-:W-:Y:S04]  /*49d0*/  HMMA.16816.F32.BF16 R16, R68, R74, R16 ;  /* 0x0000004a4410723c */ /* 0x000fe80000041810 */
[----:B------:R-:W-:Y:S02]  /*49e0*/  FFMA.FTZ R72, -R80, R80, 1 ;  /* 0x3f80000050487423 */ /* 0x000fe40000010150 */
[----:B------:R-:W-:Y:S02]  /*49f0*/  FMUL.FTZ R73, R73, c[0x0][0x2ec] ;  /* 0x0000bb0049497a20 */ /* 0x000fe40000410000 */
[----:B------:R-:W-:Y:S04]  /*4a00*/  FMUL.FTZ R74, R148, R5 ;  /* 0x00000005944a7220 */ /* 0x000fe80000410000 */
[----:B------:R-:W-:Y:S02]  /*4a10*/  FADD.FTZ R5, -R2, R8 ;  /* 0x0000000802057221 */ /* 0x000fe40000010100 */
[----:B------:R-:W-:Y:S02]  /*4a20*/  FMUL.FTZ R74, R74, R3 ;  /* 0x000000034a4a7220 */ /* 0x000fe40000410000 */
[----:B------:R-:W-:Y:S02]  /*4a30*/  FFMA.FTZ R69, -R89, R89, 1 ;  /* 0x3f80000059457423 */ /* 0x000fe40000010159 */
[C---:B------:R-:W-:Y:S02]  /*4a40*/  FADD.FTZ R12, -R2.reuse, R12 ;  /* 0x0000000c020c7221 */ /* 0x040fe40000010100 */
[C---:B------:R-:W-:Y:S02]  /*4a50*/  FADD.FTZ R3, -R2.reuse, R13 ;  /* 0x0000000d02037221 */ /* 0x040fe40000010100 */
[----:B------:R-:W-:Y:S02]  /*4a60*/  FADD.FTZ R8, -R2, R9 ;  /* 0x0000000902087221 */ /* 0x000fe40000010100 */
[----:B------:R-:W-:Y:S02]  /*4a70*/  FMUL.FTZ R5, R98, R5 ;  /* 0x0000000562057220 */ /* 0x000fe40000410000 */
[----:B------:R-:W-:Y:S02]  /*4a80*/  FMUL.FTZ R75, R76, R4 ;  /* 0x000000044c4b7220 */ /* 0x000fe40000410000 */
[C---:B------:R-:W-:Y:S02]  /*4a90*/  FADD.FTZ R4, -R2.reuse, R16 ;  /* 0x0000001002047221 */ /* 0x040fe40000010100 */
[----:B------:R-:W-:Y:S02]  /*4aa0*/  FADD.FTZ R17, -R2, R17 ;  /* 0x0000001102117221 */ /* 0x000fe40000010100 */
[----:B------:R-:W-:Y:S02]  /*4ab0*/  FMUL.FTZ R69, R69, c[0x0][0x2ec] ;  /* 0x0000bb0045457a20 */ /* 0x000fe40000410000 */
[----:B------:R-:W-:Y:S02]  /*4ac0*/  FMUL.FTZ R2, R149, R12 ;  /* 0x0000000c95027220 */ /* 0x000fe40000410000 */
[----:B------:R-:W-:Y:S02]  /*4ad0*/  FMUL.FTZ R3, R99, R3 ;  /* 0x0000000363037220 */ /* 0x000fe40000410000 */
[----:B------:R-:W-:Y:S02]  /*4ae0*/  FMUL.FTZ R72, R72, c[0x0][0x2ec] ;  /* 0x0000bb0048487a20 */ /* 0x000fe40000410000 */
[----:B------:R-:W-:Y:S02]  /*4af0*/  FMUL.FTZ R69, R5, R69 ;  /* 0x0000004505457220 */ /* 0x000fe40000410000 */
[----:B------:R-:W-:Y:S02]  /*4b00*/  FMUL.FTZ R5, R95, R17 ;  /* 0x000000115f057220 */ /* 0x000fe40000410000 */
[----:B------:R-:W-:Y:S02]  /*4b10*/  FFMA.FTZ R71, -R79, R79, 1 ;  /* 0x3f8000004f477423 */ /* 0x000fe4000001014f */
[----:B------:R-:W-:Y:S02]  /*4b20*/  FFMA.FTZ R70, -R78, R78, 1 ;  /* 0x3f8000004e467423 */ /* 0x000fe4000001014e */
[----:B------:R-:W-:Y:S02]  /*4b30*/  FMUL.FTZ R73, R2, R73 ;  /* 0x0000004902497220 */ /* 0x000fe40000410000 */
[----:B------:R-:W-:Y:S02]  /*4b40*/  FMUL.FTZ R72, R3, R72 ;  /* 0x0000004803487220 */ /* 0x000fe40000410000 */
[C---:B------:R-:W-:Y:S02]  /*4b50*/  FADD.FTZ R2, -R0.reuse, R6 ;  /* 0x0000000600027221 */ /* 0x040fe40000010100 */
[----:B------:R-:W-:Y:S02]  /*4b60*/  FADD.FTZ R3, -R0, R7 ;  /* 0x0000000700037221 */ /* 0x000fe40000010100 */
[----:B------:R-:W-:Y:S02]  /*4b70*/  FFMA.FTZ R17, -R93, R93, 1 ;  /* 0x3f8000005d117423 */ /* 0x000fe4000001015d */
[----:B------:R-:W-:Y:S02]  /*4b80*/  FFMA.FTZ R16, -R92, R92, 1 ;  /* 0x3f8000005c107423 */ /* 0x000fe4000001015c */
[----:B------:R-:W-:Y:S02]  /*4b90*/  FMUL.FTZ R4, R96, R4 ;  /* 0x0000000460047220 */ /* 0x000fe40000410000 */
[----:B------:R-:W-:Y:S02]  /*4ba0*/  FMUL.FTZ R71, R71, c[0x0][0x2ec] ;  /* 0x0000bb0047477a20 */ /* 0x000fe40000410000 */
[----:B------:R-:W-:Y:S02]  /*4bb0*/  FMUL.FTZ R70, R70, c[0x0][0x2ec] ;  /* 0x0000bb0046467a20 */ /* 0x000fe40000410000 */
[----:B------:R-:W-:Y:S02]  /*4bc0*/  FMUL.FTZ R2, R157, R2 ;  /* 0x000000029d027220 */ /* 0x000fe40000410000 */
[----:B------:R-:W-:Y:S02]  /*4bd0*/  FMUL.FTZ R3, R155, R3 ;  /* 0x000000039b037220 */ /* 0x000fe40000410000 */
[----:B------:R-:W-:Y:S02]  /*4be0*/  FMUL.FTZ R17, R17, c[0x0][0x2ec] ;  /* 0x0000bb0011117a20 */ /* 0x000fe40000410000 */
[----:B------:R-:W-:Y:S02]  /*4bf0*/  FMUL.FTZ R16, R16, c[0x0][0x2ec] ;  /* 0x0000bb0010107a20 */ /* 0x000fe40000410000 */
[----:B------:R-:W-:Y:S02]  /*4c00*/  FADD.FTZ R18, -R0, R18 ;  /* 0x0000001200127221 */ /* 0x000fe40000010100 */
[----:B------:R-:W-:Y:S02]  /*4c10*/  FFMA.FTZ R68, -R82, R82, 1 ;  /* 0x3f80000052447423 */ /* 0x000fe40000010152 */
[----:B------:R-:W-:Y:S02]  /*4c20*/  FMUL.FTZ R71, R4, R71 ;  /* 0x0000004704477220 */ /* 0x000fe40000410000 */
[----:B------:R-:W-:Y:S02]  /*4c30*/  FMUL.FTZ R70, R5, R70 ;  /* 0x0000004605467220 */ /* 0x000fe40000410000 */
[C---:B------:R-:W-:Y:S02]  /*4c40*/  FADD.FTZ R4, -R0.reuse, R10 ;  /* 0x0000000a00047221 */ /* 0x040fe40000010100 */
[----:B------:R-:W-:Y:S02]  /*4c50*/  FADD.FTZ R5, -R0, R11 ;  /* 0x0000000b00057221 */ /* 0x000fe40000010100 */
[----:B------:R-:W-:Y:S02]  /*4c60*/  FMUL.FTZ R17, R2, R17 ;  /* 0x0000001102117220 */ /* 0x000fe40000410000 */
[----:B------:R-:W-:Y:S02]  /*4c70*/  FMUL.FTZ R16, R3, R16 ;  /* 0x0000001003107220 */ /* 0x000fe40000410000 */
[C---:B------:R-:W-:Y:S02]  /*4c80*/  FADD.FTZ R3, -R0.reuse, R14 ;  /* 0x0000000e00037221 */ /* 0x040fe40000010100 */
[----:B------:R-:W-:Y:S02]  /*4c90*/  FADD.FTZ R6, -R0, R15 ;  /* 0x0000000f00067221 */ /* 0x000fe40000010100 */
[----:B------:R-:W-:Y:S02]  /*4ca0*/  FFMA.FTZ R13, -R91, R91, 1 ;  /* 0x3f8000005b0d7423 */ /* 0x000fe4000001015b */
[----:B------:R-:W-:Y:S02]  /*4cb0*/  FFMA.FTZ R12, -R90, R90, 1 ;  /* 0x3f8000005a0c7423 */ /* 0x000fe4000001015a */
[----:B------:R-:W-:Y:S02]  /*4cc0*/  FADD.FTZ R2, -R0, R19 ;  /* 0x0000001300027221 */ /* 0x000fe40000010100 */
[----:B------:R-:W-:Y:S02]  /*4cd0*/  FMUL.FTZ R0, R151, R18 ;  /* 0x0000001297007220 */ /* 0x000fe40000410000 */
[----:B------:R-:W-:Y:S02]  /*4ce0*/  FFMA.FTZ R15, -R87, R87, 1 ;  /* 0x3f800000570f7423 */ /* 0x000fe40000010157 */
[----:B------:R-:W-:Y:S02]  /*4cf0*/  FFMA.FTZ R14, -R86, R86, 1 ;  /* 0x3f800000560e7423 */ /* 0x000fe40000010156 */
[----:B------:R-:W-:Y:S02]  /*4d00*/  FFMA.FTZ R19, -R85, R85, 1 ;  /* 0x3f80000055137423 */ /* 0x000fe40000010155 */
[----:B------:R-:W-:Y:S02]  /*4d10*/  FFMA.FTZ R18, -R84, R84, 1 ;  /* 0x3f80000054127423 */ /* 0x000fe40000010154 */
[----:B------:R-:W-:Y:S02]  /*4d20*/  FMUL.FTZ R8, R97, R8 ;  /* 0x0000000861087220 */ /* 0x000fe40000410000 */
[----:B------:R-:W-:Y:S02]  /*4d30*/  FMUL.FTZ R68, R68, c[0x0][0x2ec] ;  /* 0x0000bb0044447a20 */ /* 0x000fe40000410000 */
[----:B------:R-:W-:Y:S02]  /*4d40*/  FMUL.FTZ R4, R154, R4 ;  /* 0x000000049a047220 */ /* 0x000fe40000410000 */
[----:B------:R-:W-:Y:S02]  /*4d50*/  FMUL.FTZ R5, R152, R5 ;  /* 0x0000000598057220 */ /* 0x000fe40000410000 */
[----:B------:R-:W-:Y:S02]  /*4d60*/  FMUL.FTZ R13, R13, c[0x0][0x2ec] ;  /* 0x0000bb000d0d7a20 */ /* 0x000fe40000410000 */
[----:B------:R-:W-:Y:S02]  /*4d70*/  FMUL.FTZ R12, R12, c[0x0][0x2ec] ;  /* 0x0000bb000c0c7a20 */ /* 0x000fe40000410000 */
[----:B------:R-:W-:Y:S02]  /*4d80*/  FMUL.FTZ R3, R156, R3 ;  /* 0x000000039c037220 */ /* 0x000fe40000410000 */
[----:B------:R-:W-:Y:S02]  /*4d90*/  FMUL.FTZ R6, R153, R6 ;  /* 0x0000000699067220 */ /* 0x000fe40000410000 */
        /* <DEDUP_REMOVED lines=88> */
.L_x_1113:
        /* <DEDUP_REMOVED lines=138> */
.L_x_1114:
        /* <DEDUP_REMOVED lines=458> */
.L_x_1116:
        /* <DEDUP_REMOVED lines=15> */
.L_x_1117:
        /* <DEDUP_REMOVED lines=46> */
.L_x_1119:
[----:B------:R-:W-:Y:S05]  /*7c30*/  BSYNC B0 ;  /* 0x0000000000007941 */ /* 0x000fea0003800000 */
.L_x_1118:
        /* <DEDUP_REMOVED lines=20> */
.L_x_1121:
[----:B------:R-:W-:Y:S05]  /*7d80*/  BSYNC B0 ;  /* 0x0000000000007941 */ /* 0x000fea0003800000 */
.L_x_1120:
        /* <DEDUP_REMOVED lines=25> */
.L_x_1123:
[----:B------:R-:W-:Y:S05]  /*7f20*/  BSYNC B0 ;  /* 0x0000000000007941 */ /* 0x000fea0003800000 */
.L_x_1122:
        /* <DEDUP_REMOVED lines=19> */
.L_x_1094:
        /* <DEDUP_REMOVED lines=19> */
.L_x_1125:
        /* <DEDUP_REMOVED lines=15> */
.L_x_1126:
        /* <DEDUP_REMOVED lines=31> */
.L_x_1128:
[----:B------:R-:W-:Y:S05]  /*8470*/  BSYNC B0 ;  /* 0x0000000000007941 */ /* 0x000fea0003800000 */
.L_x_1127:
        /* <DEDUP_REMOVED lines=19> */
.L_x_1130:
[----:B------:R-:W-:Y:S05]  /*85b0*/  BSYNC B0 ;  /* 0x0000000000007941 */ /* 0x000fea0003800000 */
.L_x_1129:
        /* <DEDUP_REMOVED lines=25> */
.L_x_1132:
[----:B------:R-:W-:Y:S05]  /*8750*/  BSYNC B0 ;  /* 0x0000000000007941 */ /* 0x000fea0003800000 */
.L_x_1131:
        /* <DEDUP_REMOVED lines=16> */
.L_x_1124:
[----:B------:R-:W-:Y:S05]  /*8860*/  BSYNC B1 ;  /* 0x0000000000017941 */ /* 0x000fea0003800000 */
.L_x_1089:
[----:B------:R-:W-:-:S04]  /*8870*/  IADD3 R234, R234, c[0x0][0xc], RZ ;  /* 0x00000300eaea7a10 */ /* 0x000fc80007ffe0ff */
[----:B------:R-:W-:-:S13]  /*8880*/  ISETP.GE.AND P0, PT, R234, UR4, PT ;  /* 0x00000004ea007c0c */ /* 0x000fda000bf06270 */
[----:B------:R-:W-:Y:S01]  /*8890*/  @P0 CALL.REL.NOINC `(.L_x_1133) ;  /* 0x0000001000000944 */ /* 0x000fe20003c00000 */
[----:B------:R-:W-:Y:S05]  /*88a0*/  BRA `(.L_x_1134) ;  /* 0xffff803000007947 */ /* 0x000fea000383ffff */
.L_x_1133:
[----:B------:R-:W-:Y:S05]  /*88b0*/  EXIT ;  /* 0x000000000000794d */ /* 0x000fea0003800000 */
.L_x_1135:
        /* <DEDUP_REMOVED lines=12> */
.L_x_1607:


//--------------------- .text._ZN5flash44flash_bwd_dq_dk_dv_loop_seqk_parallel_kernelI23Flash_bwd_kernel_traitsILi192ELi64ELi64ELi8ELi4ELi2ELi2ELb0ELb0EN7cutlass10bfloat16_tE19Flash_kernel_traitsILi192ELi64ELi64ELi8ES3_EELb1ELb0ELb1ELb0ELb0ELb0ELb0EEEvNS_16Flash_bwd_paramsE --------------------------
	.section	.text._ZN5flash44flash_bwd_dq_dk_dv_loop_seqk_parallel_kernelI23Flash_bwd_kernel_traitsILi192ELi64ELi64ELi8ELi4ELi2ELi2ELb0ELb0EN7cutlass10bfloat16_tE19Flash_kernel_traitsILi192ELi64ELi64ELi8ES3_EELb1ELb0ELb1ELb0ELb0ELb0ELb0EEEvNS_16Flash_bwd_paramsE,"ax",@progbits
	.sectioninfo	@"SHI_REGISTERS=255"
	.align	128
        .global         _ZN5flash44flash_bwd_dq_dk_dv_loop_seqk_parallel_kernelI23Flash_bwd_kernel_traitsILi192ELi64ELi64ELi8ELi4ELi2ELi2ELb0ELb0EN7cutlass10bfloat16_tE19Flash_kernel_traitsILi192ELi64ELi64ELi8ES3_EELb1ELb0ELb1ELb0ELb0ELb0ELb0EEEvNS_16Flash_bwd_paramsE
        .type           _ZN5flash44flash_bwd_dq_dk_dv_loop_seqk_parallel_kernelI23Flash_bwd_kernel_traitsILi192ELi64ELi64ELi8ELi4ELi2ELi2ELb0ELb0EN7cutlass10bfloat16_tE19Flash_kernel_traitsILi192ELi64ELi64ELi8ES3_EELb1ELb0ELb1ELb0ELb0ELb0ELb0EEEvNS_16Flash_bwd_paramsE,@function
        .size           _ZN5flash44flash_bwd_dq_dk_dv_loop_seqk_parallel_kernelI23Flash_bwd_kernel_traitsILi192ELi64ELi64ELi8ELi4ELi2ELi2ELb0ELb0EN7cutlass10bfloat16_tE19Flash_kernel_traitsILi192ELi64ELi64ELi8ES3_EELb1ELb0ELb1ELb0ELb0ELb0ELb0EEEvNS_16Flash_bwd_paramsE,(.L_x_1608 - _ZN5flash44flash_bwd_dq_dk_dv_loop_seqk_parallel_kernelI23Flash_bwd_kernel_traitsILi192ELi64ELi64ELi8ELi4ELi2ELi2ELb0ELb0EN7cutlass10bfloat16_tE19Flash_kernel_traitsILi192ELi64ELi64ELi8ES3_EELb1ELb0ELb1ELb0ELb0ELb0ELb0EEEvNS_16Flash_bwd_paramsE)
        .other          _ZN5flash44flash_bwd_dq_dk_dv_loop_seqk_parallel_kernelI23Flash_bwd_kernel_traitsILi192ELi64ELi64ELi8ELi4ELi2ELi2ELb0ELb0EN7cutlass10bfloat16_tE19Flash_kernel_traitsILi192ELi64ELi64ELi8ES3_EELb1ELb0ELb1ELb0ELb0ELb0ELb0EEEvNS_16Flash_bwd_paramsE,@"STO_CUDA_ENTRY STV_DEFAULT"
_ZN5flash44flash_bwd_dq_dk_dv_loop_seqk_parallel_kernelI23Flash_bwd_kernel_traitsILi192ELi64ELi64ELi8ELi4ELi2ELi2ELb0ELb0EN7cutlass10bfloat16_tE19Flash_kernel_traitsILi192ELi64ELi64ELi8ES3_EELb1ELb0ELb1ELb0ELb0ELb0ELb0EEEvNS_16Flash_bwd_paramsE:
.text._ZN5flash44flash_bwd_dq_dk_dv_loop_seqk_parallel_kernelI23Flash_bwd_kernel_traitsILi192ELi64ELi64ELi8ELi4ELi2ELi2ELb0ELb0EN7cutlass10bfloat16_tE19Flash_kernel_traitsILi192ELi64ELi64ELi8ES3_EELb1ELb0ELb1ELb0ELb0ELb0ELb0EEEvNS_16Flash_bwd_paramsE:
        /* <DEDUP_REMOVED lines=13> */
[----:B------:R-:W2:Y:S01]  /*00d0*/  S2R R211, SR_CTAID.Y ;  /* 0x0000000000d37919 */ /* 0x000ea20000002600 */
[----:B------:R-:W-:-:S03]  /*00e0*/  ULDC.U8 UR6, c[0x0][0x2d8] ;  /* 0x0000b60000067ab9 */ /* 0x000fc60000000000 */
[----:B------:R-:W3:Y:S01]  /*00f0*/  S2R R232, SR_CTAID.Z ;  /* 0x0000000000e87919 */ /* 0x000ee20000002700 */
[----:B-1----:R-:W-:-:S04]  /*0100*/  SHF.R.S32.HI R3, RZ, 0x1f, R2 ;  /* 0x0000001fff037819 */ /* 0x002fc80000011402 */
[CC--:B------:R-:W-:Y:S02]  /*0110*/  LEA.HI R12, R3.reuse, R2.reuse, RZ, 0x3 ;  /* 0x00000002030c7211 */ /* 0x0c0fe400078f18ff */
[CC--:B------:R-:W-:Y:S02]  /*0120*/  LEA.HI R5, R3.reuse, R2.reuse, RZ, 0x4 ;  /* 0x0000000203057211 */ /* 0x0c0fe400078f20ff */
[CC--:B------:R-:W-:Y:S02]  /*0130*/  LEA.HI R7, R3.reuse, R2.reuse, RZ, 0x5 ;  /* 0x0000000203077211 */ /* 0x0c0fe400078f28ff */
[----:B------:R-:W-:Y:S02]  /*0140*/  LEA.HI R4, R3, R2, RZ, 0x2 ;  /* 0x0000000203047211 */ /* 0x000fe400078f10ff */
[----:B------:R-:W-:Y:S02]  /*0150*/  LOP3.LUT R197, R12, 0xfffffff8, RZ, 0xc0, !PT ;  /* 0xfffffff80cc57812 */ /* 0x000fe400078ec0ff */
[----:B------:R-:W-:-:S02]  /*0160*/  SHF.R.S32.HI R0, RZ, 0x4, R5 ;  /* 0x00000004ff007819 */ /* 0x000fc40000011405 */
[----:B------:R-:W-:Y:S01]  /*0170*/  SHF.R.S32.HI R210, RZ, 0x3, R12 ;  /* 0x00000003ffd27819 */ /* 0x000fe2000001140c */
[----:B------:R-:W-:Y:S01]  /*0180*/  IMAD.IADD R197, R2, 0x1, -R197 ;  /* 0x0000000102c57824 */ /* 0x000fe200078e0ac5 */
[CC--:B------:R-:W-:Y:S02]  /*0190*/  LEA.HI R205, R3.reuse, R2.reuse, RZ, 0x7 ;  /* 0x0000000203cd7211 */ /* 0x0c0fe400078f38ff */
[----:B------:R-:W-:Y:S01]  /*01a0*/  LEA.HI R8, R3, R2, RZ, 0x6 ;  /* 0x0000000203087211 */ /* 0x000fe200078f30ff */
[----:B------:R-:W-:Y:S01]  /*01b0*/  IMAD.SHL.U32 R209, R210, 0x40, RZ ;  /* 0x00000040d2d17824 */ /* 0x000fe200078e00ff */
[----:B------:R-:W-:Y:S01]  /*01c0*/  LOP3.LUT R9, R7, 0xffffffe0, RZ, 0xc0, !PT ;  /* 0xffffffe007097812 */ /* 0x000fe200078ec0ff */
[----:B------:R-:W-:Y:S01]  /*01d0*/  IMAD.SHL.U32 R212, R197, 0x8, RZ ;  /* 0x00000008c5d47824 */ /* 0x000fe200078e00ff */
[C---:B------:R-:W-:Y:S02]  /*01e0*/  LOP3.LUT R13, R5.reuse, 0xfffffff0, RZ, 0xc0, !PT ;  /* 0xfffffff0050d7812 */ /* 0x040fe400078ec0ff */
[----:B------:R-:W-:Y:S01]  /*01f0*/  LOP3.LUT R3, R4, 0x7ffffffc, RZ, 0xc0, !PT ;  /* 0x7ffffffc04037812 */ /* 0x000fe200078ec0ff */
[C---:B------:R-:W-:Y:S01]  /*0200*/  IMAD.IADD R208, R2.reuse, 0x1, -R9 ;  /* 0x0000000102d07824 */ /* 0x040fe200078e0a09 */
[----:B------:R-:W-:Y:S01]  /*0210*/  LEA.HI R5, R5, R0, RZ, 0x1 ;  /* 0x0000000005057211 */ /* 0x000fe200078f08ff */
[C---:B------:R-:W-:Y:S01]  /*0220*/  IMAD.IADD R13, R2.reuse, 0x1, -R13 ;  /* 0x00000001020d7824 */ /* 0x040fe200078e0a0d */
[----:B------:R-:W-:Y:S01]  /*0230*/  LOP3.LUT R209, R209, 0x1c0, RZ, 0xc0, !PT ;  /* 0x000001c0d1d17812 */ /* 0x000fe200078ec0ff */
[----:B------:R-:W-:Y:S01]  /*0240*/  IMAD.IADD R2, R2, 0x1, -R3 ;  /* 0x0000000102027824 */ /* 0x000fe200078e0a03 */
[----:B------:R-:W-:-:S02]  /*0250*/  LOP3.LUT R5, R5, 0xfffffffe, RZ, 0xc0, !PT ;  /* 0xfffffffe05057812 */ /* 0x000fc400078ec0ff */
[--C-:B------:R-:W-:Y:S01]  /*0260*/  SHF.R.S32.HI R3, RZ, 0x2, R4.reuse ;  /* 0x00000002ff037819 */ /* 0x100fe20000011404 */
[----:B------:R-:W-:Y:S01]  /*0270*/  IMAD.SHL.U32 R2, R2, 0x2, RZ ;  /* 0x0000000202027824 */ /* 0x000fe200078e00ff */
[----:B------:R-:W-:Y:S01]  /*0280*/  SHF.R.S32.HI R4, RZ, 0x1f, R4 ;  /* 0x0000001fff047819 */ /* 0x000fe20000011404 */
[----:B------:R-:W-:Y:S01]  /*0290*/  IMAD.IADD R5, R0, 0x1, -R5 ;  /* 0x0000000100057824 */ /* 0x000fe200078e0a05 */
[----:B------:R-:W-:Y:S02]  /*02a0*/  LOP3.LUT R0, R209, 0x38, R212, 0xf8, !PT ;  /* 0x00000038d1007812 */ /* 0x000fe400078ef8d4 */
[----:B------:R-:W-:Y:S01]  /*02b0*/  LEA.HI R4, R4, R3, RZ, 0x3 ;  /* 0x0000000304047211 */ /* 0x000fe200078f18ff */
[----:B------:R-:W-:Y:S01]  /*02c0*/  IMAD.SHL.U32 R199, R5, 0x20, RZ ;  /* 0x0000002005c77824 */ /* 0x000fe200078e00ff */
[----:B------:R-:W-:Y:S02]  /*02d0*/  SHF.R.S32.HI R6, RZ, 0x5, R7 ;  /* 0x00000005ff067819 */ /* 0x000fe40000011407 */
[----:B------:R-:W-:-:S02]  /*02e0*/  SHF.R.U32.HI R209, RZ, 0x3, R209 ;  /* 0x00000003ffd17819 */ /* 0x000fc400000116d1 */
[----:B------:R-:W-:Y:S02]  /*02f0*/  SHF.R.S32.HI R207, RZ, 0x1f, R7 ;  /* 0x0000001fffcf7819 */ /* 0x000fe40000011407 */
[----:B------:R-:W-:Y:S02]  /*0300*/  LOP3.LUT R4, R4, 0xfffffff8, RZ, 0xc0, !PT ;  /* 0xfffffff804047812 */ /* 0x000fe400078ec0ff */
[-C--:B------:R-:W-:Y:S02]  /*0310*/  LEA.HI R7, R7, R6.reuse, RZ, 0x1 ;  /* 0x0000000607077211 */ /* 0x080fe400078f08ff */
[----:B------:R-:W-:Y:S01]  /*0320*/  LOP3.LUT R209, R0, R209, RZ, 0x3c, !PT ;  /* 0x000000d100d17212 */ /* 0x000fe200078e3cff */
[----:B------:R-:W-:Y:S01]  /*0330*/  IMAD.IADD R4, R3, 0x1, -R4 ;  /* 0x0000000103047824 */ /* 0x000fe200078e0a04 */
[----:B------:R-:W-:Y:S02]  /*0340*/  SHF.R.S32.HI R0, RZ, 0x1f, R13 ;  /* 0x0000001fff007819 */ /* 0x000fe4000001140d */
[----:B------:R-:W-:Y:S01]  /*0350*/  LEA.HI R207, R207, R6, RZ, 0x2 ;  /* 0x00000006cfcf7211 */ /* 0x000fe200078f10ff */
[----:B------:R-:W-:Y:S01]  /*0360*/  IMAD.SHL.U32 R220, R4, 0x40, RZ ;  /* 0x0000004004dc7824 */ /* 0x000fe200078e00ff */
[----:B------:R-:W-:-:S02]  /*0370*/  LOP3.LUT R7, R7, 0xfffffffe, RZ, 0xc0, !PT ;  /* 0xfffffffe07077812 */ /* 0x000fc400078ec0ff */
[----:B------:R-:W-:Y:S02]  /*0380*/  LEA.HI R0, R0, R13, RZ, 0x3 ;  /* 0x0000000d00007211 */ /* 0x000fe400078f18ff */
[----:B------:R-:W-:Y:S01]  /*0390*/  LOP3.LUT R207, R207, 0xfffffffc, RZ, 0xc0, !PT ;  /* 0xfffffffccfcf7812 */ /* 0x000fe200078ec0ff */
[----:B------:R-:W-:Y:S01]  /*03a0*/  IMAD.IADD R7, R6, 0x1, -R7 ;  /* 0x0000000106077824 */ /* 0x000fe200078e0a07 */
[C---:B------:R-:W-:Y:S02]  /*03b0*/  LOP3.LUT P4, RZ, R197.reuse, 0x4, RZ, 0xc0, !PT ;  /* 0x00000004c5ff7812 */ /* 0x040fe4000788c0ff */
[C---:B------:R-:W-:Y:S01]  /*03c0*/  LOP3.LUT P3, RZ, R197.reuse, 0x2, RZ, 0xc0, !PT ;  /* 0x00000002c5ff7812 */ /* 0x040fe2000786c0ff */
[----:B------:R-:W-:Y:S01]  /*03d0*/  IMAD.SHL.U32 R197, R197, 0x40, RZ ;  /* 0x00000040c5c57824 */ /* 0x000fe200078e00ff */
[----:B------:R-:W-:Y:S01]  /*03e0*/  LOP3.LUT R206, R0, 0xfffffff8, RZ, 0xc0, !PT ;  /* 0xfffffff800ce7812 */ /* 0x000fe200078ec0ff */
[----:B------:R-:W-:Y:S01]  /*03f0*/  IMAD.IADD R207, R6, 0x1, -R207 ;  /* 0x0000000106cf7824 */ /* 0x000fe200078e0acf */
[----:B------:R-:W-:Y:S01]  /*0400*/  LOP3.LUT R3, R4, 0x1, RZ, 0xc0, !PT ;  /* 0x0000000104037812 */ /* 0x000fe200078ec0ff */
[----:B------:R-:W-:Y:S01]  /*0410*/  IMAD.SHL.U32 R6, R7, 0x10, RZ ;  /* 0x0000001007067824 */ /* 0x000fe200078e00ff */
        /* <DEDUP_REMOVED lines=8> */
[----:B------:R-:W-:Y:S01]  /*04a0*/  R2P PR, R4, 0x6 ;  /* 0x0000000604007804 */ /* 0x000fe20000000000 */
[----:B------:R-:W-:Y:S01]  /*04b0*/  IMAD.SHL.U32 R4, R206, 0x40, RZ ;  /* 0x00000040ce047824 */ /* 0x000fe200078e00ff */
[----:B------:R-:W-:Y:S01]  /*04c0*/  LOP3.LUT R9, R197, 0x10, R6, 0xf8, !PT ;  /* 0x00000010c5097812 */ /* 0x000fe200078ef806 */
[----:B------:R-:W-:Y:S01]  /*04d0*/  IMAD.SHL.U32 R6, R5, 0x200, RZ ;  /* 0x0000020005067824 */ /* 0x000fe200078e00ff */
[--C-:B------:R-:W-:Y:S01]  /*04e0*/  LOP3.LUT R10, R197, 0x8, R12.reuse, 0xf8, !PT ;  /* 0x00000008c50a7812 */ /* 0x100fe200078ef80c */
[----:B------:R-:W-:Y:S01]  /*04f0*/  IMAD.SHL.U32 R204, R205, 0x20, RZ ;  /* 0x00000020cdcc7824 */ /* 0x000fe200078e00ff */
[----:B------:R-:W-:Y:S01]  /*0500*/  SHF.R.U32.HI R197, RZ, 0x3, R197 ;  /* 0x00000003ffc57819 */ /* 0x000fe200000116c5 */
[----:B------:R-:W-:Y:S01]  /*0510*/  IMAD.SHL.U32 R5, R5, 0x8, RZ ;  /* 0x0000000805057824 */ /* 0x000fe200078e00ff */
[----:B------:R-:W-:Y:S01]  /*0520*/  LOP3.LUT R9, R9, 0x8, R12, 0xf8, !PT ;  /* 0x0000000809097812 */ /* 0x000fe200078ef80c */
[----:B------:R-:W-:Y:S01]  /*0530*/  IMAD R11, R205, 0x800, R6 ;  /* 0x00000800cd0b7824 */ /* 0x000fe200078e0206 */
[----:B------:R-:W-:Y:S01]  /*0540*/  LOP3.LUT R220, R220, 0x1c0, RZ, 0xc0, !PT ;  /* 0x000001c0dcdc7812 */ /* 0x000fe200078ec0ff */
[----:B------:R-:W-:Y:S01]  /*0550*/  IMAD.SHL.U32 R215, R209, 0x2, RZ ;  /* 0x00000002d1d77824 */ /* 0x000fe200078e00ff */
[----:B------:R-:W-:-:S02]  /*0560*/  LOP3.LUT R8, R8, 0x18, RZ, 0xc0, !PT ;  /* 0x0000001808087812 */ /* 0x000fc400078ec0ff */
[----:B------:R-:W-:Y:S02]  /*0570*/  LOP3.LUT R4, R4, 0x1c0, RZ, 0xc0, !PT ;  /* 0x000001c004047812 */ /* 0x000fe400078ec0ff */
[----:B------:R-:W-:Y:S02]  /*0580*/  LOP3.LUT R10, R10, R197, RZ, 0x3c, !PT ;  /* 0x000000c50a0a7212 */ /* 0x000fe400078e3cff */
[----:B------:R-:W-:Y:S01]  /*0590*/  LOP3.LUT R197, R6, R9, R197, 0xf6, !PT ;  /* 0x0000000906c57212 */ /* 0x000fe200078ef6c5 */
[----:B------:R-:W-:Y:S01]  /*05a0*/  IMAD R9, R7, 0x400, R2 ;  /* 0x0000040007097824 */ /* 0x000fe200078e0202 */
[----:B------:R-:W-:Y:S01]  /*05b0*/  SHF.R.U32.HI R219, RZ, 0x3, R220 ;  /* 0x00000003ffdb7819 */ /* 0x000fe200000116dc */
[----:B------:R-:W-:Y:S01]  /*05c0*/  IMAD.IADD R3, R11, 0x1, R10 ;  /* 0x000000010b037824 */ /* 0x000fe200078e020a */
[----:B------:R-:W-:Y:S02]  /*05d0*/  LOP3.LUT R6, R220, 0x20, R204, 0xf8, !PT ;  /* 0x00000020dc067812 */ /* 0x000fe400078ef8cc */
[----:B------:R-:W-:Y:S01]  /*05e0*/  LOP3.LUT R199, R8, 0x20, R199, 0xf8, !PT ;  /* 0x0000002008c77812 */ /* 0x000fe200078ef8c7 */
[----:B------:R-:W-:Y:S01]  /*05f0*/  IMAD.SHL.U32 R198, R3, 0x2, RZ ;  /* 0x0000000203c67824 */ /* 0x000fe200078e00ff */
[----:B------:R-:W-:-:S02]  /*0600*/  SHF.R.U32.HI R196, RZ, 0x3, R4 ;  /* 0x00000003ffc47819 */ /* 0x000fc40000011604 */
[----:B------:R-:W-:Y:S02]  /*0610*/  LOP3.LUT R5, R4, 0x8, R5, 0xf8, !PT ;  /* 0x0000000804057812 */ /* 0x000fe400078ef805 */
[----:B------:R-:W-:Y:S02]  /*0620*/  LOP3.LUT R0, R0, 0xfffffe00, RZ, 0xc0, !PT ;  /* 0xfffffe0000007812 */ /* 0x000fe400078ec0ff */
[----:B------:R-:W-:Y:S02]  /*0630*/  LOP3.LUT R220, R219, R220, R8, 0x1e, !PT ;  /* 0x000000dcdbdc7212 */ /* 0x000fe400078e1e08 */
[----:B------:R-:W-:Y:S01]  /*0640*/  LOP3.LUT R219, R6, R219, RZ, 0x3c, !PT ;  /* 0x000000db06db7212 */ /* 0x000fe200078e3cff */
[----:B------:R-:W-:Y:S01]  /*0650*/  IMAD R6, R207, 0x400, R2 ;  /* 0x00000400cf067824 */ /* 0x000fe200078e0202 */
[----:B------:R-:W-:Y:S01]  /*0660*/  LOP3.LUT R199, R196, R199, R4, 0x1e, !PT ;  /* 0x000000c7c4c77212 */ /* 0x000fe200078e1e04 */
[--C-:B------:R-:W-:Y:S01]  /*0670*/  IMAD R7, R7, 0x400, R0.reuse ;  /* 0x0000040007077824 */ /* 0x100fe200078e0200 */
[----:B------:R-:W-:Y:S01]  /*0680*/  LOP3.LUT R196, R5, R196, RZ, 0x3c, !PT ;  /* 0x000000c405c47212 */ /* 0x000fe200078e3cff */
[----:B------:R-:W-:Y:S01]  /*0690*/  IMAD R5, R207, 0x400, R0 ;  /* 0x00000400cf057824 */ /* 0x000fe200078e0200 */
[----:B------:R-:W-:Y:S01]  /*06a0*/  LOP3.LUT R199, R199, R0, RZ, 0xfc, !PT ;  /* 0x00000000c7c77212 */ /* 0x000fe200078efcff */
[----:B------:R-:W-:Y:S01]  /*06b0*/  IMAD.IADD R219, R6, 0x1, R219 ;  /* 0x0000000106db7824 */ /* 0x000fe200078e02db */
[----:B------:R-:W-:Y:S01]  /*06c0*/  SEL R188, R188, 0xffffffe0, !P3 ;  /* 0xffffffe0bcbc7807 */ /* 0x000fe20005800000 */
[----:B------:R-:W-:Y:S01]  /*06d0*/  IMAD.IADD R200, R5, 0x1, R196 ;  /* 0x0000000105c87824 */ /* 0x000fe200078e02c4 */
[----:B------:R-:W-:Y:S01]  /*06e0*/  SHF.R.S32.HI R5, RZ, 0x1f, R208 ;  /* 0x0000001fff057819 */ /* 0x000fe200000114d0 */
[----:B------:R-:W-:Y:S01]  /*06f0*/  IMAD.MOV.U32 R0, RZ, RZ, 0x40 ;  /* 0x00000040ff007424 */ /* 0x000fe200078e00ff */
[----:B------:R-:W-:Y:S01]  /*0700*/  SEL R226, R226, 0x10, !P0 ;  /* 0x00000010e2e27807 */ /* 0x000fe20004000000 */
[----:B------:R-:W-:Y:S01]  /*0710*/  IMAD.SHL.U32 R219, R219, 0x2, RZ ;  /* 0x00000002dbdb7824 */ /* 0x000fe200078e00ff */
        /* <DEDUP_REMOVED lines=9> */
[----:B------:R-:W-:Y:S01]  /*07b0*/  IMAD.IADD R2, R0, 0x1, R188 ;  /* 0x0000000100027824 */ /* 0x000fe200078e02bc */
[----:B------:R-:W-:Y:S01]  /*07c0*/  @P1 IADD3 R221, R219, -0x20, RZ ;  /* 0xffffffe0dbdd1810 */ /* 0x000fe20007ffe0ff */
[----:B------:R-:W-:Y:S01]  /*07d0*/  IMAD R0, R197, 0x2, R0 ;  /* 0x00000002c5007824 */ /* 0x000fe200078e0200 */
[----:B------:R-:W-:Y:S01]  /*07e0*/  IADD3 R222, R220, 0x40, RZ ;  /* 0x00000040dcde7810 */ /* 0x000fe20007ffe0ff */
[----:B------:R-:W-:Y:S01]  /*07f0*/  IMAD.IADD R223, R219, 0x1, R226 ;  /* 0x00000001dbdf7824 */ /* 0x000fe200078e02e2 */
[C---:B------:R-:W-:Y:S01]  /*0800*/  IADD3 R217, R212.reuse, 0x40, RZ ;  /* 0x00000040d4d97810 */ /* 0x040fe20007ffe0ff */
[----:B------:R-:W-:Y:S01]  /*0810*/  IMAD R214, R207, 0x10, R214 ;  /* 0x00000010cfd67824 */ /* 0x000fe200078e02d6 */
[----:B------:R-:W-:Y:S01]  /*0820*/  IADD3 R216, R212, 0x80, RZ ;  /* 0x00000080d4d87810 */ /* 0x000fe20007ffe0ff */
[----:B------:R-:W-:Y:S01]  /*0830*/  IMAD.SHL.U32 R197, R197, 0x2, RZ ;  /* 0x00000002c5c57824 */ /* 0x000fe200078e00ff */
[----:B------:R-:W-:Y:S01]  /*0840*/  LEA R196, R196, 0x1e000, 0x1 ;  /* 0x0001e000c4c47811 */ /* 0x000fe200078e08ff */
[----:B------:R-:W-:Y:S01]  /*0850*/  IMAD.IADD R226, R226, 0x1, R221 ;  /* 0x00000001e2e27824 */ /* 0x000fe200078e02dd */
[----:B--23--:R-:W-:-:S02]  /*0860*/  @P2 IADD3 R222, R220, -0x40, RZ ;  /* 0xffffffc0dcde2810 */ /* 0x00cfc40007ffe0ff */
.L_x_1184:
[----:B-1----:R-:W1:Y:S01]  /*0870*/  LDC.U8 R4, c[0x0][0x312] ;  /* 0x0000c480ff047b82 */ /* 0x002e620000000000 */
[----:B------:R-:W-:Y:S01]  /*0880*/  ISETP.NE.U32.AND P3, PT, RZ, c[0x0][0x250], PT ;  /* 0x00009400ff007a0c */ /* 0x000fe20003f65070 */
[----:B--23--:R-:W-:Y:S01]  /*0890*/  IMAD.SHL.U32 R6, R211, 0x4, RZ ;  /* 0x00000004d3067824 */ /* 0x00cfe200078e00ff */
[----:B------:R-:W-:Y:S01]  /*08a0*/  ISETP.NE.U32.AND P2, PT, RZ, c[0x0][0x240], PT ;  /* 0x00009000ff007a0c */ /* 0x000fe20003f45070 */
[----:B------:R-:W-:Y:S01]  /*08b0*/  IMAD.MOV.U32 R36, RZ, RZ, -0x1 ;  /* 0xffffffffff247424 */ /* 0x000fe200078e00ff */
[----:B------:R-:W-:-:S02]  /*08c0*/  ISETP.NE.AND.EX P3, PT, RZ, c[0x0][0x254], PT, P3 ;  /* 0x00009500ff007a0c */ /* 0x000fc40003f65330 */
[----:B------:R-:W-:Y:S02]  /*08d0*/  SHF.R.S32.HI R18, RZ, 0x1f, R211 ;  /* 0x0000001fff127819 */ /* 0x000fe400000114d3 */
[----:B------:R-:W-:Y:S02]  /*08e0*/  ISETP.NE.AND.EX P2, PT, RZ, c[0x0][0x244], PT, P2 ;  /* 0x00009100ff007a0c */ /* 0x000fe40003f45320 */
[----:B------:R-:W-:Y:S02]  /*08f0*/  ISETP.EQ.U32.AND P5, PT, RZ, c[0x0][0x248], PT ;  /* 0x00009200ff007a0c */ /* 0x000fe40003fa2070 */
[----:B------:R-:W-:Y:S02]  /*0900*/  SHF.L.U64.HI R5, R211, 0x2, R18 ;  /* 0x00000002d3057819 */ /* 0x000fe40000010212 */
[----:B------:R-:W-:Y:S02]  /*0910*/  IADD3 R12, P0, R6, c[0x0][0x240], RZ ;  /* 0x00009000060c7a10 */ /* 0x000fe40007f1e0ff */
[----:B-1----:R-:W-:-:S02]  /*0920*/  ISETP.NE.AND P4, PT, R4, RZ, PT ;  /* 0x000000ff0400720c */ /* 0x002fc40003f85270 */
[C---:B------:R-:W-:Y:S02]  /*0930*/  IADD3.X R13, R5.reuse, c[0x0][0x244], RZ, P0, !PT ;  /* 0x00009100050d7a10 */ /* 0x040fe400007fe4ff */
[----:B------:R-:W-:Y:S02]  /*0940*/  ISETP.EQ.OR.EX P5, PT, RZ, c[0x0][0x24c], !P4, P5 ;  /* 0x00009300ff007a0c */ /* 0x000fe400067a2750 */
[C---:B------:R-:W-:Y:S01]  /*0950*/  @P3 IADD3 R10, P0, R6.reuse, c[0x0][0x250], RZ ;  /* 0x00009400060a3a10 */ /* 0x040fe20007f1e0ff */
[----:B------:R-:W-:Y:S01]  /*0960*/  IMAD.MOV.U32 R240, RZ, RZ, RZ ;  /* 0x000000fffff07224 */ /* 0x000fe200078e00ff */
[----:B------:R-:W-:Y:S01]  /*0970*/  IADD3 R8, P1, R6, c[0x0][0x248], RZ ;  /* 0x0000920006087a10 */ /* 0x000fe20007f3e0ff */
[----:B------:R-:W-:Y:S01]  /*0980*/  IMAD.MOV.U32 R241, RZ, RZ, -0x1 ;  /* 0xfffffffffff17424 */ /* 0x000fe200078e00ff */
[----:B------:R-:W2:Y:S01]  /*0990*/  @P2 LDG.E R36, [R12.64] ;  /* 0x000000080c242981 */ /* 0x000ea2000c1e1900 */
[C---:B------:R-:W-:Y:S02]  /*09a0*/  @P3 IADD3.X R11, R5.reuse, c[0x0][0x254], RZ, P0, !PT ;  /* 0x00009500050b3a10 */ /* 0x040fe400007fe4ff */
[----:B------:R-:W-:Y:S01]  /*09b0*/  IADD3.X R9, R5, c[0x0][0x24c], RZ, P1, !PT ;  /* 0x0000930005097a10 */ /* 0x000fe20000ffe4ff */
[----:B------:R-:W2:Y:S04]  /*09c0*/  @P2 LDG.E R7, [R12.64+0x4] ;  /* 0x000004080c072981 */ /* 0x000ea8000c1e1900 */
[----:B-----5:R1:W5:Y:S04]  /*09d0*/  @P3 LDG.E R240, [R10.64] ;  /* 0x000000080af03981 */ /* 0x020368000c1e1900 */
[----:B------:R1:W5:Y:S01]  /*09e0*/  @!P5 LDG.E R241, [R8.64] ;  /* 0x0000000808f1d981 */ /* 0x000362000c1e1900 */
[----:B------:R-:W-:Y:S01]  /*09f0*/  ISETP.NE.U32.AND P0, PT, RZ, c[0x0][0x248], PT ;  /* 0x00009200ff007a0c */ /* 0x000fe20003f05070 */
[----:B------:R-:W-:-:S03]  /*0a00*/  IMAD.MOV.U32 R4, RZ, RZ, c[0x0][0x218] ;  /* 0x00008600ff047624 */ /* 0x000fc600078e00ff */
[----:B------:R-:W-:Y:S01]  /*0a10*/  ISETP.NE.AND.EX P0, PT, RZ, c[0x0][0x24c], PT, P0 ;  /* 0x00009300ff007a0c */ /* 0x000fe20003f05300 */
[----:B--2---:R-:W-:Y:S02]  /*0a20*/  @P2 IMAD.IADD R242, R7, 0x1, -R36 ;  /* 0x0000000107f22824 */ /* 0x004fe400078e0a24 */
[----:B------:R-:W-:-:S10]  /*0a30*/  @!P2 IMAD.MOV.U32 R242, RZ, RZ, c[0x0][0x214] ;  /* 0x00008500fff2a624 */ /* 0x000fd400078e00ff */
[----:B------:R-:W-:Y:S05]  /*0a40*/  @!P0 BRA `(.L_x_1136) ;  /* 0x0000003000008947 */ /* 0x000fea0003800000 */
[----:B-1----:R-:W2:Y:S02]  /*0a50*/  @P4 LDG.E R4, [R8.64+0x4] ;  /* 0x0000040808044981 */ /* 0x002ea4000c1e1900 */
[----:B--2--5:R-:W-:-:S06]  /*0a60*/  @P4 IADD3 R4, R4, -R241, RZ ;  /* 0x800000f104044210 */ /* 0x024fcc0007ffe0ff */
[----:B------:R1:W5:Y:S02]  /*0a70*/  @!P4 LDG.E R4, [R8.64] ;  /* 0x000000080804c981 */ /* 0x000364000c1e1900 */
.L_x_1136:
        /* <DEDUP_REMOVED lines=28> */
[----:B------:R-:W-:Y:S02]  /*0c40*/  ISETP.NE.AND P1, PT, R36, -0x1, PT ;  /* 0xffffffff2400780c */ /* 0x000fe40003f25270 */
[----:B------:R-:W-:Y:S01]  /*0c50*/  SHF.R.S32.HI R4, RZ, 0x6, R4 ;  /* 0x00000006ff047819 */ /* 0x000fe20000011404 */
[C---:B------:R-:W-:Y:S01]  /*0c60*/  @P0 IMAD.WIDE.U32 R10, R9.reuse, c[0x0][0x198], RZ ;  /* 0x00006600090a0a25 */ /* 0x040fe200078e00ff */
        /* <DEDUP_REMOVED lines=18> */
.L_x_1138:
        /* <DEDUP_REMOVED lines=13> */
.L_x_1139:
[----:B------:R-:W-:Y:S01]  /*0e60*/  IABS R6, c[0x0][0x1c8] ;  /* 0x0000720000067a13 */ /* 0x000fe20000000000 */
[----:B------:R-:W1:Y:S01]  /*0e70*/  LDC.U8 R19, c[0x0][0x328] ;  /* 0x0000ca00ff137b82 */ /* 0x000e620000000000 */
[----:B------:R-:W-:Y:S01]  /*0e80*/  IABS R5, R232 ;  /* 0x000000e800057213 */ /* 0x000fe20000000000 */
[C---:B------:R-:W-:Y:S01]  /*0e90*/  IMAD.WIDE.U32 R26, R211.reuse, c[0x0][0x224], RZ ;  /* 0x00008900d31a7a25 */ /* 0x040fe200078e00ff */
[----:B------:R-:W2:Y:S01]  /*0ea0*/  I2F.RP R7, R6 ;  /* 0x0000000600077306 */ /* 0x000ea20000209400 */
[----:B------:R-:W-:Y:S02]  /*0eb0*/  MOV R28, c[0x0][0x22c] ;  /* 0x00008b00001c7a02 */ /* 0x000fe40000000f00 */
[----:B------:R-:W-:Y:S01]  /*0ec0*/  @P1 IMAD.WIDE.U32 R30, R36, c[0x0][0x370], RZ ;  /* 0x0000dc00241e1a25 */ /* 0x000fe200078e00ff */
[----:B------:R-:W-:Y:S02]  /*0ed0*/  LOP3.LUT R16, R232, c[0x0][0x1c8], RZ, 0x3c, !PT ;  /* 0x00007200e8107a12 */ /* 0x000fe400078e3cff */
[C---:B------:R-:W-:Y:S01]  /*0ee0*/  SHF.L.U32 R34, R211.reuse, 0x7, RZ ;  /* 0x00000007d3227819 */ /* 0x040fe200000006ff */
[----:B------:R-:W-:Y:S01]  /*0ef0*/  @!P1 IMAD.WIDE.U32 R24, R211, c[0x0][0x368], RZ ;  /* 0x0000da00d3189a25 */ /* 0x000fe200078e00ff */
[----:B------:R-:W-:-:S02]  /*0f00*/  ISETP.GE.AND P4, PT, R16, RZ, PT ;  /* 0x000000ff1000720c */ /* 0x000fc40003f86270 */
[----:B------:R-:W-:Y:S01]  /*0f10*/  SHF.L.U64.HI R16, R211, 0x7, R18 ;  /* 0x00000007d3107819 */ /* 0x000fe20000010212 */
[----:B------:R-:W-:Y:S01]  /*0f20*/  @P1 IMAD R29, R36, c[0x0][0x374], R31 ;  /* 0x0000dd00241d1a24 */ /* 0x000fe200078e021f */
[----:B------:R-:W-:Y:S01]  /*0f30*/  SEL R34, R34, RZ, P2 ;  /* 0x000000ff22227207 */ /* 0x000fe20001000000 */
[----:B------:R-:W-:Y:S01]  /*0f40*/  IMAD R32, R232, c[0x0][0x22c], RZ ;  /* 0x00008b00e8207a24 */ /* 0x000fe200078e02ff */
[----:B------:R-:W-:Y:S01]  /*0f50*/  SEL R16, R16, RZ, P2 ;  /* 0x000000ff10107207 */ /* 0x000fe20001000000 */
[----:B--2---:R-:W2:Y:S01]  /*0f60*/  MUFU.RCP R20, R7 ;  /* 0x0000000700147308 */ /* 0x004ea20000001000 */
[----:B------:R-:W-:Y:S02]  /*0f70*/  @!P1 MOV R30, R24 ;  /* 0x00000018001e9202 */ /* 0x000fe40000000f00 */
[----:B------:R-:W-:Y:S02]  /*0f80*/  IADD3 R34, P2, R17, R34, RZ ;  /* 0x0000002211227210 */ /* 0x000fe40007f5e0ff */
[----:B-1----:R-:W-:-:S02]  /*0f90*/  ISETP.NE.AND P3, PT, R19, RZ, PT ;  /* 0x000000ff1300720c */ /* 0x002fc40003f65270 */
[----:B------:R-:W-:Y:S02]  /*0fa0*/  IADD3.X R16, R23, R16, RZ, P2, !PT ;  /* 0x0000001017107210 */ /* 0x000fe400017fe4ff */
[----:B--2---:R-:W-:-:S09]  /*0fb0*/  IADD3 R20, R20, 0xffffffe, RZ ;  /* 0x0ffffffe14147810 */ /* 0x004fd20007ffe0ff */
[----:B------:R-:W-:Y:S01]  /*0fc0*/  @P3 IMAD R19, R211, c[0x0][0x214], RZ ;  /* 0x00008500d3133a24 */ /* 0x000fe200078e02ff */
[----:B------:R-:W1:Y:S04]  /*0fd0*/  F2I.FTZ.U32.TRUNC.NTZ R21, R20 ;  /* 0x0000001400157305 */ /* 0x000e68000021f000 */
[----:B------:R-:W-:Y:S02]  /*0fe0*/  @P3 SEL R19, R19, R36, !P1 ;  /* 0x0000002413133207 */ /* 0x000fe40004800000 */
[----:B-1----:R-:W-:Y:S01]  /*0ff0*/  IADD3 R4, RZ, -R21, RZ ;  /* 0x80000015ff047210 */ /* 0x002fe20007ffe0ff */
[----:B------:R-:W-:-:S04]  /*1000*/  IMAD.MOV.U32 R20, RZ, RZ, RZ ;  /* 0x000000ffff147224 */ /* 0x000fc800078e00ff */
[----:B------:R-:W-:Y:S01]  /*1010*/  IMAD R8, R4, R6, RZ ;  /* 0x0000000604087224 */ /* 0x000fe200078e02ff */
[----:B------:R-:W-:-:S03]  /*1020*/  MOV R4, c[0x0][0x224] ;  /* 0x0000890000047a02 */ /* 0x000fc60000000f00 */
[----:B------:R-:W-:Y:S01]  /*1030*/  IMAD.HI.U32 R8, R21, R8, R20 ;  /* 0x0000000815087227 */ /* 0x000fe200078e0014 */
[----:B------:R-:W-:-:S03]  /*1040*/  SHF.R.S32.HI R4, RZ, 0x1f, R4 ;  /* 0x0000001fff047819 */ /* 0x000fc60000011404 */
[----:B------:R-:W-:Y:S02]  /*1050*/  @!P1 IMAD R20, R18, c[0x0][0x368], RZ ;  /* 0x0000da0012149a24 */ /* 0x000fe400078e02ff */
[----:B------:R-:W-:-:S04]  /*1060*/  IMAD.HI.U32 R8, R8, R5, RZ ;  /* 0x0000000508087227 */ /* 0x000fc800078e00ff */
[----:B------:R-:W-:Y:S02]  /*1070*/  IMAD.MOV R7, RZ, RZ, -R8 ;  /* 0x000000ffff077224 */ /* 0x000fe400078e0a08 */
[----:B------:R-:W-:Y:S02]  /*1080*/  @!P1 IMAD R13, R211, c[0x0][0x36c], R20 ;  /* 0x0000db00d30d9a24 */ /* 0x000fe400078e0214 */
[----:B------:R-:W-:Y:S02]  /*1090*/  IMAD R7, R6, R7, R5 ;  /* 0x0000000706077224 */ /* 0x000fe400078e0205 */
[----:B------:R-:W-:Y:S02]  /*10a0*/  IMAD R5, R4, R211, RZ ;  /* 0x000000d304057224 */ /* 0x000fe400078e02ff */
[----:B------:R-:W1:Y:S01]  /*10b0*/  S2R R4, SR_CTAID.X ;  /* 0x0000000000047919 */ /* 0x000e620000002500 */
[----:B------:R-:W-:Y:S01]  /*10c0*/  ISETP.GT.U32.AND P5, PT, R6, R7, PT ;  /* 0x000000070600720c */ /* 0x000fe20003fa4070 */
[----:B------:R-:W-:-:S02]  /*10d0*/  IMAD R5, R18, c[0x0][0x224], R5 ;  /* 0x0000890012057a24 */ /* 0x000fc400078e0205 */
[----:B------:R-:W-:-:S04]  /*10e0*/  IMAD.WIDE R20, R28, c[0x0][0x1c0], RZ ;  /* 0x000070001c147a25 */ /* 0x000fc800078e02ff */
[----:B------:R-:W-:Y:S02]  /*10f0*/  IMAD.IADD R22, R27, 0x1, R5 ;  /* 0x000000011b167824 */ /* 0x000fe400078e0205 */
[----:B------:R-:W2:Y:S01]  /*1100*/  LDC.U8 R5, c[0x0][0x3d0] ;  /* 0x0000f400ff057b82 */ /* 0x000ea20000000000 */
[----:B------:R-:W-:Y:S02]  /*1110*/  @!P1 IMAD.IADD R29, R25, 0x1, R13 ;  /* 0x00000001191d9824 */ /* 0x000fe400078e020d */
[----:B------:R-:W-:Y:S01]  /*1120*/  IMAD R13, R21, R26, RZ ;  /* 0x0000001a150d7224 */ /* 0x000fe200078e02ff */
[----:B------:R-:W-:Y:S01]  /*1130*/  @!P5 IADD3 R8, R8, 0x1, RZ ;  /* 0x000000010808d810 */ /* 0x000fe20007ffe0ff */
[----:B------:R-:W-:Y:S01]  /*1140*/  @!P5 IMAD.IADD R7, R7, 0x1, -R6 ;  /* 0x000000010707d824 */ /* 0x000fe200078e0a06 */
[----:B------:R-:W-:Y:S01]  /*1150*/  ISETP.NE.AND P5, PT, RZ, c[0x0][0x1c8], PT ;  /* 0x00007200ff007a0c */ /* 0x000fe20003fa5270 */
[C---:B------:R-:W-:Y:S02]  /*1160*/  IMAD R13, R20.reuse, R22, R13 ;  /* 0x00000016140d7224 */ /* 0x040fe400078e020d */
[----:B------:R-:W-:Y:S01]  /*1170*/  IMAD.WIDE.U32 R26, R20, R26, RZ ;  /* 0x0000001a141a7225 */ /* 0x000fe200078e00ff */
[----:B------:R-:W-:-:S03]  /*1180*/  ISETP.GE.U32.AND P6, PT, R7, R6, PT ;  /* 0x000000060700720c */ /* 0x000fc60003fc6070 */
[----:B------:R-:W-:Y:S01]  /*1190*/  IMAD.WIDE.U32 R24, R20, R36, RZ ;  /* 0x0000002414187225 */ /* 0x000fe200078e00ff */
[----:B------:R-:W-:-:S03]  /*11a0*/  IADD3 R13, R27, R13, RZ ;  /* 0x0000000d1b0d7210 */ /* 0x000fc60007ffe0ff */
[C---:B------:R-:W-:Y:S02]  /*11b0*/  IMAD R6, R21.reuse, R36, RZ ;  /* 0x0000002415067224 */ /* 0x040fe400078e02ff */
[----:B------:R-:W-:Y:S01]  /*11c0*/  IMAD R7, R21, R34, RZ ;  /* 0x0000002215077224 */ /* 0x000fe200078e02ff */
[----:B------:R-:W-:Y:S01]  /*11d0*/  SEL R21, R26, R24, !P1 ;  /* 0x000000181a157207 */ /* 0x000fe20004800000 */
[----:B------:R-:W-:Y:S01]  /*11e0*/  @P1 IMAD.IADD R13, R25, 0x1, R6 ;  /* 0x00000001190d1824 */ /* 0x000fe200078e0206 */
[----:B------:R-:W-:Y:S01]  /*11f0*/  SHF.R.S32.HI R6, RZ, 0x1f, R227 ;  /* 0x0000001fff067819 */ /* 0x000fe200000114e3 */
[----:B-1----:R-:W-:Y:S01]  /*1200*/  IMAD.WIDE.U32 R24, R4, c[0x0][0x3d8], RZ ;  /* 0x0000f60004187a25 */ /* 0x002fe200078e00ff */
[----:B------:R-:W-:Y:S02]  /*1210*/  @P6 IADD3 R8, R8, 0x1, RZ ;  /* 0x0000000108086810 */ /* 0x000fe40007ffe0ff */
[----:B--2---:R-:W-:Y:S01]  /*1220*/  ISETP.NE.AND P2, PT, R5, RZ, PT ;  /* 0x000000ff0500720c */ /* 0x004fe20003f45270 */
[----:B------:R-:W-:Y:S01]  /*1230*/  IMAD.WIDE.U32 R34, R20, R34, RZ ;  /* 0x0000002214227225 */ /* 0x000fe200078e00ff */
[----:B------:R-:W-:-:S02]  /*1240*/  @!P4 IADD3 R8, -R8, RZ, RZ ;  /* 0x000000ff0808c210 */ /* 0x000fc40007ffe1ff */
[----:B------:R-:W-:Y:S01]  /*1250*/  @!P5 LOP3.LUT R8, RZ, c[0x0][0x1c8], RZ, 0x33, !PT ;  /* 0x00007200ff08da12 */ /* 0x000fe200078e33ff */
[----:B------:R-:W-:Y:S01]  /*1260*/  IMAD R7, R20, R16, R7 ;  /* 0x0000001014077224 */ /* 0x000fe200078e0207 */
[----:B------:R-:W-:Y:S01]  /*1270*/  SEL R24, R24, RZ, P2 ;  /* 0x000000ff18187207 */ /* 0x000fe20001000000 */
[----:B------:R-:W-:Y:S01]  /*1280*/  IMAD R16, R4, c[0x0][0x3dc], R25 ;  /* 0x0000f70004107a24 */ /* 0x000fe200078e0219 */
[----:B------:R-:W-:Y:S01]  /*1290*/  SHF.R.S32.HI R26, RZ, 0x1f, R32 ;  /* 0x0000001fff1a7819 */ /* 0x000fe20000011420 */
[--C-:B------:R-:W-:Y:S01]  /*12a0*/  @!P3 IMAD R5, R211, c[0x0][0x1c0], R232.reuse ;  /* 0x00007000d305ba24 */ /* 0x100fe200078e02e8 */
[----:B------:R-:W-:Y:S01]  /*12b0*/  IADD3 R20, R35, R7, RZ ;  /* 0x0000000723147210 */ /* 0x000fe20007ffe0ff */
[----:B------:R-:W-:Y:S01]  /*12c0*/  @P3 IMAD R4, R232, c[0x0][0x234], R19 ;  /* 0x00008d00e8043a24 */ /* 0x000fe200078e0213 */
[----:B------:R-:W-:Y:S01]  /*12d0*/  SEL R16, R16, RZ, P2 ;  /* 0x000000ff10107207 */ /* 0x000fe20001000000 */
[----:B------:R-:W-:Y:S01]  /*12e0*/  @!P3 IMAD R4, R5, c[0x0][0x214], RZ ;  /* 0x000085000504ba24 */ /* 0x000fe200078e02ff */
        /* <DEDUP_REMOVED lines=10> */
.L_x_1140:
[----:B------:R-:W-:-:S04]  /*1390*/  IMAD R36, R211, c[0x0][0x1c0], R232 ;  /* 0x00007000d3247a24 */ /* 0x000fc800078e02e8 */
[----:B------:R-:W-:Y:S02]  /*13a0*/  IMAD R36, R36, c[0x0][0x224], RZ ;  /* 0x0000890024247a24 */ /* 0x000fe400078e02ff */
.L_x_1141:
[----:B------:R-:W1:Y:S01]  /*13b0*/  S2R R22, SR_TID.X ;  /* 0x0000000000167919 */ /* 0x000e620000002100 */
[----:B------:R-:W-:Y:S01]  /*13c0*/  IADD3 R30, P4, R212, R30, RZ ;  /* 0x0000001ed41e7210 */ /* 0x000fe20007f9e0ff */
[----:B------:R-:W-:Y:S01]  /*13d0*/  IMAD R28, R28, c[0x0][0x1c0], RZ ;  /* 0x000070001c1c7a24 */ /* 0x000fe200078e02ff */
[----:B------:R-:W-:Y:S01]  /*13e0*/  SHF.R.S32.HI R213, RZ, 0x1f, R212 ;  /* 0x0000001fffd57819 */ /* 0x000fe200000114d4 */
[----:B------:R-:W-:Y:S01]  /*13f0*/  IMAD.IADD R225, R227, 0x1, R242 ;  /* 0x00000001e3e17824 */ /* 0x000fe200078e02f2 */
[----:B------:R-:W-:Y:S01]  /*1400*/  BSSY B1, `(.L_x_1137) ;  /* 0x000079d000017945 */ /* 0x000fe20003800000 */
[----:B------:R-:W-:Y:S02]  /*1410*/  IMAD.SHL.U32 R27, R28, 0x40, RZ ;  /* 0x000000401c1b7824 */ /* 0x000fe400078e00ff */
[----:B------:R-:W-:Y:S02]  /*1420*/  IMAD.X R31, R213, 0x1, R29, P4 ;  /* 0x00000001d51f7824 */ /* 0x000fe400020e061d */
[C---:B------:R-:W-:Y:S01]  /*1430*/  IMAD.IADD R229, R17.reuse, 0x1, R36 ;  /* 0x0000000111e57824 */ /* 0x040fe200078e0224 */
[----:B------:R-:W-:Y:S01]  /*1440*/  IADD3 R25, P3, P1, R34, R27, R32 ;  /* 0x0000001b22197210 */ /* 0x000fe2000797e020 */
[----:B------:R-:W-:Y:S01]  /*1450*/  IMAD.WIDE.U32 R30, R17, c[0x0][0x370], R30 ;  /* 0x0000dc00111e7a25 */ /* 0x000fe200078e001e */
[----:B------:R-:W-:-:S03]  /*1460*/  SHF.R.S32.HI R27, RZ, 0x1f, R27 ;  /* 0x0000001fff1b7819 */ /* 0x000fc6000001141b */
[----:B------:R-:W-:Y:S01]  /*1470*/  IMAD.IADD R249, R17, 0x1, R4 ;  /* 0x0000000111f97824 */ /* 0x000fe200078e0204 */
[----:B------:R-:W-:Y:S01]  /*1480*/  SHF.R.S32.HI R4, RZ, 0x1f, R210 ;  /* 0x0000001fff047819 */ /* 0x000fe200000114d2 */
[----:B------:R-:W-:Y:S01]  /*1490*/  IMAD.MOV.U32 R248, RZ, RZ, 0x4 ;  /* 0x00000004fff87424 */ /* 0x000fe200078e00ff */
[----:B------:R-:W-:Y:S02]  /*14a0*/  IADD3.X R20, R20, R27, R26, P3, P1 ;  /* 0x0000001b14147210 */ /* 0x000fe40001fe241a */
[----:B------:R-:W-:Y:S01]  /*14b0*/  IADD3 R21, P3, P1, R24, R25, R21 ;  /* 0x0000001918157210 */ /* 0x000fe2000797e015 */
[----:B------:R-:W-:Y:S01]  /*14c0*/  IMAD.WIDE R228, R229, R248, c[0x0][0x3c8] ;  /* 0x0000f200e5e47625 */ /* 0x000fe200078e02f8 */
[----:B-1----:R-:W-:-:S03]  /*14d0*/  SHF.R.S32.HI R19, RZ, 0x1f, R22 ;  /* 0x0000001fff137819 */ /* 0x002fc60000011416 */
[----:B------:R-:W-:Y:S01]  /*14e0*/  IMAD.WIDE R248, R249, R248, c[0x0][0x200] ;  /* 0x00008000f9f87625 */ /* 0x000fe200078e02f8 */
[----:B------:R-:W-:-:S03]  /*14f0*/  LEA.HI R19, R19, R22, RZ, 0x5 ;  /* 0x0000001613137211 */ /* 0x000fc600078f28ff */
[----:B------:R-:W-:Y:S01]  /*1500*/  IMAD R22, R23, c[0x0][0x370], RZ ;  /* 0x0000dc0017167a24 */ /* 0x000fe200078e02ff */
[----:B------:R-:W-:-:S03]  /*1510*/  SHF.R.S32.HI R19, RZ, 0x5, R19 ;  /* 0x00000005ff137819 */ /* 0x000fc60000011413 */
[----:B------:R-:W-:Y:S01]  /*1520*/  IMAD R22, R17, c[0x0][0x374], R22 ;  /* 0x0000dd0011167a24 */ /* 0x000fe200078e0216 */
[----:B------:R-:W-:Y:S01]  /*1530*/  IADD3 R17, P4, R210, R17, RZ ;  /* 0x00000011d2117210 */ /* 0x000fe20007f9e0ff */
[----:B------:R-:W-:-:S03]  /*1540*/  IMAD R24, R19, R28, R208 ;  /* 0x0000001c13187224 */ /* 0x000fc600078e02d0 */
[----:B------:R-:W-:Y:S01]  /*1550*/  IADD3 R31, R31, R22, RZ ;  /* 0x000000161f1f7210 */ /* 0x000fe20007ffe0ff */
[----:B------:R-:W-:Y:S01]  /*1560*/  IMAD.X R23, R4, 0x1, R23, P4 ;  /* 0x0000000104177824 */ /* 0x000fe200020e0617 */
[----:B------:R-:W-:-:S03]  /*1570*/  IADD3 R22, R225, -c[0x0][0x2e8], -R238 ;  /* 0x8000ba00e1167a10 */ /* 0x000fc60007ffe8ee */
[----:B------:R-:W-:Y:S01]  /*1580*/  IMAD R26, R23, c[0x0][0x190], RZ ;  /* 0x00006400171a7a24 */ /* 0x000fe200078e02ff */
[----:B------:R-:W-:Y:S01]  /*1590*/  SHF.R.S32.HI R25, RZ, 0x1f, R22 ;  /* 0x0000001fff197819 */ /* 0x000fe20000011416 */
[----:B------:R-:W-:Y:S02]  /*15a0*/  IMAD R23, R5, c[0x0][0x378], RZ ;  /* 0x0000de0005177a24 */ /* 0x000fe400078e02ff */
[----:B------:R-:W-:Y:S01]  /*15b0*/  IMAD R19, R17, c[0x0][0x194], R26 ;  /* 0x0000650011137a24 */ /* 0x000fe200078e021a */
[----:B------:R-:W-:Y:S01]  /*15c0*/  LEA.HI R25, R25, R22, RZ, 0x6 ;  /* 0x0000001619197211 */ /* 0x000fe200078f30ff */
[----:B------:R-:W-:-:S03]  /*15d0*/  IMAD.WIDE.U32 R26, R17, c[0x0][0x190], R212 ;  /* 0x00006400111a7a25 */ /* 0x000fc600078e00d4 */
[----:B------:R-:W-:Y:S01]  /*15e0*/  SHF.R.S32.HI R25, RZ, 0x6, R25 ;  /* 0x00000006ff197819 */ /* 0x000fe20000011419 */
[----:B------:R-:W-:Y:S01]  /*15f0*/  IMAD R17, R232, c[0x0][0x37c], R23 ;  /* 0x0000df00e8117a24 */ /* 0x000fe200078e0217 */
[----:B------:R-:W-:Y:S01]  /*1600*/  IADD3.X R23, R16, R20, R13, P3, P1 ;  /* 0x0000001410177210 */ /* 0x000fe20001fe240d */
[----:B------:R-:W-:Y:S01]  /*1610*/  IMAD.WIDE.U32 R30, R232, c[0x0][0x378], R30 ;  /* 0x0000de00e81e7a25 */ /* 0x000fe200078e001e */
[----:B------:R-:W-:Y:S02]  /*1620*/  IADD3 R20, P3, R15, R26, RZ ;  /* 0x0000001a0f147210 */ /* 0x000fe40007f7e0ff */
[----:B------:R-:W-:Y:S01]  /*1630*/  IMNMX R224, RZ, R25, !PT ;  /* 0x00000019ffe07217 */ /* 0x000fe20007800200 */
[----:B------:R-:W-:Y:S01]  /*1640*/  IMAD.IADD R31, R31, 0x1, R17 ;  /* 0x000000011f1f7824 */ /* 0x000fe200078e0211 */
[----:B------:R-:W-:Y:S01]  /*1650*/  IADD3 R13, P1, R24, R21, RZ ;  /* 0x00000015180d7210 */ /* 0x000fe20007f3e0ff */
[----:B------:R-:W-:Y:S01]  /*1660*/  IMAD R17, R5, c[0x0][0x1a8], RZ ;  /* 0x00006a0005117a24 */ /* 0x000fe200078e02ff */
[----:B------:R-:W-:Y:S01]  /*1670*/  IADD3.X R21, R14, R27, R19, P3, !PT ;  /* 0x0000001b0e157210 */ /* 0x000fe20001ffe413 */
[----:B------:R-:W-:Y:S01]  /*1680*/  IMAD R15, R4, c[0x0][0x370], RZ ;  /* 0x0000dc00040f7a24 */ /* 0x000fe200078e02ff */
[----:B------:R-:W-:Y:S01]  /*1690*/  ISETP.GT.AND P5, PT, R239, R224, PT ;  /* 0x000000e0ef00720c */ /* 0x000fe20003fa4270 */
[----:B------:R-:W-:Y:S01]  /*16a0*/  IMAD R17, R232, c[0x0][0x1ac], R17 ;  /* 0x00006b00e8117a24 */ /* 0x000fe200078e0211 */
[----:B------:R-:W-:Y:S01]  /*16b0*/  LEA.HI.X.SX32 R24, R24, R23, 0x1, P1 ;  /* 0x0000001718187211 */ /* 0x000fe200008f0eff */
[----:B------:R-:W-:Y:S01]  /*16c0*/  IMAD.WIDE.U32 R22, R232, c[0x0][0x1a8], R20 ;  /* 0x00006a00e8167a25 */ /* 0x000fe200078e0014 */
[----:B------:R-:W-:-:S02]  /*16d0*/  LEA R250, P1, R13, c[0x0][0x350], 0x2 ;  /* 0x0000d4000dfa7a11 */ /* 0x000fc400078210ff */
[----:B------:R-:W-:Y:S01]  /*16e0*/  IADD3 R239, R239, -0x1, RZ ;  /* 0xffffffffefef7810 */ /* 0x000fe20007ffe0ff */
[C---:B------:R-:W-:Y:S01]  /*16f0*/  IMAD R15, R210.reuse, c[0x0][0x374], R15 ;  /* 0x0000dd00d20f7a24 */ /* 0x040fe200078e020f */
[----:B------:R-:W-:Y:S01]  /*1700*/  IADD3 R14, R23, R17, RZ ;  /* 0x00000011170e7210 */ /* 0x000fe20007ffe0ff */
[----:B------:R-:W-:Y:S01]  /*1710*/  IMAD.WIDE.U32 R20, R210, c[0x0][0x370], R30 ;  /* 0x0000dc00d2147a25 */ /* 0x000fe200078e001e */
[----:B------:R-:W-:Y:S02]  /*1720*/  LEA R246, P4, R22, c[0x0][0x160], 0x1 ;  /* 0x0000580016f67a11 */ /* 0x000fe400078808ff */
[----:B------:R-:W-:Y:S01]  /*1730*/  LEA.HI.X R251, R13, c[0x0][0x354], R24, 0x2, P1 ;  /* 0x0000d5000dfb7a11 */ /* 0x000fe200008f1418 */
[----:B------:R-:W-:Y:S01]  /*1740*/  IMAD.IADD R16, R21, 0x1, R15 ;  /* 0x0000000115107824 */ /* 0x000fe200078e020f */
[----:B------:R-:W-:Y:S02]  /*1750*/  LEA R244, P3, R20, c[0x0][0x330], 0x1 ;  /* 0x0000cc0014f47a11 */ /* 0x000fe400078608ff */
[----:B------:R-:W-:-:S02]  /*1760*/  LEA.HI.X R247, R22, c[0x0][0x164], R14, 0x1, P4 ;  /* 0x0000590016f77a11 */ /* 0x000fc400020f0c0e */
        /* <DEDUP_REMOVED lines=15> */
.L_x_1143:
        /* <DEDUP_REMOVED lines=15> */
.L_x_1144:
        /* <DEDUP_REMOVED lines=27> */
.L_x_1146:
[----:B------:R-:W-:Y:S05]  /*1b00*/  BSYNC B0 ;  /* 0x0000000000007941 */ /* 0x000fea0003800000 */
.L_x_1145:
[----:B------:R-:W-:Y:S01]  /*1b10*/  IADD3 R10, R210, 0x20, RZ ;  /* 0x00000020d20a7810 */ /* 0x000fe20007ffe0ff */
[----:B------:R-:W-:Y:S03]  /*1b20*/  BSSY B0, `(.L_x_1147) ;  /* 0x0000013000007945 */ /* 0x000fe60003800000 */
[----:B------:R-:W-:-:S13]  /*1b30*/  ISETP.GE.AND P3, PT, R10, R11, PT ;  /* 0x0000000b0a00720c */ /* 0x000fda0003f66270 */
[----:B------:R-:W-:Y:S05]  /*1b40*/  @P3 BRA `(.L_x_1148) ;  /* 0x0000010000003947 */ /* 0x000fea0003800000 */
[----:B------:R-:W-:Y:S01]  /*1b50*/  IADD3 R11, P0, R210, 0x20, RZ ;  /* 0x00000020d20b7810 */ /* 0x000fe20007f1e0ff */
[----:B-1----:R-:W-:Y:S01]  /*1b60*/  IMAD.MOV.U32 R12, RZ, RZ, R14 ;  /* 0x000000ffff0c7224 */ /* 0x002fe200078e000e */
        /* <DEDUP_REMOVED lines=14> */
.L_x_1148:
[----:B------:R-:W-:Y:S05]  /*1c50*/  BSYNC B0 ;  /* 0x0000000000007941 */ /* 0x000fea0003800000 */
.L_x_1147:
        /* <DEDUP_REMOVED lines=20> */
[----:B-1----:R-:W-:-:S04]  /*1da0*/  LEA R12, P4, R10, c[0x0][0x348], 0x1 ;  /* 0x0000d2000a0c7a11 */ /* 0x002fc800078808ff */
[----:B------:R-:W-:-:S05]  /*1db0*/  LEA.HI.X R13, R10, c[0x0][0x34c], R6, 0x1, P4 ;  /* 0x0000d3000a0d7a11 */ /* 0x000fca00020f0c06 */
[----:B------:R1:W-:Y:S04]  /*1dc0*/  @!P2 STG.E.128 [R12.64], RZ ;  /* 0x000000ff0c00a986 */ /* 0x0003e8000c101d08 */
[----:B------:R1:W-:Y:S04]  /*1dd0*/  @!P1 STG.E.128 [R12.64+0x80], RZ ;  /* 0x000080ff0c009986 */ /* 0x0003e8000c101d08 */
[----:B------:R1:W-:Y:S02]  /*1de0*/  @!P0 STG.E.128 [R12.64+0x100], RZ ;  /* 0x000100ff0c008986 */ /* 0x0003e4000c101d08 */
.L_x_1150:
[----:B------:R-:W-:Y:S05]  /*1df0*/  BSYNC B0 ;  /* 0x0000000000007941 */ /* 0x000fea0003800000 */
.L_x_1149:
[----:B------:R-:W-:Y:S05]  /*1e00*/  @P3 BRA `(.L_x_1151) ;  /* 0x00006fc000003947 */ /* 0x000fea0003800000 */
[----:B------:R-:W-:Y:S02]  /*1e10*/  IADD3 R6, P0, R210, 0x20, RZ ;  /* 0x00000020d2067810 */ /* 0x000fe40007f1e0ff */
[----:B------:R-:W-:-:S03]  /*1e20*/  ISETP.GE.AND P1, PT, R212, c[0x0][0x220], PT ;  /* 0x00008800d4007a0c */ /* 0x000fc60003f26270 */
[----:B------:R-:W-:Y:S01]  /*1e30*/  IMAD.X R4, RZ, RZ, R4, P0 ;  /* 0x000000ffff047224 */ /* 0x000fe200000e0604 */
[----:B------:R-:W-:-:S03]  /*1e40*/  ISETP.GE.AND P0, PT, R217, c[0x0][0x220], PT ;  /* 0x00008800d9007a0c */ /* 0x000fc60003f06270 */
[----:B------:R-:W-:Y:S02]  /*1e50*/  IMAD R7, R4, c[0x0][0x3a8], RZ ;  /* 0x0000ea0004077a24 */ /* 0x000fe400078e02ff */
[----:B------:R-:W-:Y:S02]  /*1e60*/  IMAD.MOV.U32 R4, RZ, RZ, R8 ;  /* 0x000000ffff047224 */ /* 0x000fe400078e0008 */
[C---:B------:R-:W-:Y:S02]  /*1e70*/  IMAD R7, R6.reuse, c[0x0][0x3ac], R7 ;  /* 0x0000eb0006077a24 */ /* 0x040fe400078e0207 */
[----:B------:R-:W-:-:S04]  /*1e80*/  IMAD.WIDE.U32 R4, R6, c[0x0][0x3a8], R4 ;  /* 0x0000ea0006047a25 */ /* 0x000fc800078e0004 */
[----:B------:R-:W-:Y:S01]  /*1e90*/  IMAD.IADD R7, R5, 0x1, R7 ;  /* 0x0000000105077824 */ /* 0x000fe200078e0207 */
[----:B------:R-:W-:-:S04]  /*1ea0*/  LEA R6, P2, R4, c[0x0][0x348], 0x1 ;  /* 0x0000d20004067a11 */ /* 0x000fc800078408ff */
[----:B------:R-:W-:-:S05]  /*1eb0*/  LEA.HI.X R7, R4, c[0x0][0x34c], R7, 0x1, P2 ;  /* 0x0000d30004077a11 */ /* 0x000fca00010f0c07 */
[----:B------:R2:W-:Y:S04]  /*1ec0*/  @!P1 STG.E.128 [R6.64], RZ ;  /* 0x000000ff06009986 */ /* 0x0005e8000c101d08 */
[----:B------:R2:W-:Y:S01]  /*1ed0*/  @!P0 STG.E.128 [R6.64+0x80], RZ ;  /* 0x000080ff06008986 */ /* 0x0005e2000c101d08 */
[----:B------:R-:W-:-:S13]  /*1ee0*/  ISETP.GE.AND P0, PT, R216, c[0x0][0x220], PT ;  /* 0x00008800d8007a0c */ /* 0x000fda0003f06270 */
[----:B------:R-:W-:Y:S05]  /*1ef0*/  @P0 BRA `(.L_x_1151) ;  /* 0x00006ed000000947 */ /* 0x000fea0003800000 */
[----:B------:R3:W-:Y:S01]  /*1f00*/  STG.E.128 [R6.64+0x100], RZ ;  /* 0x000100ff06007986 */ /* 0x0007e2000c101d08 */
[----:B------:R-:W-:Y:S05]  /*1f10*/  BRA `(.L_x_1151) ;  /* 0x00006eb000007947 */ /* 0x000fea0003800000 */
.L_x_1142:
        /* <DEDUP_REMOVED lines=31> */
.L_x_1153:
[----:B------:R-:W-:Y:S05]  /*2110*/  BSYNC B0 ;  /* 0x0000000000007941 */ /* 0x000fea0003800000 */
.L_x_1152:
        /* <DEDUP_REMOVED lines=16> */
[----:B------:R-:W-:Y:S01]  /*2220*/  @!P3 IMAD.MOV.U32 R17, RZ, RZ, c[0x0][0x374] ;  /* 0x0000dd00ff11b624 */ /* 0x000fe200078e00ff */
[----:B------:R-:W-:Y:S02]  /*2230*/  @!P2 LEA R20, P6, R15, c[0x0][0x330], 0x1 ;  /* 0x0000cc000f14aa11 */ /* 0x000fe400078c08ff */
[----:B------:R-:W-:Y:S02]  /*2240*/  @!P3 LEA R18, P1, R19, R244, 0x6 ;  /* 0x000000f41312b211 */ /* 0x000fe400078230ff */
[----:B------:R-:W-:Y:S02]  /*2250*/  @!P2 LEA.HI.X R21, R15, c[0x0][0x334], R16, 0x1, P6 ;  /* 0x0000cd000f15aa11 */ /* 0x000fe400030f0c10 */
[----:B------:R-:W-:Y:S02]  /*2260*/  @!P3 LEA.HI.X R19, R19, R245, R17, 0x6, P1 ;  /* 0x000000f51313b211 */ /* 0x000fe400008f3411 */
[----:B------:R-:W-:-:S03]  /*2270*/  ISETP.GE.AND P1, PT, R216, c[0x0][0x220], PT ;  /* 0x00008800d8007a0c */ /* 0x000fc60003f26270 */
        /* <DEDUP_REMOVED lines=17> */
.L_x_1155:
[----:B------:R-:W-:Y:S05]  /*2390*/  BSYNC B0 ;  /* 0x0000000000007941 */ /* 0x000fea0003800000 */
.L_x_1154:
        /* <DEDUP_REMOVED lines=18> */
.L_x_1157:
        /* <DEDUP_REMOVED lines=28> */
.L_x_1158:
[----:B------:R-:W-:Y:S05]  /*2680*/  BSYNC B0 ;  /* 0x0000000000007941 */ /* 0x000fea0003800000 */
.L_x_1156:
        /* <DEDUP_REMOVED lines=17> */
.L_x_1160:
        /* <DEDUP_REMOVED lines=38> */
.L_x_1161:
[----:B------:R-:W-:Y:S05]  /*2a00*/  BSYNC B0 ;  /* 0x0000000000007941 */ /* 0x000fea0003800000 */
.L_x_1159:
[CC--:B------:R-:W-:Y:S01]  /*2a10*/  ISETP.GE.AND P2, PT, R214.reuse, R13.reuse, PT ;  /* 0x0000000dd600720c */ /* 0x0c0fe20003f46270 */
[C---:B-1----:R-:W-:Y:S01]  /*2a20*/  IMAD.WIDE R18, R214.reuse, 0x4, R248 ;  /* 0x00000004d6127825 */ /* 0x042fe200078e02f8 */
[----:B------:R-:W-:Y:S02]  /*2a30*/  MOV R235, 0x7f800000 ;  /* 0x7f80000000eb7802 */ /* 0x000fe40000000f00 */
[----:B------:R-:W-:Y:S02]  /*2a40*/  IADD3 R14, R214, 0x8, RZ ;  /* 0x00000008d60e7810 */ /* 0x000fe40007ffe0ff */
[----:B------:R-:W-:Y:S02]  /*2a50*/  MOV R236, 0x7f800000 ;  /* 0x7f80000000ec7802 */ /* 0x000fe40000000f00 */
[----:B------:R-:W-:-:S05]  /*2a60*/  ISETP.GE.AND P1, PT, R14, R13, PT ;  /* 0x0000000d0e00720c */ /* 0x000fca0003f26270 */
[----:B------:R1:W5:Y:S01]  /*2a70*/  @!P2 LDG.E R235, [R18.64] ;  /* 0x0000000812eba981 */ /* 0x000362000c1e1900 */
[----:B------:R-:W-:-:S05]  /*2a80*/  IMAD R13, R218, -0x40, R238 ;  /* 0xffffffc0da0d7824 */ /* 0x000fca00078e02ee */
[----:B------:R-:W-:Y:S01]  /*2a90*/  ISETP.GE.AND P6, PT, R210, R13, PT ;  /* 0x0000000dd200720c */ /* 0x000fe20003fc6270 */
[----:B------:R-:W-:Y:S01]  /*2aa0*/  IMAD R14, R6, c[0x0][0x198], RZ ;  /* 0x00006600060e7a24 */ /* 0x000fe200078e02ff */
[----:B------:R1:W5:Y:S01]  /*2ab0*/  @!P1 LDG.E R236, [R18.64+0x20] ;  /* 0x0000200812ec9981 */ /* 0x000362000c1e1900 */
[C---:B------:R-:W-:Y:S01]  /*2ac0*/  IMAD.WIDE.U32 R16, R227.reuse, c[0x0][0x198], R212 ;  /* 0x00006600e3107a25 */ /* 0x040fe200078e00d4 */
[----:B------:R-:W-:Y:S03]  /*2ad0*/  BSSY B0, `(.L_x_1162) ;  /* 0x000002a000007945 */ /* 0x000fe60003800000 */
[----:B------:R-:W-:Y:S01]  /*2ae0*/  IMAD R14, R227, c[0x0][0x19c], R14 ;  /* 0x00006700e30e7a24 */ /* 0x000fe200078e020e */
[----:B------:R-:W-:Y:S01]  /*2af0*/  IADD3 R16, P1, R10, R16, RZ ;  /* 0x000000100a107210 */ /* 0x000fe20007f3e0ff */
[----:B------:R-:W-:-:S03]  /*2b00*/  IMAD R15, R7, c[0x0][0x1b0], RZ ;  /* 0x00006c00070f7a24 */ /* 0x000fc600078e02ff */
[----:B------:R-:W-:Y:S01]  /*2b10*/  IADD3.X R17, R9, R17, R14, P1, !PT ;  /* 0x0000001109117210 */ /* 0x000fe20000ffe40e */
[----:B------:R1:W-:Y:S01]  /*2b20*/  @P6 STS.128 [R215+0x12000], RZ ;  /* 0x012000ffd7006388 */ /* 0x0003e20000000c00 */
[----:B------:R-:W-:-:S03]  /*2b30*/  IMAD R15, R8, c[0x0][0x1b4], R15 ;  /* 0x00006d00080f7a24 */ /* 0x000fc600078e020f */
[----:B------:R1:W-:Y:S01]  /*2b40*/  @P6 STS.128 [R215+0x14000], RZ ;  /* 0x014000ffd7006388 */ /* 0x0003e20000000c00 */
[----:B------:R-:W-:-:S03]  /*2b50*/  IMAD.WIDE.U32 R16, R8, c[0x0][0x1b0], R16 ;  /* 0x00006c0008107a25 */ /* 0x000fc600078e0010 */
[----:B------:R1:W-:Y:S02]  /*2b60*/  @P6 STS.128 [R215+0x16000], RZ ;  /* 0x016000ffd7006388 */ /* 0x0003e40000000c00 */
        /* <DEDUP_REMOVED lines=8> */
[----:B-1----:R-:W-:-:S04]  /*2bf0*/  IMAD.WIDE.U32 R18, R210, c[0x0][0x198], R14 ;  /* 0x00006600d2127a25 */ /* 0x002fc800078e000e */
        /* <DEDUP_REMOVED lines=23> */
.L_x_1163:
[----:B------:R-:W-:Y:S05]  /*2d70*/  BSYNC B0 ;  /* 0x0000000000007941 */ /* 0x000fea0003800000 */
.L_x_1162:
        /* <DEDUP_REMOVED lines=19> */
[----:B-1----:R-:W-:-:S03]  /*2eb0*/  @!P3 LEA R18, P2, R14, c[0x0][0x168], 0x1 ;  /* 0x00005a000e12ba11 */ /* 0x002fc600078408ff */
        /* <DEDUP_REMOVED lines=18> */
.L_x_1165:
[----:B------:R-:W-:Y:S05]  /*2fe0*/  BSYNC B0 ;  /* 0x0000000000007941 */ /* 0x000fea0003800000 */
.L_x_1164:
        /* <DEDUP_REMOVED lines=44> */
.L_x_1167:
[----:B------:R-:W-:Y:S05]  /*32b0*/  BSYNC B0 ;  /* 0x0000000000007941 */ /* 0x000fea0003800000 */
.L_x_1166:
        /* <DEDUP_REMOVED lines=16> */
[C---:B-1----:R-:W-:Y:S01]  /*33c0*/  @!P4 LEA R12, P3, R6.reuse, c[0x0][0x170], 0x1 ;  /* 0x00005c00060cca11 */ /* 0x042fe200078608ff */
        /* <DEDUP_REMOVED lines=19> */
.L_x_1169:
[----:B------:R-:W-:Y:S05]  /*3500*/  BSYNC B0 ;  /* 0x0000000000007941 */ /* 0x000fea0003800000 */
.L_x_1168:
[----:B-1----:R-:W-:Y:S01]  /*3510*/  IMAD.MOV.U32 R8, RZ, RZ, c[0x0][0x308] ;  /* 0x0000c200ff087624 */ /* 0x002fe200078e00ff */
[----:B------:R-:W0:Y:S01]  /*3520*/  LDGDEPBAR ;  /* 0x00000000000079af */ /* 0x000e220000000000 */
[----:B------:R-:W-:-:S05]  /*3530*/  IMAD.MOV.U32 R9, RZ, RZ, c[0x0][0x30c] ;  /* 0x0000c300ff097624 */ /* 0x000fca00078e00ff */
[----:B--2---:R-:W2:Y:S04]  /*3540*/  LDG.E.64 R6, [R8.64+0x8] ;  /* 0x0000080808067981 */ /* 0x004ea8000c1e1b00 */
[----:B------:R1:W5:Y:S01]  /*3550*/  LDG.E.64 R202, [R8.64] ;  /* 0x0000000808ca7981 */ /* 0x000362000c1e1b00 */
[----:B------:R-:W-:Y:S01]  /*3560*/  IMAD R5, R211, c[0x0][0x1c0], R232 ;  /* 0x00007000d3057a24 */ /* 0x000fe200078e02e8 */
[----:B------:R-:W-:Y:S01]  /*3570*/  SHF.R.S32.HI R231, RZ, 0x1f, R208 ;  /* 0x0000001fffe77819 */ /* 0x000fe200000114d0 */
[----:B------:R-:W-:Y:S01]  /*3580*/  IMAD.MOV.U32 R192, RZ, RZ, 0x40 ;  /* 0x00000040ffc07424 */ /* 0x000fe200078e00ff */
[----:B------:R-:W-:Y:S01]  /*3590*/  IADD3 R195, R200, 0x3000, RZ ;  /* 0x00003000c8c37810 */ /* 0x000fe20007ffe0ff */
[----:B------:R-:W-:Y:S01]  /*35a0*/  IMAD.SHL.U32 R5, R5, 0x20, RZ ;  /* 0x0000002005057824 */ /* 0x000fe200078e00ff */
[----:B------:R-:W-:Y:S01]  /*35b0*/  IADD3 R194, R199, 0x3000, RZ ;  /* 0x00003000c7c27810 */ /* 0x000fe20007ffe0ff */
[----:B------:R-:W-:Y:S01]  /*35c0*/  IMAD.MOV.U32 R234, RZ, RZ, c[0x0][0x2e4] ;  /* 0x0000b900ffea7624 */ /* 0x000fe200078e00ff */
[----:B------:R-:W-:Y:S01]  /*35d0*/  SEL R195, R195, R200, !P0 ;  /* 0x000000c8c3c37207 */ /* 0x000fe20004000000 */
[----:B------:R-:W-:Y:S01]  /*35e0*/  IMAD.MOV.U32 R233, RZ, RZ, R237 ;  /* 0x000000ffffe97224 */ /* 0x000fe200078e00ed */
[----:B------:R-:W-:Y:S01]  /*35f0*/  SHF.R.S32.HI R4, RZ, 0x1f, R5 ;  /* 0x0000001fff047819 */ /* 0x000fe20000011405 */
        /* <DEDUP_REMOVED lines=51> */
[----:B------:R-:W-:-:S02]  /*3930*/  IMAD.SHL.U32 R195, R195, 0x2, RZ ;  /* 0x00000002c3c37824 */ /* 0x000fc400078e00ff */
[----:B------:R-:W-:Y:S01]  /*3940*/  IMAD.SHL.U32 R194, R194, 0x2, RZ ;  /* 0x00000002c2c27824 */ /* 0x000fe200078e00ff */
[----:B--2---:R-:W-:-:S04]  /*3950*/  IADD3 R230, P2, P1, R5, R6, R208 ;  /* 0x0000000605e67210 */ /* 0x004fc8000795e0d0 */
[----:B------:R-:W-:Y:S02]  /*3960*/  IADD3.X R231, R4, R7, R231, P2, P1 ;  /* 0x0000000704e77210 */ /* 0x000fe400017e24e7 */
[----:B------:R-:W-:-:S05]  /*3970*/  R2P PR, R206, 0x6 ;  /* 0x00000006ce007804 */ /* 0x000fca0000000000 */
[----:B------:R-:W-:Y:S02]  /*3980*/  SEL R193, R193, 0xffffffe0, !P1 ;  /* 0xffffffe0c1c17807 */ /* 0x000fe40004800000 */
[----:B------:R-:W-:-:S03]  /*3990*/  SEL R192, R192, 0xffffffc0, !P2 ;  /* 0xffffffc0c0c07807 */ /* 0x000fc60005000000 */
[C---:B------:R-:W-:Y:S02]  /*39a0*/  IMAD.IADD R191, R196.reuse, 0x1, R193 ;  /* 0x00000001c4bf7824 */ /* 0x040fe400078e02c1 */
[----:B------:R-:W-:Y:S02]  /*39b0*/  IMAD.IADD R189, R196, 0x1, R192 ;  /* 0x00000001c4bd7824 */ /* 0x000fe400078e02c0 */
[----:B-1----:R-:W-:Y:S02]  /*39c0*/  IMAD.IADD R190, R192, 0x1, R191 ;  /* 0x00000001c0be7824 */ /* 0x002fe400078e02bf */
.L_x_1174:
[----:B------:R-:W0:Y:S01]  /*39d0*/  LDGDEPBAR ;  /* 0x00000000000079af */ /* 0x000e220000000000 */
[C---:B------:R-:W-:Y:S01]  /*39e0*/  IMAD.IADD R95, R195.reuse, 0x1, R193 ;  /* 0x00000001c35f7824 */ /* 0x040fe200078e02c1 */
[C---:B------:R-:W-:Y:S01]  /*39f0*/  LEA R96, P0, R214.reuse, R228, 0x2 ;  /* 0x000000e4d6607211 */ /* 0x040fe200078010ff */
[----:B------:R-:W-:Y:S02]  /*3a00*/  IMAD.IADD R93, R195, 0x1, R192 ;  /* 0x00000001c35d7824 */ /* 0x000fe400078e02c0 */
[----:B------:R-:W-:Y:S01]  /*3a10*/  IMAD.SHL.U32 R94, R239, 0x40, RZ ;  /* 0x00000040ef5e7824 */ /* 0x000fe200078e00ff */
[----:B------:R-:W-:Y:S02]  /*3a20*/  IADD3 R92, R95, R192, RZ ;  /* 0x000000c05f5c7210 */ /* 0x000fe40007ffe0ff */
[----:B------:R-:W-:Y:S02]  /*3a30*/  LEA.HI.X.SX32 R97, R214, R229, 0x2, P0 ;  /* 0x000000e5d6617211 */ /* 0x000fe400000f16ff */
        /* <DEDUP_REMOVED lines=14> */
[----:B--2---:R-:W-:Y:S04]  /*3b20*/  MOV R97, c[0x0][0x2e4] ;  /* 0x0000b90000617a02 */ /* 0x004fe80000000f00 */
        /* <DEDUP_REMOVED lines=84> */
.L_x_1170:
[--C-:B------:R-:W-:Y:S01]  /*4070*/  IADD3 R20, R238, 0x1, -R242.reuse ;  /* 0x00000001ee147810 */ /* 0x100fe20007ffe8f2 */
[----:B------:R-:W1:Y:S01]  /*4080*/  S2R R25, SR_TID.X ;  /* 0x0000000000197919 */ /* 0x000e620000002100 */
[-C--:B------:R-:W-:Y:S01]  /*4090*/  IADD3 R22, -R97, R238.reuse, -R242 ;  /* 0x000000ee61167210 */ /* 0x080fe20007ffe9f2 */
[----:B------:R-:W-:Y:S01]  /*40a0*/  IMAD.IADD R29, R214, 0x1, R94 ;  /* 0x00000001d61d7824 */ /* 0x000fe200078e025e */
[----:B------:R-:W-:Y:S01]  /*40b0*/  IADD3 R20, R20, c[0x0][0x2e8], RZ ;  /* 0x0000ba0014147a10 */ /* 0x000fe20007ffe0ff */
[----:B------:R-:W-:Y:S02]  /*40c0*/  IMAD.MOV.U32 R234, RZ, RZ, R97 ;  /* 0x000000ffffea7224 */ /* 0x000fe400078e0061 */
[C---:B------:R-:W-:Y:S01]  /*40d0*/  IMAD.IADD R31, R29.reuse, 0x1, R22 ;  /* 0x000000011d1f7824 */ /* 0x040fe200078e0216 */
[C---:B------:R-:W-:Y:S01]  /*40e0*/  IADD3 R23, R29.reuse, 0x8, RZ ;  /* 0x000000081d177810 */ /* 0x040fe20007ffe0ff */
[----:B------:R-:W-:Y:S03]  /*40f0*/  IMAD.IADD R29, R29, 0x1, R20 ;  /* 0x000000011d1d7824 */ /* 0x000fe600078e0214 */
[----:B------:R-:W-:Y:S01]  /*4100*/  IMNMX R31, RZ, R31, !PT ;  /* 0x0000001fff1f7217 */ /* 0x000fe20007800200 */
[--C-:B------:R-:W-:Y:S01]  /*4110*/  IMAD.IADD R21, R22, 0x1, R23.reuse ;  /* 0x0000000116157824 */ /* 0x100fe200078e0217 */
[-C--:B------:R-:W-:Y:S01]  /*4120*/  IMNMX R29, R29, R238.reuse, PT ;  /* 0x000000ee1d1d7217 */ /* 0x080fe20003800200 */
[----:B------:R-:W-:Y:S03]  /*4130*/  IMAD.IADD R23, R20, 0x1, R23 ;  /* 0x0000000114177824 */ /* 0x000fe600078e0217 */
[----:B------:R-:W-:Y:S02]  /*4140*/  IMNMX R21, RZ, R21, !PT ;  /* 0x00000015ff157217 */ /* 0x000fe40007800200 */
[----:B------:R-:W-:Y:S01]  /*4150*/  IMNMX R20, R23, R238, PT ;  /* 0x000000ee17147217 */ /* 0x000fe20003800200 */
[----:B-1----:R-:W-:Y:S05]  /*4160*/  IMAD.SHL.U32 R25, R25, 0x2, RZ ;  /* 0x0000000219197824 */ /* 0x002fea00078e00ff */
[----:B------:R-:W-:Y:S05]  /*4170*/  LOP3.LUT R25, R204, 0x6, R25, 0xf8, !PT ;  /* 0x00000006cc197812 */ /* 0x000fea00078ef819 */
[----:B------:R-:W-:Y:S05]  /*4180*/  IMAD R22, R218, 0x40, R25 ;  /* 0x00000040da167824 */ /* 0x000fea00078e0219 */
[C---:B------:R-:W-:Y:S02]  /*4190*/  ISETP.GE.AND P1, PT, R22.reuse, R31, PT ;  /* 0x0000001f1600720c */ /* 0x040fe40003f26270 */
[C---:B------:R-:W-:Y:S02]  /*41a0*/  ISETP.GE.AND P0, PT, R22.reuse, R21, PT ;  /* 0x000000151600720c */ /* 0x040fe40003f06270 */
[C---:B------:R-:W-:Y:S02]  /*41b0*/  IADD3 R28, R22.reuse, 0x1, RZ ;  /* 0x00000001161c7810 */ /* 0x040fe40007ffe0ff */
[C---:B------:R-:W-:Y:S02]  /*41c0*/  IADD3 R27, R22.reuse, 0x8, RZ ;  /* 0x00000008161b7810 */ /* 0x040fe40007ffe0ff */
[C---:B------:R-:W-:Y:S02]  /*41d0*/  IADD3 R26, R22.reuse, 0x9, RZ ;  /* 0x00000009161a7810 */ /* 0x040fe40007ffe0ff */
[C---:B------:R-:W-:Y:S02]  /*41e0*/  IADD3 R25, R22.reuse, 0x10, RZ ;  /* 0x0000001016197810 */ /* 0x040fe40007ffe0ff */
[C---:B------:R-:W-:Y:S02]  /*41f0*/  IADD3 R24, R22.reuse, 0x11, RZ ;  /* 0x0000001116187810 */ /* 0x040fe40007ffe0ff */
[C---:B------:R-:W-:Y:S02]  /*4200*/  IADD3 R23, R22.reuse, 0x18, RZ ;  /* 0x0000001816177810 */ /* 0x040fe40007ffe0ff */
[C---:B------:R-:W-:Y:S02]  /*4210*/  ISETP.GE.OR P1, PT, R22.reuse, R29, !P1 ;  /* 0x0000001d1600720c */ /* 0x040fe40004f26670 */
[CC--:B------:R-:W-:Y:S02]  /*4220*/  ISETP.GE.OR P0, PT, R22.reuse, R20.reuse, !P0 ;  /* 0x000000141600720c */ /* 0x0c0fe40004706670 */
[----:B------:R-:W-:Y:S02]  /*4230*/  IADD3 R22, R22, 0x19, RZ ;  /* 0x0000001916167810 */ /* 0x000fe40007ffe0ff */
[-C--:B------:R-:W-:Y:S02]  /*4240*/  ISETP.GE.AND P6, PT, R28, R31.reuse, PT ;  /* 0x0000001f1c00720c */ /* 0x080fe40003fc6270 */
[-C--:B------:R-:W-:Y:S02]  /*4250*/  ISETP.GE.AND P5, PT, R27, R31.reuse, PT ;  /* 0x0000001f1b00720c */ /* 0x080fe40003fa6270 */
[-C--:B------:R-:W-:Y:S02]  /*4260*/  ISETP.GE.AND P4, PT, R26, R31.reuse, PT ;  /* 0x0000001f1a00720c */ /* 0x080fe40003f86270 */
[-C--:B------:R-:W-:Y:S02]  /*4270*/  ISETP.GE.AND P3, PT, R25, R31.reuse, PT ;  /* 0x0000001f1900720c */ /* 0x080fe40003f66270 */
        /* <DEDUP_REMOVED lines=40> */
.L_x_1171:
[----:B------:R-:W-:Y:S01]  /*4500*/  IMAD.WIDE.U32 R24, R230, -0x2daee0ad, RZ ;  /* 0xd2511f53e6187825 */ /* 0x000fe200078e00ff */
[----:B------:R-:W-:Y:S02]  /*4510*/  IADD3 R26, R203, -0x4498517b, RZ ;  /* 0xbb67ae85cb1a7810 */ /* 0x000fe40007ffe0ff */
[----:B------:R-:W-:Y:S01]  /*4520*/  FSETP.NEU.FTZ.AND P0, PT, R235, -INF , PT ;  /* 0xff800000eb00780b */ /* 0x000fe20003f1d000 */
[----:B------:R-:W-:Y:S02]  /*4530*/  IMAD R28, R218, 0x2, R205 ;  /* 0x00000002da1c7824 */ /* 0x000fe400078e02cd */
[----:B------:R-:W-:Y:S02]  /*4540*/  IMAD R30, R239, 0x4, R207 ;  /* 0x00000004ef1e7824 */ /* 0x000fe400078e02cf */
[----:B------:R-:W-:Y:S01]  /*4550*/  FMUL.FTZ R20, R235, 1.4426950216293334961 ;  /* 0x3fb8aa3beb147820 */ /* 0x000fe20000410000 */
[----:B------:R-:W-:Y:S01]  /*4560*/  LOP3.LUT R28, R25, R203, R28, 0x96, !PT ;  /* 0x000000cb191c7212 */ /* 0x000fe200078e961c */
[----:B------:R-:W-:Y:S01]  /*4570*/  IMAD.WIDE.U32 R30, R30, -0x326172a9, RZ ;  /* 0xcd9e8d571e1e7825 */ /* 0x000fe200078e00ff */
[----:B------:R-:W-:Y:S02]  /*4580*/  IADD3 R25, R202, -0x61c88647, RZ ;  /* 0x9e3779b9ca197810 */ /* 0x000fe40007ffe0ff */
[----:B------:R-:W-:Y:S01]  /*4590*/  FSEL R20, R20, RZ, P0 ;  /* 0x000000ff14147208 */ /* 0x000fe20000000000 */
[----:B------:R-:W-:Y:S01]  /*45a0*/  IMAD.WIDE.U32 R28, R28, -0x326172a9, RZ ;  /* 0xcd9e8d571c1c7825 */ /* 0x000fe200078e00ff */
[----:B------:R-:W-:Y:S02]  /*45b0*/  LOP3.LUT R22, R31, R231, R202, 0x96, !PT ;  /* 0x000000e71f167212 */ /* 0x000fe400078e96ca */
[----:B------:R-:W-:Y:S01]  /*45c0*/  FSETP.NEU.FTZ.AND P0, PT, R236, -INF , PT ;  /* 0xff800000ec00780b */ /* 0x000fe20003f1d000 */
[----:B------:R-:W-:Y:S01]  /*45d0*/  FFMA.FTZ R166, R16, c[0x0][0x23c], -R20 ;  /* 0x00008f0010a67a23 */ /* 0x000fe20000010814 */
[----:B------:R-:W-:Y:S01]  /*45e0*/  LOP3.LUT R30, R29, R30, R25, 0x96, !PT ;  /* 0x0000001e1d1e7212 */ /* 0x000fe200078e9619 */
[----:B------:R-:W-:Y:S04]  /*45f0*/  IMAD.WIDE.U32 R22, R22, -0x2daee0ad, RZ ;  /* 0xd2511f5316167825 */ /* 0x000fe800078e00ff */
[----:B------:R-:W-:Y:S01]  /*4600*/  IMAD.WIDE.U32 R30, R30, -0x2daee0ad, RZ ;  /* 0xd2511f531e1e7825 */ /* 0x000fe200078e00ff */
[----:B------:R-:W-:Y:S01]  /*4610*/  LOP3.LUT R26, R23, R24, R26, 0x96, !PT ;  /* 0x00000018171a7212 */ /* 0x000fe200078e961a */
[----:B------:R-:W-:Y:S01]  /*4620*/  MUFU.EX2 R166, R166 ;  /* 0x000000a600a67308 */ /* 0x000fe20000000800 */
[----:B------:R-:W-:Y:S01]  /*4630*/  IADD3 R23, R203, 0x76cf5d0a, RZ ;  /* 0x76cf5d0acb177810 */ /* 0x000fe20007ffe0ff */
[----:B------:R-:W-:Y:S01]  /*4640*/  FMUL.FTZ R21, R236, 1.4426950216293334961 ;  /* 0x3fb8aa3bec157820 */ /* 0x000fe20000410000 */
[----:B------:R-:W-:Y:S01]  /*4650*/  IADD3 R24, R202, 0x3c6ef372, RZ ;  /* 0x3c6ef372ca187810 */ /* 0x000fe20007ffe0ff */
[----:B------:R-:W-:Y:S01]  /*4660*/  IMAD.WIDE.U32 R26, R26, -0x326172a9, RZ ;  /* 0xcd9e8d571a1a7825 */ /* 0x000fe200078e00ff */
[----:B------:R-:W-:Y:S02]  /*4670*/  LOP3.LUT R22, R31, R22, R23, 0x96, !PT ;  /* 0x000000161f167212 */ /* 0x000fe400078e9617 */
[----:B------:R-:W-:Y:S01]  /*4680*/  FSEL R21, R21, RZ, P0 ;  /* 0x000000ff15157208 */ /* 0x000fe20000000000 */
[----:B------:R-:W-:Y:S01]  /*4690*/  FFMA.FTZ R167, R8, c[0x0][0x23c], -R20 ;  /* 0x00008f0008a77a23 */ /* 0x000fe20000010814 */
[----:B------:R-:W-:Y:S01]  /*46a0*/  LOP3.LUT R24, R27, R28, R24, 0x96, !PT ;  /* 0x0000001c1b187212 */ /* 0x000fe200078e9618 */
[----:B------:R-:W-:Y:S01]  /*46b0*/  IMAD.WIDE.U32 R22, R22, -0x326172a9, RZ ;  /* 0xcd9e8d5716167825 */ /* 0x000fe200078e00ff */
[----:B------:R-:W-:Y:S02]  /*46c0*/  IADD3 R27, R202, -0x255992d5, RZ ;  /* 0xdaa66d2bca1b7810 */ /* 0x000fe40007ffe0ff */
[----:B------:R-:W-:Y:S01]  /*46d0*/  IADD3 R28, R203, 0x32370b8f, RZ ;  /* 0x32370b8fcb1c7810 */ /* 0x000fe20007ffe0ff */
[----:B------:R-:W-:Y:S01]  /*46e0*/  IMAD.WIDE.U32 R24, R24, -0x2daee0ad, RZ ;  /* 0xd2511f5318187825 */ /* 0x000fe200078e00ff */
[----:B------:R-:W-:Y:S01]  /*46f0*/  LOP3.LUT R26, R23, R26, R27, 0x96, !PT ;  /* 0x0000001a171a7212 */ /* 0x000fe200078e961b */
[----:B------:R-:W-:Y:S01]  /*4700*/  MUFU.EX2 R167, R167 ;  /* 0x000000a700a77308 */ /* 0x000fe20000000800 */
[----:B------:R-:W-:Y:S01]  /*4710*/  IADD3 R23, R202, 0x78dde6e4, RZ ;  /* 0x78dde6e4ca177810 */ /* 0x000fe20007ffe0ff */
[----:B------:R-:W-:Y:S01]  /*4720*/  FFMA.FTZ R170, R4, c[0x0][0x23c], -R20 ;  /* 0x00008f0004aa7a23 */ /* 0x000fe20000010814 */
[----:B------:R-:W-:Y:S01]  /*4730*/  LOP3.LUT R28, R25, R30, R28, 0x96, !PT ;  /* 0x0000001e191c7212 */ /* 0x000fe200078e961c */
[----:B------:R-:W-:Y:S01]  /*4740*/  IMAD.WIDE.U32 R26, R26, -0x2daee0ad, RZ ;  /* 0xd2511f531a1a7825 */ /* 0x000fe200078e00ff */
[----:B------:R-:W-:Y:S03]  /*4750*/  IADD3 R25, R203, -0x126145ec, RZ ;  /* 0xed9eba14cb197810 */ /* 0x000fe60007ffe0ff */
[----:B------:R-:W-:Y:S01]  /*4760*/  IMAD.WIDE.U32 R28, R28, -0x326172a9, RZ ;  /* 0xcd9e8d571c1c7825 */ /* 0x000fe200078e00ff */
[----:B------:R-:W-:Y:S01]  /*4770*/  LOP3.LUT R24, R27, R24, R25, 0x96, !PT ;  /* 0x000000181b187212 */ /* 0x000fe200078e9619 */
[----:B------:R-:W-:Y:S01]  /*4780*/  MUFU.EX2 R170, R170 ;  /* 0x000000aa00aa7308 */ /* 0x000fe20000000800 */
[----:B------:R-:W-:Y:S01]  /*4790*/  IADD3 R27, R202, -0x4ab325aa, RZ ;  /* 0xb54cda56ca1b7810 */ /* 0x000fe20007ffe0ff */
[----:B------:R-:W-:Y:S01]  /*47a0*/  FFMA.FTZ R169, R7, c[0x0][0x23c], -R21 ;  /* 0x00008f0007a97a23 */ /* 0x000fe20000010815 */
[----:B------:R-:W-:Y:S01]  /*47b0*/  LOP3.LUT R23, R29, R22, R23, 0x96, !PT ;  /* 0x000000161d177212 */ /* 0x000fe200078e9617 */
[----:B------:R-:W-:Y:S01]  /*47c0*/  IMAD.WIDE.U32 R24, R24, -0x326172a9, RZ ;  /* 0xcd9e8d5718187825 */ /* 0x000fe200078e00ff */
[----:B------:R-:W-:Y:S03]  /*47d0*/  IADD3 R22, R202, 0x1715609d, RZ ;  /* 0x1715609dca167810 */ /* 0x000fe60007ffe0ff */
[----:B------:R-:W-:Y:S01]  /*47e0*/  FFMA.FTZ R172, R6, c[0x0][0x23c], -R21 ;  /* 0x00008f0006ac7a23 */ /* 0x000fe20000010815 */
[----:B------:R-:W-:Y:S01]  /*47f0*/  LOP3.LUT R25, R25, R28, R22, 0x96, !PT ;  /* 0x0000001c19197212 */ /* 0x000fe200078e9616 */
[----:B------:R-:W-:Y:S01]  /*4800*/  IMAD.WIDE.U32 R28, R23, -0x2daee0ad, RZ ;  /* 0xd2511f53171c7825 */ /* 0x000fe200078e00ff */
[C---:B------:R-:W-:Y:S01]  /*4810*/  IADD3 R22, R203.reuse, -0x56f99767, RZ ;  /* 0xa9066899cb167810 */ /* 0x040fe20007ffe0ff */
[----:B------:R-:W-:Y:S01]  /*4820*/  MUFU.EX2 R169, R169 ;  /* 0x000000a900a97308 */ /* 0x000fe20000000800 */
[----:B------:R-:W-:Y:S01]  /*4830*/  IADD3 R23, R203, 0x646e171e, RZ ;  /* 0x646e171ecb177810 */ /* 0x000fe20007ffe0ff */
[----:B------:R-:W-:Y:S01]  /*4840*/  IMAD.WIDE.U32 R30, R25, -0x2daee0ad, RZ ;  /* 0xd2511f53191e7825 */ /* 0x000fe200078e00ff */
[----:B------:R-:W-:Y:S03]  /*4850*/  LOP3.LUT R22, R29, R26, R22, 0x96, !PT ;  /* 0x0000001a1d167212 */ /* 0x000fe600078e9616 */
[--C-:B------:R-:W-:Y:S01]  /*4860*/  FFMA.FTZ R171, R5, c[0x0][0x23c], -R20.reuse ;  /* 0x00008f0005ab7a23 */ /* 0x100fe20000010814 */
[----:B------:R-:W-:Y:S01]  /*4870*/  LOP3.LUT R23, R31, R28, R23, 0x96, !PT ;  /* 0x0000001c1f177212 */ /* 0x000fe200078e9617 */
[----:B------:R-:W-:Y:S01]  /*4880*/  IMAD.WIDE.U32 R32, R22, -0x326172a9, RZ ;  /* 0xcd9e8d5716207825 */ /* 0x000fe200078e00ff */
[C---:B------:R-:W-:Y:S01]  /*4890*/  LOP3.LUT R28, R30.reuse, 0xff, RZ, 0xc0, !PT ;  /* 0x000000ff1e1c7812 */ /* 0x040fe200078ec0ff */
[----:B------:R-:W-:Y:S01]  /*48a0*/  MUFU.EX2 R172, R172 ;  /* 0x000000ac00ac7308 */ /* 0x000fe20000000800 */
[----:B------:R-:W-:Y:S01]  /*48b0*/  LOP3.LUT R22, R30, 0xffff, RZ, 0xc0, !PT ;  /* 0x0000ffff1e167812 */ /* 0x000fe200078ec0ff */
[----:B------:R-:W-:Y:S01]  /*48c0*/  FFMA.FTZ R174, R9, c[0x0][0x23c], -R20 ;  /* 0x00008f0009ae7a23 */ /* 0x000fe20000010814 */
[----:B------:R-:W-:Y:S01]  /*48d0*/  ISETP.LE.U32.AND P2, PT, R28, UR6, PT ;  /* 0x000000061c007c0c */ /* 0x000fe2000bf43070 */
[----:B------:R-:W-:Y:S01]  /*48e0*/  FFMA.FTZ R173, R10, c[0x0][0x23c], -R21 ;  /* 0x00008f000aad7a23 */ /* 0x000fe20000010815 */
[----:B------:R-:W-:Y:S01]  /*48f0*/  LOP3.LUT R27, R33, R24, R27, 0x96, !PT ;  /* 0x00000018211b7212 */ /* 0x000fe200078e961b */
[--C-:B------:R-:W-:Y:S01]  /*4900*/  FFMA.FTZ R168, R11, c[0x0][0x23c], -R21.reuse ;  /* 0x00008f000ba87a23 */ /* 0x100fe20000010815 */
[----:B------:R-:W-:Y:S01]  /*4910*/  SHF.R.U32.HI R26, RZ, 0x18, R30 ;  /* 0x00000018ff1a7819 */ /* 0x000fe2000001161e */
[----:B------:R-:W-:Y:S01]  /*4920*/  FFMA.FTZ R181, R12, c[0x0][0x23c], -R20 ;  /* 0x00008f000cb57a23 */ /* 0x000fe20000010814 */
[----:B------:R-:W-:Y:S01]  /*4930*/  SHF.R.U32.HI R25, RZ, 0x10, R30 ;  /* 0x00000010ff197819 */ /* 0x000fe2000001161e */
[----:B------:R-:W-:Y:S01]  /*4940*/  MUFU.EX2 R171, R171 ;  /* 0x000000ab00ab7308 */ /* 0x000fe20000000800 */
[----:B------:R-:W-:Y:S01]  /*4950*/  SHF.R.U32.HI R30, RZ, 0x18, R32 ;  /* 0x00000018ff1e7819 */ /* 0x000fe20000011620 */
[--C-:B------:R-:W-:Y:S01]  /*4960*/  FFMA.FTZ R180, R13, c[0x0][0x23c], -R20.reuse ;  /* 0x00008f000db47a23 */ /* 0x100fe20000010814 */
[----:B------:R-:W-:Y:S01]  /*4970*/  LOP3.LUT R29, R32, 0xff, RZ, 0xc0, !PT ;  /* 0x000000ff201d7812 */ /* 0x000fe200078ec0ff */
[--C-:B------:R-:W-:Y:S01]  /*4980*/  FFMA.FTZ R177, R15, c[0x0][0x23c], -R21.reuse ;  /* 0x00008f000fb17a23 */ /* 0x100fe20000010815 */
[----:B------:R-:W-:Y:S01]  /*4990*/  ISETP.LE.U32.AND P1, PT, R30, UR6, PT ;  /* 0x000000061e007c0c */ /* 0x000fe2000bf23070 */
[--C-:B------:R-:W-:Y:S01]  /*49a0*/  FFMA.FTZ R178, R14, c[0x0][0x23c], -R21.reuse ;  /* 0x00008f000eb27a23 */ /* 0x100fe20000010815 */
[----:B------:R-:W-:Y:S01]  /*49b0*/  LOP3.LUT R30, R27, 0xff, RZ, 0xc0, !PT ;  /* 0x000000ff1b1e7812 */ /* 0x000fe200078ec0ff */
[----:B------:R-:W-:Y:S01]  /*49c0*/  FFMA.FTZ R20, R17, c[0x0][0x23c], -R20 ;  /* 0x00008f0011147a23 */ /* 0x000fe20000010814 */
[----:B------:R-:W-:Y:S01]  /*49d0*/  ISETP.LE.U32.AND P0, PT, R26, UR6, PT ;  /* 0x000000061a007c0c */ /* 0x000fe2000bf03070 */
[----:B------:R-:W-:Y:S01]  /*49e0*/  MUFU.EX2 R174, R174 ;  /* 0x000000ae00ae7308 */ /* 0x000fe20000000800 */
[----:B------:R-:W-:Y:S01]  /*49f0*/  ISETP.LE.U32.AND P6, PT, R29, UR6, PT ;  /* 0x000000061d007c0c */ /* 0x000fe2000bfc3070 */
[--C-:B------:R-:W-:Y:S01]  /*4a00*/  FFMA.FTZ R175, R19, c[0x0][0x23c], -R21.reuse ;  /* 0x00008f0013af7a23 */ /* 0x100fe20000010815 */
[----:B------:R-:W-:Y:S01]  /*4a10*/  LOP3.LUT R29, R23, 0xff, RZ, 0xc0, !PT ;  /* 0x000000ff171d7812 */ /* 0x000fe200078ec0ff */
[----:B------:R-:W-:Y:S01]  /*4a20*/  FFMA.FTZ R21, R18, c[0x0][0x23c], -R21 ;  /* 0x00008f0012157a23 */ /* 0x000fe20000010815 */
[----:B------:R-:W-:Y:S01]  /*4a30*/  SHF.R.U32.HI R26, RZ, 0x18, R23 ;  /* 0x00000018ff1a7819 */ /* 0x000fe20000011617 */
[----:B------:R-:W-:Y:S01]  /*4a40*/  IMAD.SHL.U32 R162, R200, 0x2, RZ ;  /* 0x00000002c8a27824 */ /* 0x000fe200078e00ff */
[----:B------:R-:W-:Y:S01]  /*4a50*/  ISETP.LE.U32.AND P5, PT, R29, UR6, PT ;  /* 0x000000061d007c0c */ /* 0x000fe2000bfa3070 */
[----:B------:R-:W-:Y:S01]  /*4a60*/  IMAD.MOV.U32 R252, RZ, RZ, c[0x0][0x22c] ;  /* 0x00008b00fffc7624 */ /* 0x000fe200078e00ff */
[--C-:B------:R-:W-:Y:S01]  /*4a70*/  SHF.R.U32.HI R29, RZ, 0x18, R27.reuse ;  /* 0x00000018ff1d7819 */ /* 0x100fe2000001161b */
[----:B------:R-:W-:Y:S01]  /*4a80*/  MUFU.EX2 R173, R173 ;  /* 0x000000ad00ad7308 */ /* 0x000fe20000000800 */
[----:B------:R-:W-:Y:S01]  /*4a90*/  ISETP.LE.U32.AND P3, PT, R26, UR6, PT ;  /* 0x000000061a007c0c */ /* 0x000fe2000bf63070 */
[--C-:B------:R-:W-:Y:S01]  /*4aa0*/  IMAD.IADD R163, R193, 0x1, R162.reuse ;  /* 0x00000001c1a37824 */ /* 0x100fe200078e02a2 */
[----:B------:R-:W-:Y:S01]  /*4ab0*/  SHF.R.U32.HI R26, RZ, 0x10, R27 ;  /* 0x00000010ff1a7819 */ /* 0x000fe2000001161b */
[C---:B------:R-:W-:Y:S01]  /*4ac0*/  IMAD.IADD R161, R192.reuse, 0x1, R162 ;  /* 0x00000001c0a17824 */ /* 0x040fe200078e02a2 */
[----:B------:R-:W-:Y:S01]  /*4ad0*/  LOP3.LUT R27, R27, 0xffff, RZ, 0xc0, !PT ;  /* 0x0000ffff1b1b7812 */ /* 0x000fe200078ec0ff */
[----:B------:R-:W-:Y:S01]  /*4ae0*/  IMAD.IADD R160, R192, 0x1, R163 ;  /* 0x00000001c0a07824 */ /* 0x000fe200078e02a3 */
[----:B------:R-:W-:Y:S01]  /*4af0*/  ISETP.LE.U32.AND P4, PT, R29, UR6, PT ;  /* 0x000000061d007c0c */ /* 0x000fe2000bf83070 */
[----:B------:R-:W-:Y:S01]  /*4b00*/  IMAD R252, R252, c[0x0][0x1c0], RZ ;  /* 0x00007000fcfc7a24 */ /* 0x000fe200078e02ff */
[----:B------:R-:W-:Y:S01]  /*4b10*/  SHF.R.U32.HI R27, RZ, 0x8, R27 ;  /* 0x00000008ff1b7819 */ /* 0x000fe2000001161b */
[----:B------:R-:W-:Y:S01]  /*4b20*/  MUFU.EX2 R168, R168 ;  /* 0x000000a800a87308 */ /* 0x000fe20000000800 */
[----:B------:R-:W-:Y:S02]  /*4b30*/  LOP3.LUT R28, R32, 0xffff, RZ, 0xc0, !PT ;  /* 0x0000ffff201c7812 */ /* 0x000fe400078ec0ff */
[----:B------:R-:W-:Y:S02]  /*4b40*/  LOP3.LUT R26, R26, 0xff, RZ, 0xc0, !PT ;  /* 0x000000ff1a1a7812 */ /* 0x000fe400078ec0ff */
[----:B------:R-:W-:Y:S02]  /*4b50*/  LOP3.LUT R27, R27, 0xffff, RZ, 0xc0, !PT ;  /* 0x0000ffff1b1b7812 */ /* 0x000fe400078ec0ff */
[----:B------:R-:W-:Y:S02]  /*4b60*/  SHF.R.U32.HI R28, RZ, 0x8, R28 ;  /* 0x00000008ff1c7819 */ /* 0x000fe4000001161c */
[----:B------:R-:W-:Y:S01]  /*4b70*/  SHF.R.U32.HI R24, RZ, 0x10, R32 ;  /* 0x00000010ff187819 */ /* 0x000fe20000011620 */
[----:B------:R-:W-:Y:S01]  /*4b80*/  MUFU.EX2 R181, R181 ;  /* 0x000000b500b57308 */ /* 0x000fe20000000800 */
[----:B------:R-:W-:Y:S02]  /*4b90*/  LOP3.LUT R28, R28, 0xffff, RZ, 0xc0, !PT ;  /* 0x0000ffff1c1c7812 */ /* 0x000fe400078ec0ff */
[----:B------:R-:W-:Y:S02]  /*4ba0*/  LOP3.LUT R24, R24, 0xff, RZ, 0xc0, !PT ;  /* 0x000000ff18187812 */ /* 0x000fe400078ec0ff */
[----:B------:R-:W-:Y:S02]  /*4bb0*/  SHF.R.U32.HI R22, RZ, 0x8, R22 ;  /* 0x00000008ff167819 */ /* 0x000fe40000011616 */
[----:B------:R-:W-:Y:S02]  /*4bc0*/  LOP3.LUT R25, R25, 0xff, RZ, 0xc0, !PT ;  /* 0x000000ff19197812 */ /* 0x000fe400078ec0ff */
[----:B------:R-:W-:Y:S01]  /*4bd0*/  LOP3.LUT R22, R22, 0xffff, RZ, 0xc0, !PT ;  /* 0x0000ffff16167812 */ /* 0x000fe200078ec0ff */
[----:B------:R-:W-:Y:S10]  /*4be0*/  MUFU.EX2 R177, R177 ;  /* 0x000000b100b17308 */ /* 0x000ff40000000800 */
[----:B------:R-:W-:Y:S10]  /*4bf0*/  MUFU.EX2 R180, R180 ;  /* 0x000000b400b47308 */ /* 0x000ff40000000800 */
[----:B------:R-:W-:Y:S10]  /*4c00*/  MUFU.EX2 R178, R178 ;  /* 0x000000b200b27308 */ /* 0x000ff40000000800 */
[----:B------:R-:W-:Y:S10]  /*4c10*/  MUFU.EX2 R179, R20 ;  /* 0x0000001400b37308 */ /* 0x000ff40000000800 */
[----:B------:R-:W-:Y:S10]  /*4c20*/  MUFU.EX2 R176, R21 ;  /* 0x0000001500b07308 */ /* 0x000ff40000000800 */
[----:B------:R-:W1:Y:S02]  /*4c30*/  MUFU.EX2 R175, R175 ;  /* 0x000000af00af7308 */ /* 0x000e640000000800 */
[----:B-1----:R-:W-:Y:S02]  /*4c40*/  @!P0 FADD.FTZ R175, -R175, -RZ ;  /* 0x800000ffafaf8221 */ /* 0x002fe40000010100 */
[----:B------:R-:W-:Y:S01]  /*4c50*/  @!P2 FADD.FTZ R166, -R166, -RZ ;  /* 0x800000ffa6a6a221 */ /* 0x000fe20000010100 */
[----:B------:R-:W-:Y:S01]  /*4c60*/  ISETP.LE.U32.AND P2, PT, R30, UR6, PT ;  /* 0x000000061e007c0c */ /* 0x000fe2000bf43070 */
[----:B------:R-:W-:Y:S01]  /*4c70*/  @!P6 FADD.FTZ R167, -R167, -RZ ;  /* 0x800000ffa7a7e221 */ /* 0x000fe20000010100 */
[----:B------:R-:W-:Y:S01]  /*4c80*/  ISETP.LE.U32.AND P6, PT, R26, UR6, PT ;  /* 0x000000061a007c0c */ /* 0x000fe2000bfc3070 */
[----:B------:R-:W-:Y:S01]  /*4c90*/  @!P4 FADD.FTZ R169, -R169, -RZ ;  /* 0x800000ffa9a9c221 */ /* 0x000fe20000010100 */
[----:B------:R-:W-:Y:S01]  /*4ca0*/  ISETP.LE.U32.AND P4, PT, R28, UR6, PT ;  /* 0x000000061c007c0c */ /* 0x000fe2000bf83070 */
[----:B------:R-:W-:Y:S01]  /*4cb0*/  @!P1 FADD.FTZ R168, -R168, -RZ ;  /* 0x800000ffa8a89221 */ /* 0x000fe20000010100 */
[----:B------:R-:W-:Y:S01]  /*4cc0*/  ISETP.LE.U32.AND P1, PT, R25, UR6, PT ;  /* 0x0000000619007c0c */ /* 0x000fe2000bf23070 */
[----:B------:R-:W-:Y:S02]  /*4cd0*/  @!P5 FADD.FTZ R181, -R181, -RZ ;  /* 0x800000ffb5b5d221 */ /* 0x000fe40000010100 */
[----:B------:R-:W-:Y:S04]  /*4ce0*/  @!P3 FADD.FTZ R177, -R177, -RZ ;  /* 0x800000ffb1b1b221 */ /* 0x000fe80000010100 */
[----:B------:R-:W-:Y:S01]  /*4cf0*/  @!P2 FADD.FTZ R170, -R170, -RZ ;  /* 0x800000ffaaaaa221 */ /* 0x000fe20000010100 */
[----:B------:R-:W-:Y:S01]  /*4d00*/  ISETP.LE.U32.AND P2, PT, R27, UR6, PT ;  /* 0x000000061b007c0c */ /* 0x000fe2000bf43070 */
[----:B------:R-:W-:Y:S01]  /*4d10*/  @!P6 FADD.FTZ R172, -R172, -RZ ;  /* 0x800000ffacace221 */ /* 0x000fe20000010100 */
[----:B------:R-:W-:Y:S01]  /*4d20*/  ISETP.LE.U32.AND P6, PT, R24, UR6, PT ;  /* 0x0000000618007c0c */ /* 0x000fe2000bfc3070 */
[----:B------:R-:W-:Y:S01]  /*4d30*/  @!P4 FADD.FTZ R174, -R174, -RZ ;  /* 0x800000ffaeaec221 */ /* 0x000fe20000010100 */
[----:B------:R-:W-:Y:S01]  /*4d40*/  SHF.R.U32.HI R24, RZ, 0x10, R23 ;  /* 0x00000010ff187819 */ /* 0x000fe20000011617 */
[----:B------:R-:W-:Y:S01]  /*4d50*/  @!P1 FADD.FTZ R176, -R176, -RZ ;  /* 0x800000ffb0b09221 */ /* 0x000fe20000010100 */
[----:B------:R-:W-:Y:S02]  /*4d60*/  LOP3.LUT R23, R23, 0xffff, RZ, 0xc0, !PT ;  /* 0x0000ffff17177812 */ /* 0x000fe400078ec0ff */
[----:B------:R-:W-:Y:S02]  /*4d70*/  LOP3.LUT R24, R24, 0xff, RZ, 0xc0, !PT ;  /* 0x000000ff18187812 */ /* 0x000fe400078ec0ff */
[----:B------:R-:W-:Y:S02]  /*4d80*/  SHF.R.U32.HI R23, RZ, 0x8, R23 ;  /* 0x00000008ff177819 */ /* 0x000fe40000011617 */
[----:B------:R-:W-:Y:S01]  /*4d90*/  ISETP.LE.U32.AND P4, PT, R24, UR6, PT ;  /* 0x0000000618007c0c */ /* 0x000fe2000bf83070 */
[----:B------:R-:W-:Y:S01]  /*4da0*/  @!P2 FADD.FTZ R171, -R171, -RZ ;  /* 0x800000ffababa221 */ /* 0x000fe20000010100 */
[----:B------:R-:W-:Y:S01]  /*4db0*/  LOP3.LUT R23, R23, 0xffff, RZ, 0xc0, !PT ;  /* 0x0000ffff17177812 */ /* 0x000fe200078ec0ff */
[----:B------:R-:W-:Y:S01]  /*4dc0*/  @!P6 FADD.FTZ R173, -R173, -RZ ;  /* 0x800000ffadade221 */ /* 0x000fe20000010100 */
[----:B------:R-:W-:Y:S02]  /*4dd0*/  ISETP.LE.U32.AND P2, PT, R22, UR6, PT ;  /* 0x0000000616007c0c */ /* 0x000fe4000bf43070 */
[----:B------:R-:W-:Y:S02]  /*4de0*/  F2FP.RELU.BF16.PACK_AB R24, R171, R170 ;  /* 0x000000aaab18723e */ /* 0x000fe400000018ff */
[----:B------:R-:W-:Y:S02]  /*4df0*/  ISETP.LE.U32.AND P6, PT, R23, UR6, PT ;  /* 0x0000000617007c0c */ /* 0x000fe4000bfc3070 */
[----:B------:R-:W-:Y:S01]  /*4e00*/  F2FP.RELU.BF16.PACK_AB R22, R169, R172 ;  /* 0x000000aca916723e */ /* 0x000fe200000018ff */
[----:B------:R1:W-:Y:S01]  /*4e10*/  STS [R219+0x20000], R24 ;  /* 0x02000018db007388 */ /* 0x0003e20000000800 */
[----:B------:R-:W-:Y:S01]  /*4e20*/  F2FP.RELU.BF16.PACK_AB R20, R174, R167 ;  /* 0x000000a7ae14723e */ /* 0x000fe200000018ff */
[----:B------:R-:W-:Y:S01]  /*4e30*/  @!P4 FADD.FTZ R178, -R178, -RZ ;  /* 0x800000ffb2b2c221 */ /* 0x000fe20000010100 */
[----:B------:R-:W-:Y:S01]  /*4e40*/  F2FP.RELU.BF16.PACK_AB R28, R168, R173 ;  /* 0x000000ada81c723e */ /* 0x000fe200000018ff */
[----:B------:R-:W-:Y:S01]  /*4e50*/  STS [R219+0x20400], R22 ;  /* 0x02040016db007388 */ /* 0x000fe20000000800 */
[----:B------:R-:W-:Y:S01]  /*4e60*/  F2FP.RELU.BF16.PACK_AB R29, R175, R176 ;  /* 0x000000b0af1d723e */ /* 0x000fe200000018ff */
[----:B------:R-:W-:Y:S01]  /*4e70*/  @!P2 FADD.FTZ R179, -R179, -RZ ;  /* 0x800000ffb3b3a221 */ /* 0x000fe20000010100 */
[----:B------:R-:W-:Y:S01]  /*4e80*/  FSETP.GE.FTZ.AND P1, PT, R172, RZ, PT ;  /* 0x000000ffac00720b */ /* 0x000fe20003f36000 */
[----:B------:R-:W-:Y:S01]  /*4e90*/  STS [R223+0x20000], R20 ;  /* 0x02000014df007388 */ /* 0x000fe20000000800 */
[----:B------:R-:W-:Y:S01]  /*4ea0*/  FSETP.GE.FTZ.AND P3, PT, R170, RZ, PT ;  /* 0x000000ffaa00720b */ /* 0x000fe20003f76000 */
[----:B------:R-:W-:Y:S01]  /*4eb0*/  @!P6 FADD.FTZ R180, -R180, -RZ ;  /* 0x800000ffb4b4e221 */ /* 0x000fe20000010100 */
[----:B------:R-:W-:Y:S01]  /*4ec0*/  F2FP.RELU.BF16.PACK_AB R31, R179, R166 ;  /* 0x000000a6b31f723e */ /* 0x000fe200000018ff */
[----:B------:R-:W-:Y:S01]  /*4ed0*/  STS [R223+0x20400], R28 ;  /* 0x0204001cdf007388 */ /* 0x000fe20000000800 */
[----:B------:R-:W-:Y:S02]  /*4ee0*/  FSETP.GE.FTZ.AND P2, PT, R171, RZ, PT ;  /* 0x000000ffab00720b */ /* 0x000fe40003f56000 */
[----:B------:R-:W-:Y:S02]  /*4ef0*/  F2FP.RELU.BF16.PACK_AB R26, R180, R181 ;  /* 0x000000b5b41a723e */ /* 0x000fe400000018ff */
[----:B------:R-:W-:Y:S02]  /*4f00*/  FSETP.GE.FTZ.AND P4, PT, R174, RZ, PT ;  /* 0x000000ffae00720b */ /* 0x000fe40003f96000 */
[----:B------:R-:W-:Y:S01]  /*4f10*/  ISETP.GT.AND P6, PT, R239, R224, PT ;  /* 0x000000e0ef00720c */ /* 0x000fe20003fc4270 */
[----:B------:R-:W-:Y:S01]  /*4f20*/  STS [R221+0x20000], R26 ;  /* 0x0200001add007388 */ /* 0x000fe20000000800 */
[----:B-1----:R-:W-:Y:S05]  /*4f30*/  F2FP.RELU.BF16.PACK_AB R24, R177, R178 ;  /* 0x000000b2b118723e */ /* 0x002fea00000018ff */
[----:B------:R-:W-:Y:S04]  /*4f40*/  STS [R221+0x20400], R24 ;  /* 0x02040018dd007388 */ /* 0x000fe80000000800 */
[----:B------:R-:W-:Y:S04]  /*4f50*/  STS [R226+0x20000], R31 ;  /* 0x0200001fe2007388 */ /* 0x000fe80000000800 */
[----:B------:R-:W-:Y:S04]  /*4f60*/  STS [R226+0x20400], R29 ;  /* 0x0204001de2007388 */ /* 0x000fe80000000800 */
[----:B------:R-:W-:Y:S08]  /*4f70*/  LDSM.16.M88.4 R84, [R162+0xc000] ;  /* 0x00c00000a254783b */ /* 0x000ff00000000200 */
[----:B------:R-:W1:Y:S08]  /*4f80*/  LDSM.16.M88.4 R88, [R198+0x18000] ;  /* 0x01800000c658783b */ /* 0x000e700000000200 */
[----:B------:R-:W2:Y:S08]  /*4f90*/  LDSM.16.M88.4 R92, [R198+0x18800] ;  /* 0x01880000c65c783b */ /* 0x000eb00000000200 */
[----:B------:R-:W-:Y:S08]  /*4fa0*/  LDSM.16.M88.4 R96, [R163+0xc000] ;  /* 0x00c00000a360783b */ /* 0x000ff00000000200 */
[----:B------:R-:W3:Y:S08]  /*4fb0*/  LDSM.16.M88.4 R148, [R188+0x18000] ;  /* 0x01800000bc94783b */ /* 0x000ef00000000200 */
[----:B------:R-:W-:Y:S01]  /*4fc0*/  LDSM.16.M88.4 R152, [R161+0xc000] ;  /* 0x00c00000a198783b */ /* 0x000fe20000000200 */
[C---:B-1----:R-:W-:Y:S07]  /*4fd0*/  HMMA.16816.F32.BF16 R20, R84.reuse, R88, RZ ;  /* 0x000000585414723c */ /* 0x042fee00000418ff */
[----:B------:R-:W-:Y:S01]  /*4fe0*/  LDSM.16.M88.4 R156, [R3+0x18000] ;  /* 0x01800000039c783b */ /* 0x000fe20000000200 */
[C---:B------:R-:W-:Y:S07]  /*4ff0*/  HMMA.16816.F32.BF16 R24, R84.reuse, R90, RZ ;  /* 0x0000005a5418723c */ /* 0x040fee00000418ff */
[----:B------:R-:W1:Y:S01]  /*5000*/  LDSM.16.M88.4 R88, [R188+0x18800] ;  /* 0x01880000bc58783b */ /* 0x000e620000000200 */
[C---:B--2---:R-:W-:Y:S08]  /*5010*/  HMMA.16816.F32.BF16 R28, R84.reuse, R92, RZ ;  /* 0x0000005c541c723c */ /* 0x044ff000000418ff */
[----:B------:R-:W-:Y:S01]  /*5020*/  HMMA.16816.F32.BF16 R32, R84, R94, RZ ;  /* 0x0000005e5420723c */ /* 0x000fe200000418ff */
[----:B------:R-:W2:Y:S07]  /*5030*/  LDSM.16.M88.4 R84, [R3+0x18800] ;  /* 0x018800000354783b */ /* 0x000eae0000000200 */
[C---:B---3--:R-:W-:Y:S01]  /*5040*/  HMMA.16816.F32.BF16 R20, R96.reuse, R148, R20 ;  /* 0x000000946014723c */ /* 0x048fe20000041814 */
[----:B------:R-:W-:Y:S07]  /*5050*/  LDSM.16.M88.4 R92, [R160+0xc000] ;  /* 0x00c00000a05c783b */ /* 0x000fee0000000200 */
[C---:B------:R-:W-:Y:S01]  /*5060*/  HMMA.16816.F32.BF16 R24, R96.reuse, R150, R24 ;  /* 0x000000966018723c */ /* 0x040fe20000041818 */
[----:B------:R-:W3:Y:S07]  /*5070*/  LDSM.16.M88.4 R148, [R2+0x18000] ;  /* 0x018000000294783b */ /* 0x000eee0000000200 */
[C---:B-1----:R-:W-:Y:S08]  /*5080*/  HMMA.16816.F32.BF16 R28, R96.reuse, R88, R28 ;  /* 0x00000058601c723c */ /* 0x042ff0000004181c */
[----:B------:R-:W-:Y:S01]  /*5090*/  HMMA.16816.F32.BF16 R32, R96, R90, R32 ;  /* 0x0000005a6020723c */ /* 0x000fe20000041820 */
[----:B------:R-:W1:Y:S07]  /*50a0*/  LDSM.16.M88.4 R88, [R2+0x18800] ;  /* 0x018800000258783b */ /* 0x000e6e0000000200 */
[C---:B------:R-:W-:Y:S01]  /*50b0*/  HMMA.16816.F32.BF16 R20, R152.reuse, R156, R20 ;  /* 0x0000009c9814723c */ /* 0x040fe20000041814 */
[----:B------:R-:W-:Y:S07]  /*50c0*/  LDSM.16.M88.4 R96, [R162+0xe000] ;  /* 0x00e00000a260783b */ /* 0x000fee0000000200 */
[C---:B------:R-:W-:Y:S01]  /*50d0*/  HMMA.16816.F32.BF16 R24, R152.reuse, R158, R24 ;  /* 0x0000009e9818723c */ /* 0x040fe20000041818 */
[----:B------:R-:W4:Y:S07]  /*50e0*/  LDSM.16.M88.4 R156, [R198+0x1a000] ;  /* 0x01a00000c69c783b */ /* 0x000f2e0000000200 */
[C---:B--2---:R-:W-:Y:S08]  /*50f0*/  HMMA.16816.F32.BF16 R28, R152.reuse, R84, R28 ;  /* 0x00000054981c723c */ /* 0x044ff0000004181c */
[----:B------:R-:W-:Y:S01]  /*5100*/  HMMA.16816.F32.BF16 R32, R152, R86, R32 ;  /* 0x000000569820723c */ /* 0x000fe20000041820 */
        /* <DEDUP_REMOVED lines=8> */
[C---:B----4-:R-:W-:Y:S01]  /*5190*/  HMMA.16816.F32.BF16 R20, R96.reuse, R156, R20 ;  /* 0x0000009c6014723c */ /* 0x050fe20000041814 */
        /* <DEDUP_REMOVED lines=41> */
[C---:B----4-:R-:W-:Y:S08]  /*5430*/  HMMA.16816.F32.BF16 R20, R96.reuse, R156, R20 ;  /* 0x0000009c6014723c */ /* 0x050ff00000041814 */
[C---:B------:R-:W-:Y:S08]  /*5440*/  HMMA.16816.F32.BF16 R24, R96.reuse, R158, R24 ;  /* 0x0000009e6018723c */ /* 0x040ff00000041818 */
[C---:B--2---:R-:W-:Y:S08]  /*5450*/  HMMA.16816.F32.BF16 R28, R96.reuse, R84, R28 ;  /* 0x00000054601c723c */ /* 0x044ff0000004181c */
[----:B------:R-:W-:Y:S07]  /*5460*/  HMMA.16816.F32.BF16 R32, R96, R86, R32 ;  /* 0x000000566020723c */ /* 0x000fee0000041820 */
[----:B------:R-:W-:Y:S01]  /*5470*/  IMAD.U32 R97, R252, -0x40, RZ ;  /* 0xffffffc0fc617824 */ /* 0x000fe200078e00ff */
[C---:B---3--:R-:W-:Y:S05]  /*5480*/  HMMA.16816.F32.BF16 R20, R148.reuse, R152, R20 ;  /* 0x000000989414723c */ /* 0x048fea0000041814 */
[C---:B------:R-:W-:Y:S03]  /*5490*/  LEA R250, P0, R97.reuse, R250, 0x2 ;  /* 0x000000fa61fa7211 */ /* 0x040fe600078010ff */
[C---:B------:R-:W-:Y:S04]  /*54a0*/  HMMA.16816.F32.BF16 R24, R148.reuse, R154, R24 ;  /* 0x0000009a9418723c */ /* 0x040fe80000041818 */
[----:B------:R-:W-:Y:S02]  /*54b0*/  LEA.HI.X.SX32 R251, R97, R251, 0x2, P0 ;  /* 0x000000fb61fb7211 */ /* 0x000fe400000f16ff */
[----:B------:R-:W-:Y:S02]  /*54c0*/  FSETP.GE.FTZ.AND P0, PT, R169, RZ, PT ;  /* 0x000000ffa900720b */ /* 0x000fe40003f16000 */
[C---:B-1----:R-:W-:Y:S08]  /*54d0*/  HMMA.16816.F32.BF16 R28, R148.reuse, R88, R28 ;  /* 0x00000058941c723c */ /* 0x042ff0000004181c */
[C---:B-----5:R-:W-:Y:S01]  /*54e0*/  FADD.FTZ R23, -R164.reuse, R23 ;  /* 0x00000017a4177221 */ /* 0x060fe20000010100 */
[----:B------:R-:W-:Y:S03]  /*54f0*/  HMMA.16816.F32.BF16 R32, R148, R90, R32 ;  /* 0x0000005a9420723c */ /* 0x000fe60000041820 */
[C---:B------:R-:W-:Y:S02]  /*5500*/  FADD.FTZ R96, -R165.reuse, R20 ;  /* 0x00000014a5607221 */ /* 0x040fe40000010100 */
[C---:B------:R-:W-:Y:S02]  /*5510*/  FADD.FTZ R20, -R165.reuse, R21 ;  /* 0x00000015a5147221 */ /* 0x040fe40000010100 */
[----:B------:R-:W-:Y:S01]  /*5520*/  FADD.FTZ R21, -R164, R22 ;  /* 0x00000016a4157221 */ /* 0x000fe20000010100 */
[-C--:B------:R-:W-:Y:S01]  /*5530*/  FSEL R97, R96, R165.reuse, P3 ;  /* 0x000000a560617208 */ /* 0x080fe20001800000 */
[----:B------:R-:W-:Y:S01]  /*5540*/  FADD.FTZ R24, -R165, R24 ;  /* 0x00000018a5187221 */ /* 0x000fe20000010100 */
[----:B------:R-:W-:Y:S02]  /*5550*/  FSETP.GE.FTZ.AND P3, PT, R181, RZ, PT ;  /* 0x000000ffb500720b */ /* 0x000fe40003f76000 */
[----:B------:R-:W-:Y:S01]  /*5560*/  FADD.FTZ R22, -R165, R25 ;  /* 0x00000019a5167221 */ /* 0x000fe20000010100 */
[-C--:B------:R-:W-:Y:S01]  /*5570*/  FSEL R21, R21, R164.reuse, P1 ;  /* 0x000000a415157208 */ /* 0x080fe20000800000 */
[C---:B------:R-:W-:Y:S01]  /*5580*/  FADD.FTZ R25, -R164.reuse, R26 ;  /* 0x0000001aa4197221 */ /* 0x040fe20000010100 */
[----:B------:R-:W-:Y:S01]  /*5590*/  FSEL R26, R23, R164, P0 ;  /* 0x000000a4171a7208 */ /* 0x000fe20000000000 */
[C---:B------:R-:W-:Y:S01]  /*55a0*/  FADD.FTZ R27, -R164.reuse, R27 ;  /* 0x0000001ba41b7221 */ /* 0x040fe20000010100 */
[----:B------:R-:W-:Y:S01]  /*55b0*/  FSETP.GE.FTZ.AND P0, PT, R167, RZ, PT ;  /* 0x000000ffa700720b */ /* 0x000fe20003f16000 */
[----:B------:R-:W-:Y:S01]  /*55c0*/  FADD.FTZ R96, -R165, R29 ;  /* 0x0000001da5607221 */ /* 0x000fe20000010100 */
[----:B------:R-:W-:Y:S01]  /*55d0*/  FSETP.GE.FTZ.AND P1, PT, R173, RZ, PT ;  /* 0x000000ffad00720b */ /* 0x000fe20003f36000 */
[----:B------:R-:W-:Y:S01]  /*55e0*/  FADD.FTZ R31, -R164, R31 ;  /* 0x0000001fa41f7221 */ /* 0x000fe20000010100 */
[-C--:B------:R-:W-:Y:S01]  /*55f0*/  FSEL R24, R24, R165.reuse, P0 ;  /* 0x000000a518187208 */ /* 0x080fe20000000000 */
[C---:B------:R-:W-:Y:S01]  /*5600*/  FADD.FTZ R28, -R165.reuse, R28 ;  /* 0x0000001ca51c7221 */ /* 0x040fe20000010100 */
[----:B------:R-:W-:Y:S01]  /*5610*/  FSETP.GE.FTZ.AND P0, PT, R168, RZ, PT ;  /* 0x000000ffa800720b */ /* 0x000fe20003f16000 */
[----:B------:R-:W-:Y:S01]  /*5620*/  FADD.FTZ R23, -R164, R30 ;  /* 0x0000001ea4177221 */ /* 0x000fe20000010100 */
[----:B------:R-:W-:Y:S01]  /*5630*/  FSEL R20, R20, R165, P2 ;  /* 0x000000a514147208 */ /* 0x000fe20001000000 */
[----:B------:R-:W-:Y:S01]  /*5640*/  FADD.FTZ R32, -R165, R32 ;  /* 0x00000020a5207221 */ /* 0x000fe20000010100 */
[----:B------:R-:W-:Y:S01]  /*5650*/  FSETP.GE.FTZ.AND P2, PT, R180, RZ, PT ;  /* 0x000000ffb400720b */ /* 0x000fe20003f56000 */
[----:B------:R-:W-:Y:S01]  /*5660*/  FMUL.FTZ R97, R170, R97 ;  /* 0x00000061aa617220 */ /* 0x000fe20000410000 */
[----:B------:R-:W-:Y:S01]  /*5670*/  FSEL R29, R22, R165, P4 ;  /* 0x000000a5161d7208 */ /* 0x000fe20002000000 */
[----:B------:R-:W-:Y:S01]  /*5680*/  FMUL.FTZ R20, R171, R20 ;  /* 0x00000014ab147220 */ /* 0x000fe20000410000 */
[-C--:B------:R-:W-:Y:S01]  /*5690*/  FSEL R22, R25, R164.reuse, P1 ;  /* 0x000000a419167208 */ /* 0x080fe20000800000 */
[----:B------:R-:W-:Y:S01]  /*56a0*/  FMUL.FTZ R21, R172, R21 ;  /* 0x00000015ac157220 */ /* 0x000fe20000410000 */
[----:B------:R-:W-:Y:S01]  /*56b0*/  FSEL R27, R27, R164, P0 ;  /* 0x000000a41b1b7208 */ /* 0x000fe20000000000 */
[----:B------:R-:W-:Y:S01]  /*56c0*/  FMUL.FTZ R26, R169, R26 ;  /* 0x0000001aa91a7220 */ /* 0x000fe20000410000 */
[----:B------:R-:W-:Y:S01]  /*56d0*/  FSETP.GE.FTZ.AND P1, PT, R179, RZ, PT ;  /* 0x000000ffb300720b */ /* 0x000fe20003f36000 */
[----:B------:R-:W-:Y:S01]  /*56e0*/  FMUL.FTZ R24, R167, R24 ;  /* 0x00000018a7187220 */ /* 0x000fe20000410000 */
[----:B------:R-:W-:Y:S01]  /*56f0*/  FSETP.GE.FTZ.AND P0, PT, R175, RZ, PT ;  /* 0x000000ffaf00720b */ /* 0x000fe20003f16000 */
[----:B------:R-:W-:Y:S01]  /*5700*/  FMUL.FTZ R29, R174, R29 ;  /* 0x0000001dae1d7220 */ /* 0x000fe20000410000 */
[----:B------:R-:W-:Y:S01]  /*5710*/  FSEL R25, R96, R165, P2 ;  /* 0x000000a560197208 */ /* 0x000fe20001000000 */
[----:B------:R-:W-:Y:S01]  /*5720*/  FMUL.FTZ R22, R173, R22 ;  /* 0x00000016ad167220 */ /* 0x000fe20000410000 */
[----:B------:R-:W-:Y:S01]  /*5730*/  FSETP.GE.FTZ.AND P2, PT, R177, RZ, PT ;  /* 0x000000ffb100720b */ /* 0x000fe20003f56000 */
[----:B------:R-:W-:Y:S01]  /*5740*/  FMUL.FTZ R27, R168, R27 ;  /* 0x0000001ba81b7220 */ /* 0x000fe20000410000 */
[----:B------:R-:W-:Y:S01]  /*5750*/  FSEL R28, R28, R165, P3 ;  /* 0x000000a51c1c7208 */ /* 0x000fe20001800000 */
[----:B------:R-:W-:Y:S01]  /*5760*/  FMUL.FTZ R25, R180, R25 ;  /* 0x00000019b4197220 */ /* 0x000fe20000410000 */
[----:B------:R-:W-:Y:S01]  /*5770*/  FSEL R30, R31, R164, P2 ;  /* 0x000000a41f1e7208 */ /* 0x000fe20001000000 */
[----:B------:R-:W-:Y:S01]  /*5780*/  FADD.FTZ R31, -R164, R34 ;  /* 0x00000022a41f7221 */ /* 0x000fe20000010100 */
[----:B------:R-:W-:Y:S01]  /*5790*/  FSETP.GE.FTZ.AND P3, PT, R178, RZ, PT ;  /* 0x000000ffb200720b */ /* 0x000fe20003f76000 */
[----:B------:R-:W-:Y:S01]  /*57a0*/  FMUL.FTZ R28, R181, R28 ;  /* 0x0000001cb51c7220 */ /* 0x000fe20000410000 */
[----:B------:R-:W-:Y:S01]  /*57b0*/  FSETP.GE.FTZ.AND P4, PT, R166, RZ, PT ;  /* 0x000000ffa600720b */ /* 0x000fe20003f96000 */
[----:B------:R-:W-:Y:S01]  /*57c0*/  FMUL.FTZ R30, R177, R30 ;  /* 0x0000001eb11e7220 */ /* 0x000fe20000410000 */
[----:B------:R-:W-:Y:S02]  /*57d0*/  FSETP.GE.FTZ.AND P2, PT, R176, RZ, PT ;  /* 0x000000ffb000720b */ /* 0x000fe40003f56000 */
[-C--:B------:R-:W-:Y:S02]  /*57e0*/  FSEL R23, R23, R164.reuse, P3 ;  /* 0x000000a417177208 */ /* 0x080fe40001800000 */
[----:B------:R-:W-:Y:S01]  /*57f0*/  FSEL R99, R32, R165, P4 ;  /* 0x000000a520637208 */ /* 0x000fe20002000000 */
[----:B------:R-:W-:Y:S01]  /*5800*/  @P1 FADD.FTZ R165, -R165, R33 ;  /* 0x00000021a5a51221 */ /* 0x000fe20000010100 */
[----:B------:R-:W-:Y:S01]  /*5810*/  FSEL R31, R31, R164, P2 ;  /* 0x000000a41f1f7208 */ /* 0x000fe20001000000 */
[----:B------:R-:W-:Y:S02]  /*5820*/  @P0 FADD.FTZ R164, -R164, R35 ;  /* 0x00000023a4a40221 */ /* 0x000fe40000010100 */
        /* <DEDUP_REMOVED lines=13> */
[C---:B------:R-:W-:Y:S02]  /*5900*/  LEA R10, P0, R7.reuse, R246, 0x1 ;  /* 0x000000f6070a7211 */ /* 0x040fe400078008ff */
[----:B------:R-:W-:Y:S01]  /*5910*/  ISETP.NE.U32.AND P5, PT, R4, 0x1, PT ;  /* 0x000000010400780c */ /* 0x000fe20003fa5070 */
[----:B------:R-:W-:Y:S01]  /*5920*/  IMAD.MOV.U32 R4, RZ, RZ, c[0x0][0x194] ;  /* 0x00006500ff047624 */ /* 0x000fe200078e00ff */
[----:B------:R-:W-:Y:S02]  /*5930*/  LEA.HI.X.SX32 R11, R7, R247, 0x1, P0 ;  /* 0x000000f7070b7211 */ /* 0x000fe400000f0eff */
[----:B------:R-:W-:Y:S02]  /*5940*/  SEL R6, R6, 0x6000, !P5 ;  /* 0x0000600006067807 */ /* 0x000fe40006800000 */
[C---:B------:R-:W-:Y:S02]  /*5950*/  @!P3 LEA R16, P5, R5.reuse, R10, 0x6 ;  /* 0x0000000a0510b211 */ /* 0x040fe400078a30ff */
[----:B------:R-:W-:Y:S01]  /*5960*/  LEA R9, P4, R5, R7, 0x5 ;  /* 0x0000000705097211 */ /* 0x000fe200078828ff */
[----:B------:R-:W-:Y:S01]  /*5970*/  IMAD.IADD R237, R237, 0x1, R6 ;  /* 0x00000001eded7824 */ /* 0x000fe200078e0206 */
[----:B------:R-:W-:Y:S01]  /*5980*/  @!P3 LEA.HI.X R17, R5, R11, R4, 0x6, P5 ;  /* 0x0000000b0511b211 */ /* 0x000fe200028f3404 */
[--C-:B------:R-:W-:Y:S01]  /*5990*/  IMAD.IADD R233, R233, 0x1, R6.reuse ;  /* 0x00000001e9e97824 */ /* 0x100fe200078e0206 */
[----:B------:R-:W-:Y:S01]  /*59a0*/  @!P1 LEA R14, P0, R9, R246, 0x1 ;  /* 0x000000f6090e9211 */ /* 0x000fe200078008ff */
[----:B------:R-:W-:Y:S01]  /*59b0*/  IMAD.IADD R195, R195, 0x1, R6 ;  /* 0x00000001c3c37824 */ /* 0x000fe200078e0206 */
[----:B------:R1:W-:Y:S01]  /*59c0*/  @P3 STS [R237], RZ ;  /* 0x000000ffed003388 */ /* 0x0003e20000000800 */
[----:B------:R-:W-:Y:S03]  /*59d0*/  SHF.R.S32.HI R8, RZ, 0x1f, R7 ;  /* 0x0000001fff087819 */ /* 0x000fe60000011407 */
[----:B------:R1:W-:Y:S01]  /*59e0*/  @P3 STS [R237+0x4], RZ ;  /* 0x000004ffed003388 */ /* 0x0003e20000000800 */
[----:B------:R-:W-:Y:S02]  /*59f0*/  LEA.HI.X R8, R5, R8, R4, 0x5, P4 ;  /* 0x0000000805087211 */ /* 0x000fe400020f2c04 */
[C---:B------:R-:W-:Y:S01]  /*5a00*/  @!P2 LEA R12, P4, R9.reuse, R246, 0x1 ;  /* 0x000000f6090ca211 */ /* 0x040fe200078808ff */
[----:B------:R1:W-:Y:S01]  /*5a10*/  @P3 STS [R237+0x8], RZ ;  /* 0x000008ffed003388 */ /* 0x0003e20000000800 */
[CC--:B------:R-:W-:Y:S01]  /*5a20*/  @!P1 LEA.HI.X R15, R9.reuse, R247.reuse, R8, 0x1, P0 ;  /* 0x000000f7090f9211 */ /* 0x0c0fe200000f0c08 */
        /* <DEDUP_REMOVED lines=49> */
.L_x_1172:
        /* <DEDUP_REMOVED lines=138> */
.L_x_1173:
        /* <DEDUP_REMOVED lines=9> */
[----:B------:R-:W-:Y:S04]  /*6670*/  LDSM.16.M88.4 R168, [R189] ;  /* 0x00000000bda8783b */ /* 0x000fe80000000200 */
[----:B------:R-:W-:Y:S01]  /*6680*/  LDSM.16.MT88.4 R172, [R201+0x13000] ;  /* 0x01300000c9ac783b */ /* 0x000fe20000004200 */
[-C--:B--2---:R-:W-:Y:S03]  /*6690*/  HMMA.16816.F32.BF16 R4, R148, R16.reuse, RZ ;  /* 0x000000109404723c */ /* 0x084fe600000418ff */
[----:B------:R-:W-:Y:S04]  /*66a0*/  LDSM.16.MT88.4 R176, [R201+0x15000] ;  /* 0x01500000c9b0783b */ /* 0x000fe80000004200 */
[----:B------:R-:W-:Y:S01]  /*66b0*/  LDSM.16.MT88.4 R180, [R201+0x15800] ;  /* 0x01580000c9b4783b */ /* 0x000fe20000004200 */
[C---:B-1-3--:R-:W-:Y:S03]  /*66c0*/  HMMA.16816.F32.BF16 R8, R92.reuse, R16, RZ ;  /* 0x000000105c08723c */ /* 0x04afe600000418ff */
[----:B------:R-:W-:Y:S05]  /*66d0*/  LDSM.16.MT88.4 R184, [R201+0x17800] ;  /* 0x01780000c9b8783b */ /* 0x000fea0000004200 */
        /* <DEDUP_REMOVED lines=15> */
[----:B------:R-:W2:Y:S07]  /*67d0*/  LDSM.16.M88.4 R156, [R189+0x1000] ;  /* 0x00100000bd9c783b */ /* 0x000eae0000000200 */
[-C--:B------:R-:W-:Y:S08]  /*67e0*/  HMMA.16816.F32.BF16 R20, R152, R164.reuse, R20 ;  /* 0x000000a49814723c */ /* 0x080ff00000041814 */
[C---:B------:R-:W-:Y:S08]  /*67f0*/  HMMA.16816.F32.BF16 R24, R160.reuse, R164, R24 ;  /* 0x000000a4a018723c */ /* 0x040ff00000041818 */
[-C--:B------:R-:W-:Y:S08]  /*6800*/  HMMA.16816.F32.BF16 R28, R160, R166.reuse, R28 ;  /* 0x000000a6a01c723c */ /* 0x080ff0000004181c */
[C---:B------:R-:W-:Y:S01]  /*6810*/  HMMA.16816.F32.BF16 R32, R152.reuse, R166, R32 ;  /* 0x000000a69820723c */ /* 0x040fe20000041820 */
[----:B------:R-:W3:Y:S07]  /*6820*/  LDSM.16.MT88.4 R164, [R201+0x17000] ;  /* 0x01700000c9a4783b */ /* 0x000eee0000004200 */
[-C--:B-1----:R-:W-:Y:S08]  /*6830*/  HMMA.16816.F32.BF16 R84, R152, R148.reuse, R84 ;  /* 0x000000949854723c */ /* 0x082ff00000041854 */
[C---:B------:R-:W-:Y:S08]  /*6840*/  HMMA.16816.F32.BF16 R88, R160.reuse, R148, R88 ;  /* 0x00000094a058723c */ /* 0x040ff00000041858 */
[-C--:B------:R-:W-:Y:S01]  /*6850*/  HMMA.16816.F32.BF16 R92, R160, R150.reuse, R92 ;  /* 0x00000096a05c723c */ /* 0x080fe2000004185c */
[----:B------:R-:W-:Y:S07]  /*6860*/  LDSM.16.M88.4 R160, [R190+0x1000] ;  /* 0x00100000bea0783b */ /* 0x000fee0000000200 */
[----:B------:R-:W-:Y:S01]  /*6870*/  HMMA.16816.F32.BF16 R96, R152, R150, R96 ;  /* 0x000000969860723c */ /* 0x000fe20000041860 */
[----:B------:R-:W-:Y:S04]  /*6880*/  LDSM.16.M88.4 R148, [R190] ;  /* 0x00000000be94783b */ /* 0x000fe80000000200 */
[----:B------:R-:W1:Y:S03]  /*6890*/  LDSM.16.MT88.4 R152, [R201+0x13800] ;  /* 0x01380000c998783b */ /* 0x000e660000004200 */
[-C--:B------:R-:W-:Y:S08]  /*68a0*/  HMMA.16816.F32.BF16 R4, R168, R172.reuse, R4 ;  /* 0x000000aca804723c */ /* 0x080ff00000041804 */
[C---:B--2---:R-:W-:Y:S08]  /*68b0*/  HMMA.16816.F32.BF16 R8, R156.reuse, R172, R8 ;  /* 0x000000ac9c08723c */ /* 0x044ff00000041808 */
        /* <DEDUP_REMOVED lines=9> */
[----:B------:R-:W-:Y:S08]  /*6950*/  HMMA.16816.F32.BF16 R96, R168, R166, R96 ;  /* 0x000000a6a860723c */ /* 0x000ff00000041860 */
[-C--:B-1----:R-:W-:Y:S08]  /*6960*/  HMMA.16816.F32.BF16 R4, R148, R152.reuse, R4 ;  /* 0x000000989404723c */ /* 0x082ff00000041804 */
[C---:B------:R-:W-:Y:S07]  /*6970*/  HMMA.16816.F32.BF16 R8, R160.reuse, R152, R8 ;  /* 0x00000098a008723c */ /* 0x040fee0000041808 */
[----:B------:R-:W-:Y:S01]  /*6980*/  @P6 IADD3 R152, P0, R248, -0x100, RZ ;  /* 0xffffff00f8986810 */ /* 0x000fe20007f1e0ff */
[-C--:B------:R-:W-:Y:S04]  /*6990*/  HMMA.16816.F32.BF16 R12, R160, R154.reuse, R12 ;  /* 0x0000009aa00c723c */ /* 0x080fe8000004180c */
[----:B------:R-:W-:Y:S01]  /*69a0*/  @P6 IADD3.X R153, R249, -0x1, RZ, P0, !PT ;  /* 0xfffffffff9996810 */ /* 0x000fe200007fe4ff */
[----:B------:R-:W-:Y:S03]  /*69b0*/  @P6 IMAD.MOV.U32 R248, RZ, RZ, R152 ;  /* 0x000000fffff86224 */ /* 0x000fe600078e0098 */
[C---:B------:R-:W-:Y:S04]  /*69c0*/  HMMA.16816.F32.BF16 R16, R148.reuse, R154, R16 ;  /* 0x0000009a9410723c */ /* 0x040fe80000041810 */
[----:B------:R-:W-:Y:S02]  /*69d0*/  @P6 IMAD.MOV.U32 R249, RZ, RZ, R153 ;  /* 0x000000fffff96224 */ /* 0x000fe400078e0099 */
[----:B------:R-:W-:Y:S02]  /*69e0*/  IMAD.SHL.U32 R153, R252, 0x10, RZ ;  /* 0x00000010fc997824 */ /* 0x000fe400078e00ff */
[-C--:B------:R-:W-:Y:S04]  /*69f0*/  HMMA.16816.F32.BF16 R20, R148, R180.reuse, R20 ;  /* 0x000000b49414723c */ /* 0x080fe80000041814 */
[----:B------:R-:W-:Y:S01]  /*6a00*/  @P6 IMAD.WIDE R156, R214, 0x4, R248 ;  /* 0x00000004d69c6825 */ /* 0x000fe200078e02f8 */
[CC--:B------:R-:W-:Y:S03]  /*6a10*/  LEA R168, P1, R153.reuse, R250.reuse, 0x2 ;  /* 0x000000fa99a87211 */ /* 0x0c0fe600078210ff */
[C---:B------:R-:W-:Y:S01]  /*6a20*/  HMMA.16816.F32.BF16 R24, R160.reuse, R180, R24 ;  /* 0x000000b4a018723c */ /* 0x040fe20000041818 */
[----:B------:R1:W5:Y:S03]  /*6a30*/  @P6 LDG.E R235, [R156.64] ;  /* 0x000000089ceb6981 */ /* 0x000366000c1e1900 */
[-C--:B------:R-:W-:Y:S01]  /*6a40*/  LEA.HI.X.SX32 R169, R153, R251.reuse, 0x2, P1 ;  /* 0x000000fb99a97211 */ /* 0x080fe200008f16ff */
[----:B------:R1:W5:Y:S01]  /*6a50*/  @P6 LDG.E R236, [R156.64+0x20] ;  /* 0x000020089cec6981 */ /* 0x000362000c1e1900 */
[C---:B------:R-:W-:Y:S02]  /*6a60*/  IMAD.SHL.U32 R155, R252.reuse, 0x8, RZ ;  /* 0x00000008fc9b7824 */ /* 0x040fe400078e00ff */
[-C--:B------:R-:W-:Y:S01]  /*6a70*/  HMMA.16816.F32.BF16 R28, R160, R182.reuse, R28 ;  /* 0x000000b6a01c723c */ /* 0x080fe2000004181c */
[----:B------:R-:W-:Y:S03]  /*6a80*/  RED.E.ADD.F32.FTZ.RN.STRONG.GPU [R250.64], R4 ;  /* 0x00000004fa00798e */ /* 0x000fe6000c10e788 */
[CC--:B------:R-:W-:Y:S04]  /*6a90*/  LEA R158, P0, R155.reuse, R250.reuse, 0x2 ;  /* 0x000000fa9b9e7211 */ /* 0x0c0fe800078010ff */
[C---:B------:R-:W-:Y:S04]  /*6aa0*/  HMMA.16816.F32.BF16 R32, R148.reuse, R182, R32 ;  /* 0x000000b69420723c */ /* 0x040fe80000041820 */
[-C--:B------:R-:W-:Y:S04]  /*6ab0*/  LEA.HI.X.SX32 R159, R155, R251.reuse, 0x2, P0 ;  /* 0x000000fb9b9f7211 */ /* 0x080fe800000f16ff */
[-C--:B------:R-:W-:Y:S01]  /*6ac0*/  HMMA.16816.F32.BF16 R84, R148, R184.reuse, R84 ;  /* 0x000000b89454723c */ /* 0x080fe20000041854 */
[----:B------:R2:W-:Y:S04]  /*6ad0*/  RED.E.ADD.F32.FTZ.RN.STRONG.GPU [R158.64], R5 ;  /* 0x000000059e00798e */ /* 0x0005e8000c10e788 */
[----:B------:R-:W-:Y:S01]  /*6ae0*/  RED.E.ADD.F32.FTZ.RN.STRONG.GPU [R168.64], R6 ;  /* 0x00000006a800798e */ /* 0x000fe2000c10e788 */
[C---:B-1----:R-:W-:Y:S02]  /*6af0*/  IMAD R157, R252.reuse, 0x28, RZ ;  /* 0x00000028fc9d7824 */ /* 0x042fe400078e02ff */
[C---:B------:R-:W-:Y:S08]  /*6b00*/  HMMA.16816.F32.BF16 R88, R160.reuse, R184, R88 ;  /* 0x000000b8a058723c */ /* 0x040ff00000041858 */
[-C--:B------:R-:W-:Y:S07]  /*6b10*/  HMMA.16816.F32.BF16 R92, R160, R186.reuse, R92 ;  /* 0x000000baa05c723c */ /* 0x080fee000004185c */
[C---:B------:R-:W-:Y:S01]  /*6b20*/  IMAD R161, R252.reuse, 0x18, RZ ;  /* 0x00000018fca17824 */ /* 0x040fe200078e02ff */
[----:B------:R-:W-:Y:S04]  /*6b30*/  HMMA.16816.F32.BF16 R96, R148, R186, R96 ;  /* 0x000000ba9460723c */ /* 0x000fe80000041860 */
[-C--:B------:R-:W-:Y:S01]  /*6b40*/  LEA R166, P0, R161, R250.reuse, 0x2 ;  /* 0x000000faa1a67211 */ /* 0x080fe200078010ff */
[C---:B------:R-:W-:Y:S01]  /*6b50*/  IMAD.SHL.U32 R163, R252.reuse, 0x20, RZ ;  /* 0x00000020fca37824 */ /* 0x040fe200078e00ff */
[----:B--2---:R-:W-:Y:S02]  /*6b60*/  IADD3 R5, R153, 0x20, RZ ;  /* 0x0000002099057810 */ /* 0x004fe40007ffe0ff */
[-C--:B------:R-:W-:Y:S01]  /*6b70*/  LEA.HI.X.SX32 R167, R161, R251.reuse, 0x2, P0 ;  /* 0x000000fba1a77211 */ /* 0x080fe200000f16ff */
[C---:B------:R-:W-:Y:S03]  /*6b80*/  IMAD R161, R252.reuse, 0x30, RZ ;  /* 0x00000030fca17824 */ /* 0x040fe600078e02ff */
[-C--:B------:R-:W-:Y:S01]  /*6b90*/  LEA R164, P1, R163, R250.reuse, 0x2 ;  /* 0x000000faa3a47211 */ /* 0x080fe200078210ff */
[----:B------:R1:W-:Y:S01]  /*6ba0*/  RED.E.ADD.F32.FTZ.RN.STRONG.GPU [R166.64], R7 ;  /* 0x00000007a600798e */ /* 0x0003e2000c10e788 */
[-C--:B------:R-:W-:Y:S02]  /*6bb0*/  LEA R156, P0, R157, R250.reuse, 0x2 ;  /* 0x000000fa9d9c7211 */ /* 0x080fe400078010ff */
        /* <DEDUP_REMOVED lines=8> */
[-C--:B------:R-:W-:Y:S03]  /*6c40*/  LEA.HI.X.SX32 R163, R163, R251.reuse, 0x2, P0 ;  /* 0x000000fba3a37211 */ /* 0x080fe600000f16ff */
[----:B------:R4:W-:Y:S04]  /*6c50*/  RED.E.ADD.F32.FTZ.RN.STRONG.GPU [R160.64], R10 ;  /* 0x0000000aa000798e */ /* 0x0009e8000c10e788 */
[----:B------:R4:W-:Y:S04]  /*6c60*/  RED.E.ADD.F32.FTZ.RN.STRONG.GPU [R162.64], R11 ;  /* 0x0000000ba200798e */ /* 0x0009e8000c10e788 */
[----:B------:R4:W-:Y:S01]  /*6c70*/  RED.E.ADD.F32.FTZ.RN.STRONG.GPU [R250.64+0x80], R16 ;  /* 0x00008010fa00798e */ /* 0x0009e2000c10e788 */
[----:B-1----:R-:W-:Y:S01]  /*6c80*/  IMAD.IADD R7, R155, 0x1, R5 ;  /* 0x000000019b077824 */ /* 0x002fe200078e0205 */
[CC--:B------:R-:W-:Y:S02]  /*6c90*/  LEA R166, P0, R5.reuse, R250.reuse, 0x2 ;  /* 0x000000fa05a67211 */ /* 0x0c0fe400078010ff */
[----:B------:R1:W-:Y:S02]  /*6ca0*/  RED.E.ADD.F32.FTZ.RN.STRONG.GPU [R158.64+0x80], R17 ;  /* 0x000080119e00798e */ /* 0x0003e4000c10e788 */
[-C--:B------:R-:W-:Y:S01]  /*6cb0*/  LEA.HI.X.SX32 R167, R5, R251.reuse, 0x2, P0 ;  /* 0x000000fb05a77211 */ /* 0x080fe200000f16ff */
[----:B------:R-:W-:Y:S01]  /*6cc0*/  IMAD.IADD R5, R155, 0x1, R7 ;  /* 0x000000019b057824 */ /* 0x000fe200078e0207 */
[CC--:B--2---:R-:W-:Y:S03]  /*6cd0*/  LEA R164, P0, R7.reuse, R250.reuse, 0x2 ;  /* 0x000000fa07a47211 */ /* 0x0c4fe600078010ff */
[----:B------:R2:W-:Y:S01]  /*6ce0*/  RED.E.ADD.F32.FTZ.RN.STRONG.GPU [R166.64], R18 ;  /* 0x00000012a600798e */ /* 0x0005e2000c10e788 */
[-C--:B------:R-:W-:Y:S01]  /*6cf0*/  LEA.HI.X.SX32 R165, R7, R251.reuse, 0x2, P0 ;  /* 0x000000fb07a57211 */ /* 0x080fe200000f16ff */
[----:B------:R-:W-:Y:S01]  /*6d00*/  IMAD.IADD R7, R155, 0x1, R5 ;  /* 0x000000019b077824 */ /* 0x000fe200078e0205 */
[-C--:B---3--:R-:W-:Y:S03]  /*6d10*/  LEA R156, P1, R5, R250.reuse, 0x2 ;  /* 0x000000fa059c7211 */ /* 0x088fe600078210ff */
[----:B------:R-:W-:Y:S01]  /*6d20*/  IMAD.IADD R9, R155, 0x1, R7 ;  /* 0x000000019b097824 */ /* 0x000fe200078e0207 */
[-C--:B------:R-:W-:Y:S01]  /*6d30*/  LEA R6, P0, R7, R250.reuse, 0x2 ;  /* 0x000000fa07067211 */ /* 0x080fe200078010ff */
[----:B------:R3:W-:Y:S01]  /*6d40*/  RED.E.ADD.F32.FTZ.RN.STRONG.GPU [R164.64], R19 ;  /* 0x00000013a400798e */ /* 0x0007e2000c10e788 */
[-C--:B------:R-:W-:Y:S01]  /*6d50*/  LEA.HI.X.SX32 R157, R5, R251.reuse, 0x2, P1 ;  /* 0x000000fb059d7211 */ /* 0x080fe200008f16ff */
[----:B------:R-:W-:Y:S01]  /*6d60*/  IMAD.IADD R5, R155, 0x1, R9 ;  /* 0x000000019b057824 */ /* 0x000fe200078e0209 */
[-C--:B------:R-:W-:Y:S02]  /*6d70*/  LEA.HI.X.SX32 R7, R7, R251.reuse, 0x2, P0 ;  /* 0x000000fb07077211 */ /* 0x080fe400000f16ff */
[CC--:B----4-:R-:W-:Y:S01]  /*6d80*/  LEA R10, P0, R9.reuse, R250.reuse, 0x2 ;  /* 0x000000fa090a7211 */ /* 0x0d0fe200078010ff */
[----:B------:R4:W-:Y:S03]  /*6d90*/  RED.E.ADD.F32.FTZ.RN.STRONG.GPU [R156.64], R12 ;  /* 0x0000000c9c00798e */ /* 0x0009e6000c10e788 */
[-C--:B------:R-:W-:Y:S01]  /*6da0*/  LEA.HI.X.SX32 R11, R9, R251.reuse, 0x2, P0 ;  /* 0x000000fb090b7211 */ /* 0x080fe200000f16ff */
[----:B------:R-:W-:Y:S01]  /*6db0*/  RED.E.ADD.F32.FTZ.RN.STRONG.GPU [R6.64], R13 ;  /* 0x0000000d0600798e */ /* 0x000fe2000c10e788 */
[-C--:B------:R-:W-:Y:S02]  /*6dc0*/  LEA R16, P0, R5, R250.reuse, 0x2 ;  /* 0x000000fa05107211 */ /* 0x080fe400078010ff */
[----:B------:R-:W-:Y:S01]  /*6dd0*/  IADD3 R9, R153, 0x40, RZ ;  /* 0x0000004099097810 */ /* 0x000fe20007ffe0ff */
[----:B------:R4:W-:Y:S01]  /*6de0*/  RED.E.ADD.F32.FTZ.RN.STRONG.GPU [R10.64], R14 ;  /* 0x0000000e0a00798e */ /* 0x0009e2000c10e788 */
[-C--:B-1----:R-:W-:Y:S03]  /*6df0*/  LEA.HI.X.SX32 R17, R5, R251.reuse, 0x2, P0 ;  /* 0x000000fb05117211 */ /* 0x082fe600000f16ff */
[----:B------:R-:W-:Y:S01]  /*6e00*/  IMAD.IADD R5, R155, 0x1, R9 ;  /* 0x000000019b057824 */ /* 0x000fe200078e0209 */
[CC--:B--2---:R-:W-:Y:S01]  /*6e10*/  LEA R18, P0, R9.reuse, R250.reuse, 0x2 ;  /* 0x000000fa09127211 */ /* 0x0c4fe200078010ff */
[----:B------:R1:W-:Y:S04]  /*6e20*/  RED.E.ADD.F32.FTZ.RN.STRONG.GPU [R16.64], R15 ;  /* 0x0000000f1000798e */ /* 0x0003e8000c10e788 */
[----:B------:R-:W-:Y:S01]  /*6e30*/  RED.E.ADD.F32.FTZ.RN.STRONG.GPU [R250.64+0x100], R20 ;  /* 0x00010014fa00798e */ /* 0x000fe2000c10e788 */
[-C--:B---3--:R-:W-:Y:S01]  /*6e40*/  LEA.HI.X.SX32 R19, R9, R251.reuse, 0x2, P0 ;  /* 0x000000fb09137211 */ /* 0x088fe200000f16ff */
[----:B------:R-:W-:Y:S02]  /*6e50*/  IMAD.IADD R9, R155, 0x1, R5 ;  /* 0x000000019b097824 */ /* 0x000fe400078e0205 */
[----:B------:R-:W-:Y:S01]  /*6e60*/  RED.E.ADD.F32.FTZ.RN.STRONG.GPU [R158.64+0x100], R21 ;  /* 0x000100159e00798e */ /* 0x000fe2000c10e788 */
[CC--:B----4-:R-:W-:Y:S03]  /*6e70*/  LEA R156, P0, R5.reuse, R250.reuse, 0x2 ;  /* 0x000000fa059c7211 */ /* 0x0d0fe600078010ff */
[----:B------:R-:W-:Y:S01]  /*6e80*/  RED.E.ADD.F32.FTZ.RN.STRONG.GPU [R18.64], R22 ;  /* 0x000000161200798e */ /* 0x000fe2000c10e788 */
[-C--:B------:R-:W-:Y:S01]  /*6e90*/  LEA.HI.X.SX32 R157, R5, R251.reuse, 0x2, P0 ;  /* 0x000000fb059d7211 */ /* 0x080fe200000f16ff */
[----:B------:R-:W-:Y:S01]  /*6ea0*/  IMAD.IADD R5, R155, 0x1, R9 ;  /* 0x000000019b057824 */ /* 0x000fe200078e0209 */
[-C--:B------:R-:W-:Y:S03]  /*6eb0*/  LEA R10, P1, R9, R250.reuse, 0x2 ;  /* 0x000000fa090a7211 */ /* 0x080fe600078210ff */
        /* <DEDUP_REMOVED lines=89> */
[----:B------:R-:W-:Y:S02]  /*7450*/  LEA R84, P0, R155, R250, 0x2 ;  /* 0x000000fa9b547211 */ /* 0x000fe400078010ff */
[----:B------:R-:W-:Y:S01]  /*7460*/  ISETP.GT.AND P2, PT, R239, R224, PT ;  /* 0x000000e0ef00720c */ /* 0x000fe20003f44270 */
[----:B------:R-:W1:Y:S01]  /*7470*/  LDSM.16.MT88.4 R4, [R197+0x1e000] ;  /* 0x01e00000c504783b */ /* 0x000e620000004200 */
[----:B------:R-:W-:Y:S02]  /*7480*/  LEA.HI.X.SX32 R85, R155, R251, 0x2, P0 ;  /* 0x000000fb9b557211 */ /* 0x000fe400000f16ff */
[----:B------:R-:W-:Y:S01]  /*7490*/  @P6 IADD3 R228, P1, R228, -0x100, RZ ;  /* 0xffffff00e4e46810 */ /* 0x000fe20007f3e0ff */
[----:B------:R-:W-:Y:S03]  /*74a0*/  RED.E.ADD.F32.FTZ.RN.STRONG.GPU [R16.64], R98 ;  /* 0x000000621000798e */ /* 0x000fe6000c10e788 */
[----:B------:R-:W-:Y:S01]  /*74b0*/  @P6 IADD3.X R229, R229, -0x1, RZ, P1, !PT ;  /* 0xffffffffe5e56810 */ /* 0x000fe20000ffe4ff */
        /* <DEDUP_REMOVED lines=55> */
[C---:B------:R-:W-:Y:S01]  /*7830*/  LOP3.LUT R4, R239.reuse, 0x1, RZ, 0xc0, !PT ;  /* 0x00000001ef047812 */ /* 0x040fe200078ec0ff */
[-C--:B-1----:R-:W-:Y:S05]  /*7840*/  HMMA.16816.F32.BF16 R100, R32, R84.reuse, R100 ;  /* 0x000000542064723c */ /* 0x082fea0000041864 */
[----:B------:R-:W-:Y:S02]  /*7850*/  ISETP.NE.U32.AND P0, PT, R4, 0x1, PT ;  /* 0x000000010400780c */ /* 0x000fe40003f05070 */
[C---:B------:R-:W-:Y:S01]  /*7860*/  IADD3 R4, R194.reuse, -0x6000, RZ ;  /* 0xffffa000c2047810 */ /* 0x040fe20007ffe0ff */
[C---:B------:R-:W-:Y:S04]  /*7870*/  HMMA.16816.F32.BF16 R104, R88.reuse, R84, R104 ;  /* 0x000000545868723c */ /* 0x040fe80000041868 */
[----:B------:R-:W-:Y:S04]  /*7880*/  IADD3 R239, R239, -0x1, RZ ;  /* 0xffffffffefef7810 */ /* 0x000fe80007ffe0ff */
[-C--:B------:R-:W-:Y:S04]  /*7890*/  HMMA.16816.F32.BF16 R108, R88, R86.reuse, R108 ;  /* 0x00000056586c723c */ /* 0x080fe8000004186c */
[----:B------:R-:W-:Y:S04]  /*78a0*/  @P0 IADD3 R4, R194, 0x6000, RZ ;  /* 0x00006000c2040810 */ /* 0x000fe80007ffe0ff */
[C---:B------:R-:W-:Y:S04]  /*78b0*/  HMMA.16816.F32.BF16 R112, R32.reuse, R86, R112 ;  /* 0x000000562070723c */ /* 0x040fe80000041870 */
[----:B----4-:R-:W-:Y:S04]  /*78c0*/  IMAD.MOV.U32 R194, RZ, RZ, R4 ;  /* 0x000000ffffc27224 */ /* 0x010fe800078e0004 */
        /* <DEDUP_REMOVED lines=11> */
[----:B------:R-:W-:Y:S01]  /*7980*/  ISETP.NE.AND P0, PT, R241, -0x1, PT ;  /* 0xfffffffff100780c */ /* 0x000fe20003f05270 */
[----:B------:R-:W-:Y:S01]  /*7990*/  FMUL.FTZ R101, R101, c[0x0][0x2e0] ;  /* 0x0000b80065657a20 */ /* 0x000fe20000410000 */
[----:B------:R-:W-:Y:S01]  /*79a0*/  SHF.R.S32.HI R4, RZ, 0x1f, R211 ;  /* 0x0000001fff047819 */ /* 0x000fe200000114d3 */
        /* <DEDUP_REMOVED lines=132> */
[----:B------:R1:W-:Y:S01]  /*81f0*/  STS [R220+0x7400], R43 ;  /* 0x0074002bdc007388 */ /* 0x0003e20000000800 */
        /* <DEDUP_REMOVED lines=49> */
[----:B------:R-:W-:-:S02]  /*8510*/  F2FP.BF16.PACK_AB R77, R77, R76 ;  /* 0x0000004c4d4d723e */ /* 0x000fc400000010ff */
[----:B------:R2:W-:Y:S01]  /*8520*/  STS [R222+0xa000], R81 ;  /* 0x00a00051de007388 */ /* 0x0005e20000000800 */
[----:B------:R-:W-:Y:S02]  /*8530*/  @P0 IADD3 R40, R240, R241, RZ ;  /* 0x000000f1f0280210 */ /* 0x000fe40007ffe0ff */
[----:B------:R-:W-:Y:S01]  /*8540*/  F2FP.BF16.PACK_AB R79, R79, R78 ;  /* 0x0000004e4f4f723e */ /* 0x000fe200000010ff */
[----:B------:R2:W-:Y:S02]  /*8550*/  STS [R222+0xa400], R83 ;  /* 0x00a40053de007388 */ /* 0x0005e40000000800 */
[C---:B-1----:R-:W-:Y:S02]  /*8560*/  @P0 IMAD.WIDE.U32 R42, R40.reuse, c[0x0][0x3a0], RZ ;  /* 0x0000e800282a0a25 */ /* 0x042fe400078e00ff */
[----:B------:R2:W-:Y:S02]  /*8570*/  STS [R220+0xb000], R73 ;  /* 0x00b00049dc007388 */ /* 0x0005e40000000800 */
[----:B------:R-:W-:-:S02]  /*8580*/  @P0 IMAD R40, R40, c[0x0][0x3a4], R43 ;  /* 0x0000e90028280a24 */ /* 0x000fc400078e022b */
        /* <DEDUP_REMOVED lines=13> */
.L_x_1175:
[----:B------:R-:W-:-:S05]  /*8660*/  @P0 IADD3 R52, R240, R241, RZ ;  /* 0x000000f1f0340210 */ /* 0x000fca0007ffe0ff */
[----:B--2---:R-:W-:-:S04]  /*8670*/  @P0 IMAD.WIDE.U32 R54, R52, c[0x0][0x3a8], RZ ;  /* 0x0000ea0034360a25 */ /* 0x004fc800078e00ff */
        /* <DEDUP_REMOVED lines=11> */
.L_x_1176:
        /* <DEDUP_REMOVED lines=30> */
[----:B------:R-:W-:Y:S01]  /*8910*/  IMAD R57, R56, c[0x0][0x3a0], RZ ;  /* 0x0000e80038397a24 */ /* 0x000fe200078e02ff */
[----:B------:R-:W-:Y:S01]  /*8920*/  ISETP.GE.AND P1, PT, R217, c[0x0][0x220], PT ;  /* 0x00008800d9007a0c */ /* 0x000fe20003f26270 */
[----:B------:R-:W-:Y:S01]  /*8930*/  IMAD.MOV.U32 R60, RZ, RZ, R64 ;  /* 0x000000ffff3c7224 */ /* 0x000fe200078e0040 */
[----:B------:R-:W3:Y:S01]  /*8940*/  LDS.128 R44, [R215+0x16000] ;  /* 0x01600000d72c7984 */ /* 0x000ee20000000c00 */
[----:B------:R-:W-:Y:S01]  /*8950*/  IMAD R57, R210, c[0x0][0x3a4], R57 ;  /* 0x0000e900d2397a24 */ /* 0x000fe200078e0239 */
[----:B------:R-:W-:Y:S01]  /*8960*/  ISETP.GE.AND P0, PT, R216, c[0x0][0x220], PT ;  /* 0x00008800d8007a0c */ /* 0x000fe20003f06270 */
[----:B------:R-:W-:-:S04]  /*8970*/  IMAD.WIDE.U32 R66, R210, c[0x0][0x3a0], R60 ;  /* 0x0000e800d2427a25 */ /* 0x000fc800078e003c */
[----:B------:R-:W-:Y:S01]  /*8980*/  IMAD.IADD R57, R57, 0x1, R67 ;  /* 0x0000000139397824 */ /* 0x000fe200078e0243 */
[----:B------:R-:W2:Y:S01]  /*8990*/  @!P2 LDS.128 R40, [R215+0x12000] ;  /* 0x01200000d728a984 */ /* 0x000ea20000000c00 */
[----:B------:R-:W-:-:S04]  /*89a0*/  LEA R68, P3, R66, c[0x0][0x340], 0x1 ;  /* 0x0000d00042447a11 */ /* 0x000fc800078608ff */
[----:B------:R-:W-:-:S05]  /*89b0*/  LEA.HI.X R69, R66, c[0x0][0x344], R57, 0x1, P3 ;  /* 0x0000d10042457a11 */ /* 0x000fca00018f0c39 */
[----:B----4-:R4:W-:Y:S04]  /*89c0*/  @!P1 STG.E.128 [R68.64+0x80], R48 ;  /* 0x0000803044009986 */ /* 0x0109e8000c101d08 */
[----:B---3--:R4:W-:Y:S04]  /*89d0*/  @!P0 STG.E.128 [R68.64+0x100], R44 ;  /* 0x0001002c44008986 */ /* 0x0089e8000c101d08 */
[----:B--2---:R4:W-:Y:S02]  /*89e0*/  @!P2 STG.E.128 [R68.64], R40 ;  /* 0x000000284400a986 */ /* 0x0049e4000c101d08 */
.L_x_1178:
[----:B------:R-:W-:Y:S05]  /*89f0*/  BSYNC B0 ;  /* 0x0000000000007941 */ /* 0x000fea0003800000 */
.L_x_1177:
        /* <DEDUP_REMOVED lines=19> */
.L_x_1180:
[----:B------:R-:W-:Y:S05]  /*8b30*/  BSYNC B0 ;  /* 0x0000000000007941 */ /* 0x000fea0003800000 */
.L_x_1179:
[----:B------:R-:W-:Y:S01]  /*8b40*/  IMAD.WIDE.U32 R62, R227, c[0x0][0x3a8], R62 ;  /* 0x0000ea00e33e7a25 */ /* 0x000fe200078e003e */
[----:B------:R-:W-:Y:S03]  /*8b50*/  BSSY B0, `(.L_x_1181) ;  /* 0x0000017000007945 */ /* 0x000fe60003800000 */
[----:B--2---:R-:W-:Y:S01]  /*8b60*/  IMAD R28, R55, c[0x0][0x3a8], RZ ;  /* 0x0000ea00371c7a24 */ /* 0x004fe200078e02ff */
[----:B---3--:R-:W-:Y:S01]  /*8b70*/  IADD3 R32, P0, R54, R62, RZ ;  /* 0x0000003e36207210 */ /* 0x008fe20007f1e0ff */
[----:B------:R-:W-:-:S02]  /*8b80*/  IMAD R53, R53, c[0x0][0x3c0], RZ ;  /* 0x0000f00035357a24 */ /* 0x000fc400078e02ff */
[----:B------:R-:W-:Y:S02]  /*8b90*/  IMAD R227, R227, c[0x0][0x3ac], R28 ;  /* 0x0000eb00e3e37a24 */ /* 0x000fe400078e021c */
[----:B------:R-:W-:-:S03]  /*8ba0*/  IMAD R29, R232, c[0x0][0x3c4], R53 ;  /* 0x0000f100e81d7a24 */ /* 0x000fc600078e0235 */
[----:B------:R-:W-:-:S05]  /*8bb0*/  IADD3.X R33, R52, R63, R227, P0, !PT ;  /* 0x0000003f34217210 */ /* 0x000fca00007fe4e3 */
[----:B------:R-:W-:-:S05]  /*8bc0*/  IMAD.WIDE.U32 R32, R232, c[0x0][0x3c0], R32 ;  /* 0x0000f000e8207a25 */ /* 0x000fca00078e0020 */
[----:B------:R-:W-:Y:S01]  /*8bd0*/  IADD3 R29, R29, R33, RZ ;  /* 0x000000211d1d7210 */ /* 0x000fe20007ffe0ff */
[----:B------:R-:W-:Y:S05]  /*8be0*/  @P4 BRA `(.L_x_1182) ;  /* 0x000000d000004947 */ /* 0x000fea0003800000 */
[----:B------:R-:W-:Y:S01]  /*8bf0*/  IMAD.MOV.U32 R28, RZ, RZ, R32 ;  /* 0x000000ffff1c7224 */ /* 0x000fe200078e0020 */
[----:B------:R-:W-:Y:S01]  /*8c00*/  ISETP.GE.AND P2, PT, R212, c[0x0][0x220], PT ;  /* 0x00008800d4007a0c */ /* 0x000fe20003f46270 */
        /* <DEDUP_REMOVED lines=8> */
[----:B-1----:R1:W-:Y:S04]  /*8c90*/  @!P2 STG.E.128 [R30.64], R24 ;  /* 0x000000181e00a986 */ /* 0x0023e8000c101d08 */
[----:B------:R1:W-:Y:S04]  /*8ca0*/  @!P1 STG.E.128 [R30.64+0x80], R16 ;  /* 0x000080101e009986 */ /* 0x0003e8000c101d08 */
[----:B------:R1:W-:Y:S02]  /*8cb0*/  @!P0 STG.E.128 [R30.64+0x100], R8 ;  /* 0x000100081e008986 */ /* 0x0003e4000c101d08 */
.L_x_1182:
[----:B------:R-:W-:Y:S05]  /*8cc0*/  BSYNC B0 ;  /* 0x0000000000007941 */ /* 0x000fea0003800000 */
.L_x_1181:
        /* <DEDUP_REMOVED lines=16> */
.L_x_1151:
[----:B------:R-:W-:Y:S05]  /*8dd0*/  BSYNC B1 ;  /* 0x0000000000017941 */ /* 0x000fea0003800000 */
.L_x_1137:
        /* <DEDUP_REMOVED lines=9> */
.L_x_1183:
[----:B------:R-:W-:Y:S05]  /*8e70*/  EXIT ;  /* 0x000000000000794d */ /* 0x000fea0003800000 */
.L_x_1185:
        /* <DEDUP_REMOVED lines=16> */
.L_x_1608:


//--------------------- .text._ZN5flash44flash_bwd_dq_dk_dv_loop_seqk_parallel_kernelI23Flash_bwd_kernel_traitsILi192ELi64ELi64ELi8ELi4ELi2ELi2ELb0ELb0EN7cutlass10bfloat16_tE19Flash_kernel_traitsILi192ELi64ELi64ELi8ES3_EELb0ELb0ELb1ELb0ELb0ELb0ELb1EEEvNS_16Flash_bwd_paramsE --------------------------
	.section	.text._ZN5flash44flash_bwd_dq_dk_dv_loop_seqk_parallel_kernelI23Flash_bwd_kernel_traitsILi192ELi64ELi64ELi8ELi4ELi2ELi2ELb0ELb0EN7cutlass10bfloat16_tE19Flash_kernel_traitsILi192ELi64ELi64ELi8ES3_EELb0ELb0ELb1ELb0ELb0ELb0ELb1EEEvNS_16Flash_bwd_paramsE,"ax",@progbits
	.sectioninfo	@"SHI_REGISTERS=254"
	.align	128
        .global         _ZN5flash44flash_bwd_dq_dk_dv_loop_seqk_parallel_kernelI23Flash_bwd_kernel_traitsILi192ELi64ELi64ELi8ELi4ELi2ELi2ELb0ELb0EN7cutlass10bfloat16_tE19Flash_kernel_traitsILi192ELi64ELi64ELi8ES3_EELb0ELb0ELb1ELb0ELb0ELb0ELb1EEEvNS_16Flash_bwd_paramsE
        .type           _ZN5flash44flash_bwd_dq_dk_dv_loop_seqk_parallel_kernelI23Flash_bwd_kernel_traitsILi192ELi64ELi64ELi8ELi4ELi2ELi2ELb0ELb0EN7cutlass10bfloat16_tE19Flash_kernel_traitsILi192ELi64ELi64ELi8ES3_EELb0ELb0ELb1ELb0ELb0ELb0ELb1EEEvNS_16Flash_bwd_paramsE,@function
        .size           _ZN5flash44flash_bwd_dq_dk_dv_loop_seqk_parallel_kernelI23Flash_bwd_kernel_traitsILi192ELi64ELi64ELi8ELi4ELi2ELi2ELb0ELb0EN7cutlass10bfloat16_tE19Flash_kernel_traitsILi192ELi64ELi64ELi8ES3_EELb0ELb0ELb1ELb0ELb0ELb0ELb1EEEvNS_16Flash_bwd_paramsE,(.L_x_1609 - _ZN5flash44flash_bwd_dq_dk_dv_loop_seqk_parallel_kernelI23Flash_bwd_kernel_traitsILi192ELi64ELi64ELi8ELi4ELi2ELi2ELb0ELb0EN7cutlass10bfloat16_tE19Flash_kernel_traitsILi192ELi64ELi64ELi8ES3_EELb0ELb0ELb1ELb0ELb0ELb0ELb1EEEvNS_16Flash_bwd_paramsE)
        .other          _ZN5flash44flash_bwd_dq_dk_dv_loop_seqk_parallel_kernelI23Flash_bwd_kernel_traitsILi192ELi64ELi64ELi8ELi4ELi2ELi2ELb0ELb0EN7cutlass10bfloat16_tE19Flash_kernel_traitsILi192ELi64ELi64ELi8ES3_EELb0ELb0ELb1ELb0ELb0ELb0ELb1EEEvNS_16Flash_bwd_paramsE,@"STO_CUDA_ENTRY STV_DEFAULT"
_ZN5flash44flash_bwd_dq_dk_dv_loop_seqk_parallel_kernelI23Flash_bwd_kernel_traitsILi192ELi64ELi64ELi8ELi4ELi2ELi2ELb0ELb0EN7cutlass10bfloat16_tE19Flash_kernel_traitsILi192ELi64ELi64ELi8ES3_EELb0ELb0ELb1ELb0ELb0ELb0ELb1EEEvNS_16Flash_bwd_paramsE:
.text._ZN5flash44flash_bwd_dq_dk_dv_loop_seqk_parallel_kernelI23Flash_bwd_kernel_traitsILi192ELi64ELi64ELi8ELi4ELi2ELi2ELb0ELb0EN7cutlass10bfloat16_tE19Flash_kernel_traitsILi192ELi64ELi64ELi8ES3_EELb0ELb0ELb1ELb0ELb0ELb0ELb1EEEvNS_16Flash_bwd_paramsE:
        /* <DEDUP_REMOVED lines=138> */
.L_x_1234:
        /* <DEDUP_REMOVED lines=32> */
.L_x_1186:
        /* <DEDUP_REMOVED lines=49> */
.L_x_1188:
        /* <DEDUP_REMOVED lines=15> */
.L_x_1189:
        /* <DEDUP_REMOVED lines=84> */
.L_x_1190:
[----:B------:R-:W-:-:S04]  /*13e0*/  IMAD R29, R202, c[0x0][0x1c0], R233 ;  /* 0x00007000ca1d7a24 */ /* 0x000fc800078e02e9 */
[----:B------:R-:W-:Y:S02]  /*13f0*/  IMAD R29, R29, c[0x0][0x224], RZ ;  /* 0x000089001d1d7a24 */ /* 0x000fe400078e02ff */
.L_x_1191:
        /* <DEDUP_REMOVED lines=72> */
.L_x_1193:
        /* <DEDUP_REMOVED lines=14> */
.L_x_1194:
        /* <DEDUP_REMOVED lines=27> */
.L_x_1196:
[----:B------:R-:W-:Y:S05]  /*1b10*/  BSYNC B0 ;  /* 0x0000000000007941 */ /* 0x000fea0003800000 */
.L_x_1195:
        /* <DEDUP_REMOVED lines=19> */
.L_x_1198:
[----:B------:R-:W-:Y:S05]  /*1c50*/  BSYNC B0 ;  /* 0x0000000000007941 */ /* 0x000fea0003800000 */
.L_x_1197:
        /* <DEDUP_REMOVED lines=24> */
.L_x_1200:
[----:B------:R-:W-:Y:S05]  /*1de0*/  BSYNC B0 ;  /* 0x0000000000007941 */ /* 0x000fea0003800000 */
.L_x_1199:
        /* <DEDUP_REMOVED lines=18> */
.L_x_1192:
        /* <DEDUP_REMOVED lines=31> */
.L_x_1203:
[----:B------:R-:W-:Y:S05]  /*2100*/  BSYNC B0 ;  /* 0x0000000000007941 */ /* 0x000fea0003800000 */
.L_x_1202:
        /* <DEDUP_REMOVED lines=39> */
.L_x_1205:
[----:B------:R-:W-:Y:S05]  /*2380*/  BSYNC B0 ;  /* 0x0000000000007941 */ /* 0x000fea0003800000 */
.L_x_1204:
        /* <DEDUP_REMOVED lines=18> */
.L_x_1207:
        /* <DEDUP_REMOVED lines=28> */
.L_x_1208:
[----:B------:R-:W-:Y:S05]  /*2670*/  BSYNC B0 ;  /* 0x0000000000007941 */ /* 0x000fea0003800000 */
.L_x_1206:
        /* <DEDUP_REMOVED lines=17> */
.L_x_1210:
        /* <DEDUP_REMOVED lines=38> */
.L_x_1211:
[----:B------:R-:W-:Y:S05]  /*29f0*/  BSYNC B0 ;  /* 0x0000000000007941 */ /* 0x000fea0003800000 */
.L_x_1209:
        /* <DEDUP_REMOVED lines=59> */
.L_x_1213:
[----:B------:R-:W-:Y:S05]  /*2db0*/  BSYNC B0 ;  /* 0x0000000000007941 */ /* 0x000fea0003800000 */
.L_x_1212:
        /* <DEDUP_REMOVED lines=38> */
.L_x_1215:
[----:B------:R-:W-:Y:S05]  /*3020*/  BSYNC B0 ;  /* 0x0000000000007941 */ /* 0x000fea0003800000 */
.L_x_1214:
        /* <DEDUP_REMOVED lines=44> */
.L_x_1217:
[----:B------:R-:W-:Y:S05]  /*32f0*/  BSYNC B0 ;  /* 0x0000000000007941 */ /* 0x000fea0003800000 */
.L_x_1216:
        /* <DEDUP_REMOVED lines=37> */
.L_x_1219:
[----:B------:R-:W-:Y:S05]  /*3550*/  BSYNC B0 ;  /* 0x0000000000007941 */ /* 0x000fea0003800000 */
.L_x_1218:
        /* <DEDUP_REMOVED lines=67> */
.L_x_1224:
[----:B------:R-:W0:Y:S01]  /*3990*/  LDGDEPBAR ;  /* 0x00000000000079af */ /* 0x000e220000000000 */
[C---:B------:R-:W-:Y:S02]  /*39a0*/  IADD3 R151, R195.reuse, R193, RZ ;  /* 0x000000c1c3977210 */ /* 0x040fe40007ffe0ff */
[-C--:B------:R-:W-:Y:S02]  /*39b0*/  IADD3 R149, R195, R192.reuse, RZ ;  /* 0x000000c0c3957210 */ /* 0x080fe40007ffe0ff */
[----:B------:R-:W-:Y:S02]  /*39c0*/  IADD3 R148, R151, R192, RZ ;  /* 0x000000c097947210 */ /* 0x000fe40007ffe0ff */
[----:B------:R-:W-:Y:S02]  /*39d0*/  IADD3 R154, P0, R231, R228, RZ ;  /* 0x000000e4e79a7210 */ /* 0x000fe40007f1e0ff */
[----:B------:R-:W-:Y:S02]  /*39e0*/  SHF.L.U32 R150, R239, 0x6, RZ ;  /* 0x00000006ef967819 */ /* 0x000fe400000006ff */
[----:B------:R-:W-:Y:S02]  /*39f0*/  IADD3.X R155, R232, R227, RZ, P0, !PT ;  /* 0x000000e3e89b7210 */ /* 0x000fe400007fe4ff */
[----:B------:R-:W-:Y:S02]  /*3a00*/  ISETP.GE.AND P0, PT, R150, R243, PT ;  /* 0x000000f39600720c */ /* 0x000fe40003f06270 */
[----:B------:R-:W-:Y:S01]  /*3a10*/  MOV R171, c[0x0][0x2e4] ;  /* 0x0000b90000ab7a02 */ /* 0x000fe20000000f00 */
        /* <DEDUP_REMOVED lines=10> */
[C---:B-1----:R-:W-:Y:S05]  /*3ac0*/  HMMA.16816.F32.BF16 R4, R68.reuse, R72, RZ ;  /* 0x000000484404723c */ /* 0x042fea00000418ff */
[----:B-----5:R1:W5:Y:S03]  /*3ad0*/  LDG.E R153, [R154.64] ;  /* 0x000000069a997981 */ /* 0x020366000c1e1900 */
[C---:B------:R-:W-:Y:S03]  /*3ae0*/  HMMA.16816.F32.BF16 R8, R68.reuse, R74, RZ ;  /* 0x0000004a4408723c */ /* 0x040fe600000418ff */
[----:B------:R-:W1:Y:S06]  /*3af0*/  LDSM.16.M88.4 R72, [R149] ;  /* 0x000000009548783b */ /* 0x000e6c0000000200 */
[----:B------:R1:W5:Y:S01]  /*3b00*/  LDG.E R152, [R154.64+0x20] ;  /* 0x000020069a987981 */ /* 0x000362000c1e1900 */
[C---:B--2---:R-:W-:Y:S08]  /*3b10*/  HMMA.16816.F32.BF16 R12, R68.reuse, R76, RZ ;  /* 0x0000004c440c723c */ /* 0x044ff000000418ff */
[----:B------:R-:W-:Y:S01]  /*3b20*/  HMMA.16816.F32.BF16 R16, R68, R78, RZ ;  /* 0x0000004e4410723c */ /* 0x000fe200000418ff */
[----:B------:R-:W-:Y:S06]  /*3b30*/  LDSM.16.M88.4 R68, [R148] ;  /* 0x000000009444783b */ /* 0x000fec0000000200 */
[----:B------:R-:W2:Y:S01]  /*3b40*/  LDSM.16.M88.4 R76, [R2+0x12000] ;  /* 0x01200000024c783b */ /* 0x000ea20000000200 */
[C---:B---3--:R-:W-:Y:S08]  /*3b50*/  HMMA.16816.F32.BF16 R4, R80.reuse, R84, R4 ;  /* 0x000000545004723c */ /* 0x048ff00000041804 */
[C---:B------:R-:W-:Y:S01]  /*3b60*/  HMMA.16816.F32.BF16 R8, R80.reuse, R86, R8 ;  /* 0x000000565008723c */ /* 0x040fe20000041808 */
[----:B------:R-:W3:Y:S07]  /*3b70*/  LDSM.16.M88.4 R84, [R2+0x12800] ;  /* 0x012800000254783b */ /* 0x000eee0000000200 */
[C---:B----4-:R-:W-:Y:S08]  /*3b80*/  HMMA.16816.F32.BF16 R12, R80.reuse, R88, R12 ;  /* 0x00000058500c723c */ /* 0x050ff0000004180c */
[----:B------:R-:W-:Y:S01]  /*3b90*/  HMMA.16816.F32.BF16 R16, R80, R90, R16 ;  /* 0x0000005a5010723c */ /* 0x000fe20000041810 */
[----:B------:R-:W-:Y:S06]  /*3ba0*/  LDSM.16.M88.4 R80, [R195+0x2000] ;  /* 0x00200000c350783b */ /* 0x000fec0000000200 */
[----:B------:R-:W4:Y:S01]  /*3bb0*/  LDSM.16.M88.4 R88, [R198+0x14000] ;  /* 0x01400000c658783b */ /* 0x000f220000000200 */
[C---:B-1----:R-:W-:Y:S08]  /*3bc0*/  HMMA.16816.F32.BF16 R4, R72.reuse, R92, R4 ;  /* 0x0000005c4804723c */ /* 0x042ff00000041804 */
[C---:B------:R-:W-:Y:S01]  /*3bd0*/  HMMA.16816.F32.BF16 R8, R72.reuse, R94, R8 ;  /* 0x0000005e4808723c */ /* 0x040fe20000041808 */
[----:B------:R-:W-:Y:S07]  /*3be0*/  LDSM.16.M88.4 R92, [R188+0x14000] ;  /* 0x01400000bc5c783b */ /* 0x000fee0000000200 */
[C---:B------:R-:W-:Y:S08]  /*3bf0*/  HMMA.16816.F32.BF16 R12, R72.reuse, R96, R12 ;  /* 0x00000060480c723c */ /* 0x040ff0000004180c */
        /* <DEDUP_REMOVED lines=8> */
[----:B------:R-:W3:Y:S06]  /*3c80*/  LDSM.16.M88.4 R68, [R188+0x14800] ;  /* 0x01480000bc44783b */ /* 0x000eec0000000200 */
        /* <DEDUP_REMOVED lines=21> */
[----:B------:R-:W1:Y:S01]  /*3de0*/  LDSM.16.M88.4 R84, [R151+0x4000] ;  /* 0x004000009754783b */ /* 0x000e620000000200 */
[C---:B----4-:R-:W-:Y:S08]  /*3df0*/  HMMA.16816.F32.BF16 R4, R80.reuse, R88, R4 ;  /* 0x000000585004723c */ /* 0x050ff00000041804 */
[C---:B------:R-:W-:Y:S01]  /*3e00*/  HMMA.16816.F32.BF16 R8, R80.reuse, R90, R8 ;  /* 0x0000005a5008723c */ /* 0x040fe20000041808 */
[----:B------:R-:W-:Y:S07]  /*3e10*/  LDSM.16.M88.4 R88, [R3+0x16000] ;  /* 0x016000000358783b */ /* 0x000fee0000000200 */
[C---:B--2---:R-:W-:Y:S08]  /*3e20*/  HMMA.16816.F32.BF16 R12, R80.reuse, R68, R12 ;  /* 0x00000044500c723c */ /* 0x044ff0000004180c */
[----:B------:R-:W-:Y:S01]  /*3e30*/  HMMA.16816.F32.BF16 R16, R80, R70, R16 ;  /* 0x000000465010723c */ /* 0x000fe20000041810 */
[----:B------:R-:W2:Y:S06]  /*3e40*/  LDSM.16.M88.4 R68, [R188+0x16800] ;  /* 0x01680000bc44783b */ /* 0x000eac0000000200 */
[----:B------:R-:W4:Y:S01]  /*3e50*/  LDSM.16.M88.4 R80, [R149+0x4000] ;  /* 0x004000009550783b */ /* 0x000f220000000200 */
[C---:B---3--:R-:W-:Y:S08]  /*3e60*/  HMMA.16816.F32.BF16 R4, R76.reuse, R92, R4 ;  /* 0x0000005c4c04723c */ /* 0x048ff00000041804 */
[C---:B------:R-:W-:Y:S01]  /*3e70*/  HMMA.16816.F32.BF16 R8, R76.reuse, R94, R8 ;  /* 0x0000005e4c08723c */ /* 0x040fe20000041808 */
[----:B------:R-:W-:Y:S07]  /*3e80*/  LDSM.16.M88.4 R92, [R2+0x16000] ;  /* 0x01600000025c783b */ /* 0x000fee0000000200 */
[C---:B-1----:R-:W-:Y:S08]  /*3e90*/  HMMA.16816.F32.BF16 R12, R76.reuse, R72, R12 ;  /* 0x000000484c0c723c */ /* 0x042ff0000004180c */
[----:B------:R-:W-:Y:S01]  /*3ea0*/  HMMA.16816.F32.BF16 R16, R76, R74, R16 ;  /* 0x0000004a4c10723c */ /* 0x000fe20000041810 */
[----:B------:R-:W1:Y:S06]  /*3eb0*/  LDSM.16.M88.4 R72, [R3+0x16800] ;  /* 0x016800000348783b */ /* 0x000e6c0000000200 */
[----:B------:R-:W3:Y:S01]  /*3ec0*/  LDSM.16.M88.4 R76, [R148+0x4000] ;  /* 0x00400000944c783b */ /* 0x000ee20000000200 */
[C---:B------:R-:W-:Y:S08]  /*3ed0*/  HMMA.16816.F32.BF16 R4, R84.reuse, R96, R4 ;  /* 0x000000605404723c */ /* 0x040ff00000041804 */
[C---:B------:R-:W-:Y:S08]  /*3ee0*/  HMMA.16816.F32.BF16 R8, R84.reuse, R98, R8 ;  /* 0x000000625408723c */ /* 0x040ff00000041808 */
[C---:B--2---:R-:W-:Y:S08]  /*3ef0*/  HMMA.16816.F32.BF16 R12, R84.reuse, R68, R12 ;  /* 0x00000044540c723c */ /* 0x044ff0000004180c */
[----:B------:R-:W-:Y:S01]  /*3f00*/  HMMA.16816.F32.BF16 R16, R84, R70, R16 ;  /* 0x000000465410723c */ /* 0x000fe20000041810 */
[----:B------:R-:W2:Y:S07]  /*3f10*/  LDSM.16.M88.4 R68, [R2+0x16800] ;  /* 0x016800000244783b */ /* 0x000eae0000000200 */
[C---:B----4-:R-:W-:Y:S08]  /*3f20*/  HMMA.16816.F32.BF16 R4, R80.reuse, R88, R4 ;  /* 0x000000585004723c */ /* 0x050ff00000041804 */
[C---:B------:R-:W-:Y:S08]  /*3f30*/  HMMA.16816.F32.BF16 R8, R80.reuse, R90, R8 ;  /* 0x0000005a5008723c */ /* 0x040ff00000041808 */
[C---:B-1----:R-:W-:Y:S08]  /*3f40*/  HMMA.16816.F32.BF16 R12, R80.reuse, R72, R12 ;  /* 0x00000048500c723c */ /* 0x042ff0000004180c */
[----:B------:R-:W-:Y:S08]  /*3f50*/  HMMA.16816.F32.BF16 R16, R80, R74, R16 ;  /* 0x0000004a5010723c */ /* 0x000ff00000041810 */
[C---:B---3--:R-:W-:Y:S08]  /*3f60*/  HMMA.16816.F32.BF16 R4, R76.reuse, R92, R4 ;  /* 0x0000005c4c04723c */ /* 0x048ff00000041804 */
[C---:B------:R-:W-:Y:S08]  /*3f70*/  HMMA.16816.F32.BF16 R8, R76.reuse, R94, R8 ;  /* 0x0000005e4c08723c */ /* 0x040ff00000041808 */
[C---:B--2---:R-:W-:Y:S08]  /*3f80*/  HMMA.16816.F32.BF16 R12, R76.reuse, R68, R12 ;  /* 0x000000444c0c723c */ /* 0x044ff0000004180c */
[----:B------:R-:W-:Y:S04]  /*3f90*/  HMMA.16816.F32.BF16 R16, R76, R70, R16 ;  /* 0x000000464c10723c */ /* 0x000fe80000041810 */
[----:B------:R-:W-:Y:S02]  /*3fa0*/  FMUL.FTZ R154, R4, c[0x0][0x2ec] ;  /* 0x0000bb00049a7a20 */ /* 0x000fe40000410000 */
[----:B------:R-:W-:Y:S02]  /*3fb0*/  FMUL.FTZ R155, R5, c[0x0][0x2ec] ;  /* 0x0000bb00059b7a20 */ /* 0x000fe40000410000 */
[----:B------:R-:W-:Y:S02]  /*3fc0*/  FMUL.FTZ R156, R6, c[0x0][0x2ec] ;  /* 0x0000bb00069c7a20 */ /* 0x000fe40000410000 */
[----:B------:R-:W1:Y:S02]  /*3fd0*/  MUFU.TANH R154, R154 ;  /* 0x0000009a009a7308 */ /* 0x000e640000002400 */
[----:B------:R-:W-:Y:S02]  /*3fe0*/  FMUL.FTZ R157, R7, c[0x0][0x2ec] ;  /* 0x0000bb00079d7a20 */ /* 0x000fe40000410000 */
[----:B------:R-:W-:Y:S02]  /*3ff0*/  FMUL.FTZ R158, R8, c[0x0][0x2ec] ;  /* 0x0000bb00089e7a20 */ /* 0x000fe40000410000 */
[----:B------:R-:W-:Y:S02]  /*4000*/  FMUL.FTZ R159, R9, c[0x0][0x2ec] ;  /* 0x0000bb00099f7a20 */ /* 0x000fe40000410000 */
[----:B------:R-:W-:Y:S02]  /*4010*/  FMUL.FTZ R160, R10, c[0x0][0x2ec] ;  /* 0x0000bb000aa07a20 */ /* 0x000fe40000410000 */
[----:B------:R-:W2:Y:S01]  /*4020*/  MUFU.TANH R155, R155 ;  /* 0x0000009b009b7308 */ /* 0x000ea20000002400 */
[----:B------:R-:W-:Y:S02]  /*4030*/  FMUL.FTZ R161, R11, c[0x0][0x2ec] ;  /* 0x0000bb000ba17a20 */ /* 0x000fe40000410000 */
[----:B------:R-:W-:Y:S02]  /*4040*/  FMUL.FTZ R162, R12, c[0x0][0x2ec] ;  /* 0x0000bb000ca27a20 */ /* 0x000fe40000410000 */
[----:B------:R-:W-:Y:S02]  /*4050*/  FMUL.FTZ R163, R13, c[0x0][0x2ec] ;  /* 0x0000bb000da37a20 */ /* 0x000fe40000410000 */
[----:B------:R-:W-:Y:S02]  /*4060*/  FMUL.FTZ R164, R14, c[0x0][0x2ec] ;  /* 0x0000bb000ea47a20 */ /* 0x000fe40000410000 */
[----:B------:R-:W-:Y:S01]  /*4070*/  FMUL.FTZ R165, R15, c[0x0][0x2ec] ;  /* 0x0000bb000fa57a20 */ /* 0x000fe20000410000 */
[----:B------:R-:W3:Y:S01]  /*4080*/  MUFU.TANH R156, R156 ;  /* 0x0000009c009c7308 */ /* 0x000ee20000002400 */
[----:B------:R-:W-:Y:S02]  /*4090*/  FMUL.FTZ R166, R16, c[0x0][0x2ec] ;  /* 0x0000bb0010a67a20 */ /* 0x000fe40000410000 */
[----:B------:R-:W-:Y:S02]  /*40a0*/  FMUL.FTZ R167, R17, c[0x0][0x2ec] ;  /* 0x0000bb0011a77a20 */ /* 0x000fe40000410000 */
[----:B------:R-:W-:Y:S02]  /*40b0*/  FMUL.FTZ R168, R18, c[0x0][0x2ec] ;  /* 0x0000bb0012a87a20 */ /* 0x000fe40000410000 */
[----:B------:R-:W-:Y:S03]  /*40c0*/  FMUL.FTZ R169, R19, c[0x0][0x2ec] ;  /* 0x0000bb0013a97a20 */ /* 0x000fe60000410000 */
[----:B------:R-:W4:Y:S10]  /*40d0*/  MUFU.TANH R157, R157 ;  /* 0x0000009d009d7308 */ /* 0x000f340000002400 */
[----:B------:R-:W1:Y:S10]  /*40e0*/  MUFU.TANH R158, R158 ;  /* 0x0000009e009e7308 */ /* 0x000e740000002400 */
        /* <DEDUP_REMOVED lines=10> */
[----:B------:R-:W1:Y:S01]  /*4190*/  MUFU.TANH R169, R169 ;  /* 0x000000a900a97308 */ /* 0x000e620000002400 */
[----:B------:R-:W-:-:S05]  /*41a0*/  @!P0 BRA `(.L_x_1220) ;  /* 0x0000017000008947 */ /* 0x000fca0003800000 */
[----:B--234-:R-:W-:Y:S01]  /*41b0*/  IADD3 R5, R236, R223, -R240 ;  /* 0x000000dfec057210 */ /* 0x01cfe20007ffe8f0 */
[----:B------:R-:W-:Y:S01]  /*41c0*/  IMAD.MOV.U32 R171, RZ, RZ, R236 ;  /* 0x000000ffffab7224 */ /* 0x000fe200078e00ec */
[----:B------:R-:W-:Y:S01]  /*41d0*/  IADD3 R4, R150, 0x40, RZ ;  /* 0x0000004096047810 */ /* 0x000fe20007ffe0ff */
[----:B-1----:R-:W-:Y:S01]  /*41e0*/  IMAD.MOV.U32 R9, RZ, RZ, R167 ;  /* 0x000000ffff097224 */ /* 0x002fe200078e00a7 */
[----:B------:R-:W-:Y:S01]  /*41f0*/  IADD3 R7, R225, 0x40, RZ ;  /* 0x00000040e1077810 */ /* 0x000fe20007ffe0ff */
[----:B------:R-:W-:Y:S01]  /*4200*/  IMAD.MOV.U32 R11, RZ, RZ, R166 ;  /* 0x000000ffff0b7224 */ /* 0x000fe200078e00a6 */
[----:B------:R-:W-:Y:S01]  /*4210*/  ISETP.GE.AND P1, PT, R4, R5, PT ;  /* 0x000000050400720c */ /* 0x000fe20003f26270 */
[----:B------:R-:W-:Y:S01]  /*4220*/  IMAD.MOV.U32 R5, RZ, RZ, R169 ;  /* 0x000000ffff057224 */ /* 0x000fe200078e00a9 */
[----:B------:R-:W-:Y:S01]  /*4230*/  ISETP.LT.AND P0, PT, R7, R240, PT ;  /* 0x000000f00700720c */ /* 0x000fe20003f01270 */
[----:B------:R-:W-:Y:S01]  /*4240*/  IMAD.MOV.U32 R15, RZ, RZ, R164 ;  /* 0x000000ffff0f7224 */ /* 0x000fe200078e00a4 */
[----:B------:R-:W-:Y:S01]  /*4250*/  MOV R7, R168 ;  /* 0x000000a800077202 */ /* 0x000fe20000000f00 */
        /* <DEDUP_REMOVED lines=9> */
[----:B------:R-:W-:Y:S02]  /*42f0*/  MOV R87, R156 ;  /* 0x0000009c00577202 */ /* 0x000fe40000000f00 */
[----:B------:R-:W-:Y:S01]  /*4300*/  MOV R91, R154 ;  /* 0x0000009a005b7202 */ /* 0x000fe20000000f00 */
[----:B------:R-:W-:-:S05]  /*4310*/  @!P1 BRA P0, `(.L_x_1221) ;  /* 0x0000046000009947 */ /* 0x000fca0000000000 */
.L_x_1220:
[----:B--234-:R-:W-:Y:S01]  /*4320*/  IADD3 R4, R240, 0x1, -R242 ;  /* 0x00000001f0047810 */ /* 0x01cfe20007ffe8f2 */
[----:B------:R-:W-:Y:S01]  /*4330*/  IMAD.IADD R11, R204, 0x1, R150 ;  /* 0x00000001cc0b7824 */ /* 0x000fe200078e0296 */
[-C--:B------:R-:W-:Y:S01]  /*4340*/  IADD3 R6, -R171, R240.reuse, -R242 ;  /* 0x000000f0ab067210 */ /* 0x080fe20007ffe9f2 */
        /* <DEDUP_REMOVED lines=11> */
[-C--:B------:R-:W-:Y:S02]  /*4400*/  IMNMX R11, R11, R240.reuse, PT ;  /* 0x000000f00b0b7217 */ /* 0x080fe40003800200 */
[CC--:B------:R-:W-:Y:S02]  /*4410*/  ISETP.GE.AND P1, PT, R9.reuse, R17.reuse, PT ;  /* 0x000000110900720c */ /* 0x0c0fe40003f26270 */
[C---:B------:R-:W-:Y:S02]  /*4420*/  ISETP.GE.AND P0, PT, R14.reuse, R17, PT ;  /* 0x000000110e00720c */ /* 0x040fe40003f06270 */
        /* <DEDUP_REMOVED lines=13> */
[----:B-1----:R-:W-:Y:S02]  /*4500*/  FSEL R91, R154, -INF , !P1 ;  /* 0xff8000009a5b7808 */ /* 0x002fe40004800000 */
        /* <DEDUP_REMOVED lines=39> */
.L_x_1221:
[C---:B------:R-:W-:Y:S01]  /*4780*/  FMUL.FTZ R6, R235.reuse, 1.4426950216293334961 ;  /* 0x3fb8aa3beb067820 */ /* 0x040fe20000410000 */
[----:B------:R-:W-:Y:S01]  /*4790*/  FSETP.NEU.FTZ.AND P0, PT, R235, -INF , PT ;  /* 0xff800000eb00780b */ /* 0x000fe20003f1d000 */
[----:B------:R-:W-:Y:S01]  /*47a0*/  FMUL.FTZ R4, R237, 1.4426950216293334961 ;  /* 0x3fb8aa3bed047820 */ /* 0x000fe20000410000 */
[----:B------:R-:W-:Y:S01]  /*47b0*/  SHF.L.U32 R150, R200, 0x1, RZ ;  /* 0x00000001c8967819 */ /* 0x000fe200000006ff */
[----:B------:R-:W-:Y:S01]  /*47c0*/  FFMA.FTZ R154, -R154, R154, 1 ;  /* 0x3f8000009a9a7423 */ /* 0x000fe2000001019a */
[----:B------:R-:W-:Y:S01]  /*47d0*/  FSEL R6, R6, RZ, P0 ;  /* 0x000000ff06067208 */ /* 0x000fe20000000000 */
[----:B------:R-:W-:Y:S01]  /*47e0*/  FFMA.FTZ R155, -R155, R155, 1 ;  /* 0x3f8000009b9b7423 */ /* 0x000fe2000001019b */
[----:B------:R-:W-:Y:S01]  /*47f0*/  FSETP.NEU.FTZ.AND P0, PT, R237, -INF , PT ;  /* 0xff800000ed00780b */ /* 0x000fe20003f1d000 */
[----:B------:R-:W-:Y:S01]  /*4800*/  FFMA.FTZ R156, -R156, R156, 1 ;  /* 0x3f8000009c9c7423 */ /* 0x000fe2000001019c */
[-C--:B------:R-:W-:Y:S01]  /*4810*/  IADD3 R151, R193, R150.reuse, RZ ;  /* 0x00000096c1977210 */ /* 0x080fe20007ffe0ff */
[--C-:B------:R-:W-:Y:S01]  /*4820*/  FFMA.FTZ R185, R91, c[0x0][0x23c], -R6.reuse ;  /* 0x00008f005bb97a23 */ /* 0x100fe20000010806 */
[----:B------:R-:W-:Y:S01]  /*4830*/  FSEL R4, R4, RZ, P0 ;  /* 0x000000ff04047208 */ /* 0x000fe20000000000 */
[--C-:B------:R-:W-:Y:S01]  /*4840*/  FFMA.FTZ R184, R89, c[0x0][0x23c], -R6.reuse ;  /* 0x00008f0059b87a23 */ /* 0x100fe20000010806 */
[C---:B------:R-:W-:Y:S01]  /*4850*/  IADD3 R149, R192.reuse, R150, RZ ;  /* 0x00000096c0957210 */ /* 0x040fe20007ffe0ff */
[----:B------:R-:W-:Y:S01]  /*4860*/  FFMA.FTZ R181, R83, c[0x0][0x23c], -R6 ;  /* 0x00008f0053b57a23 */ /* 0x000fe20000010806 */
[----:B------:R-:W-:Y:S01]  /*4870*/  IADD3 R148, R192, R151, RZ ;  /* 0x00000097c0947210 */ /* 0x000fe20007ffe0ff */
[--C-:B------:R-:W-:Y:S01]  /*4880*/  FFMA.FTZ R183, R87, c[0x0][0x23c], -R4.reuse ;  /* 0x00008f0057b77a23 */ /* 0x100fe20000010804 */
[----:B------:R-:W-:Y:S01]  /*4890*/  MUFU.EX2 R185, R185 ;  /* 0x000000b900b97308 */ /* 0x000fe20000000800 */
[----:B------:R-:W-:Y:S01]  /*48a0*/  FFMA.FTZ R182, R85, c[0x0][0x23c], -R4 ;  /* 0x00008f0055b67a23 */ /* 0x000fe20000010804 */
[----:B------:R-:W-:Y:S01]  /*48b0*/  MOV R245, c[0x0][0x22c] ;  /* 0x00008b0000f57a02 */ /* 0x000fe20000000f00 */
[----:B------:R-:W-:Y:S01]  /*48c0*/  FFMA.FTZ R180, R81, c[0x0][0x23c], -R6 ;  /* 0x00008f0051b47a23 */ /* 0x000fe20000010806 */
[----:B------:R-:W-:Y:S01]  /*48d0*/  ISETP.GT.AND P6, PT, R239, R224, PT ;  /* 0x000000e0ef00720c */ /* 0x000fe20003fc4270 */
[--C-:B------:R-:W-:Y:S02]  /*48e0*/  FFMA.FTZ R175, R79, c[0x0][0x23c], -R4.reuse ;  /* 0x00008f004faf7a23 */ /* 0x100fe40000010804 */
[----:B------:R-:W-:Y:S02]  /*48f0*/  FFMA.FTZ R174, R77, c[0x0][0x23c], -R4 ;  /* 0x00008f004dae7a23 */ /* 0x000fe40000010804 */
[--C-:B------:R-:W-:Y:S01]  /*4900*/  FFMA.FTZ R179, R19, c[0x0][0x23c], -R6.reuse ;  /* 0x00008f0013b37a23 */ /* 0x100fe20000010806 */
[----:B------:R-:W-:Y:S01]  /*4910*/  MUFU.EX2 R184, R184 ;  /* 0x000000b800b87308 */ /* 0x000fe20000000800 */
[----:B------:R-:W-:Y:S02]  /*4920*/  FFMA.FTZ R178, R17, c[0x0][0x23c], -R6 ;  /* 0x00008f0011b27a23 */ /* 0x000fe40000010806 */
[--C-:B------:R-:W-:Y:S02]  /*4930*/  FFMA.FTZ R173, R15, c[0x0][0x23c], -R4.reuse ;  /* 0x00008f000fad7a23 */ /* 0x100fe40000010804 */
[----:B------:R-:W-:Y:S02]  /*4940*/  FFMA.FTZ R172, R13, c[0x0][0x23c], -R4 ;  /* 0x00008f000dac7a23 */ /* 0x000fe40000010804 */
[----:B------:R-:W-:Y:S02]  /*4950*/  FFMA.FTZ R177, R11, c[0x0][0x23c], -R6 ;  /* 0x00008f000bb17a23 */ /* 0x000fe40000010806 */
[----:B------:R-:W-:Y:S01]  /*4960*/  FFMA.FTZ R171, R7, c[0x0][0x23c], -R4 ;  /* 0x00008f0007ab7a23 */ /* 0x000fe20000010804 */
[----:B------:R-:W-:Y:S01]  /*4970*/  MUFU.EX2 R183, R183 ;  /* 0x000000b700b77308 */ /* 0x000fe20000000800 */
[----:B------:R-:W-:Y:S02]  /*4980*/  FFMA.FTZ R6, R9, c[0x0][0x23c], -R6 ;  /* 0x00008f0009067a23 */ /* 0x000fe40000010806 */
[----:B------:R-:W-:Y:S02]  /*4990*/  FFMA.FTZ R4, R5, c[0x0][0x23c], -R4 ;  /* 0x00008f0005047a23 */ /* 0x000fe40000010804 */
[----:B------:R-:W-:Y:S02]  /*49a0*/  IMAD R245, R245, c[0x0][0x1c0], RZ ;  /* 0x00007000f5f57a24 */ /* 0x000fe400078e02ff */
[----:B------:R-:W-:Y:S02]  /*49b0*/  FFMA.FTZ R157, -R157, R157, 1 ;  /* 0x3f8000009d9d7423 */ /* 0x000fe4000001019d */
[----:B------:R-:W-:Y:S01]  /*49c0*/  FFMA.FTZ R158, -R158, R158, 1 ;  /* 0x3f8000009e9e7423 */ /* 0x000fe2000001019e */
[----:B------:R-:W-:Y:S01]  /*49d0*/  MUFU.EX2 R182, R182 ;  /* 0x000000b600b67308 */ /* 0x000fe20000000800 */
[----:B------:R-:W-:Y:S02]  /*49e0*/  FFMA.FTZ R159, -R159, R159, 1 ;  /* 0x3f8000009f9f7423 */ /* 0x000fe4000001019f */
[----:B------:R-:W-:Y:S02]  /*49f0*/  FFMA.FTZ R160, -R160, R160, 1 ;  /* 0x3f800000a0a07423 */ /* 0x000fe400000101a0 */
[----:B------:R-:W-:Y:S02]  /*4a00*/  FFMA.FTZ R161, -R161, R161, 1 ;  /* 0x3f800000a1a17423 */ /* 0x000fe400000101a1 */
        /* <DEDUP_REMOVED lines=9> */
[----:B------:R-:W-:Y:S09]  /*4aa0*/  FFMA.FTZ R169, -R169, R169, 1 ;  /* 0x3f800000a9a97423 */ /* 0x000ff200000101a9 */
        /* <DEDUP_REMOVED lines=20> */
[----:B------:R-:W-:Y:S04]  /*4bf0*/  STS [R222+0x20000], R7 ;  /* 0x02000007de007388 */ /* 0x000fe80000000800 */
[----:B------:R-:W-:Y:S04]  /*4c00*/  STS [R222+0x20400], R5 ;  /* 0x02040005de007388 */ /* 0x000fe80000000800 */
[----:B------:R-:W-:Y:S04]  /*4c10*/  STS [R220+0x20000], R15 ;  /* 0x0200000fdc007388 */ /* 0x000fe80000000800 */
        /* <DEDUP_REMOVED lines=8> */
[----:B------:R-:W4:Y:S01]  /*4ca0*/  LDSM.16.M88.4 R84, [R188+0x18800] ;  /* 0x01880000bc54783b */ /* 0x000f220000000200 */
[C---:B-1----:R-:W-:Y:S07]  /*4cb0*/  HMMA.16816.F32.BF16 R4, R68.reuse, R72, RZ ;  /* 0x000000484404723c */ /* 0x042fee00000418ff */
[----:B------:R-:W-:Y:S01]  /*4cc0*/  LDSM.16.M88.4 R88, [R149+0xc000] ;  /* 0x00c000009558783b */ /* 0x000fe20000000200 */
[C---:B------:R-:W-:Y:S07]  /*4cd0*/  HMMA.16816.F32.BF16 R8, R68.reuse, R74, RZ ;  /* 0x0000004a4408723c */ /* 0x040fee00000418ff */
[----:B------:R-:W1:Y:S01]  /*4ce0*/  LDSM.16.M88.4 R92, [R3+0x18000] ;  /* 0x01800000035c783b */ /* 0x000e620000000200 */
[C---:B--2---:R-:W-:Y:S07]  /*4cf0*/  HMMA.16816.F32.BF16 R12, R68.reuse, R16, RZ ;  /* 0x00000010440c723c */ /* 0x044fee00000418ff */
[----:B------:R-:W-:Y:S01]  /*4d00*/  LDSM.16.M88.4 R72, [R148+0xc000] ;  /* 0x00c000009448783b */ /* 0x000fe20000000200 */
[----:B------:R-:W-:Y:S07]  /*4d10*/  HMMA.16816.F32.BF16 R16, R68, R18, RZ ;  /* 0x000000124410723c */ /* 0x000fee00000418ff */
[----:B------:R-:W2:Y:S01]  /*4d20*/  LDSM.16.M88.4 R68, [R3+0x18800] ;  /* 0x018800000344783b */ /* 0x000ea20000000200 */
[C---:B---3--:R-:W-:Y:S07]  /*4d30*/  HMMA.16816.F32.BF16 R4, R76.reuse, R80, R4 ;  /* 0x000000504c04723c */ /* 0x048fee0000041804 */
[----:B------:R-:W3:Y:S01]  /*4d40*/  LDSM.16.M88.4 R96, [R2+0x18000] ;  /* 0x018000000260783b */ /* 0x000ee20000000200 */
[C---:B------:R-:W-:Y:S07]  /*4d50*/  HMMA.16816.F32.BF16 R8, R76.reuse, R82, R8 ;  /* 0x000000524c08723c */ /* 0x040fee0000041808 */
[----:B------:R-:W-:Y:S01]  /*4d60*/  LDSM.16.M88.4 R80, [R150+0xe000] ;  /* 0x00e000009650783b */ /* 0x000fe20000000200 */
[C---:B----4-:R-:W-:Y:S08]  /*4d70*/  HMMA.16816.F32.BF16 R12, R76.reuse, R84, R12 ;  /* 0x000000544c0c723c */ /* 0x050ff0000004180c */
[----:B------:R-:W-:Y:S01]  /*4d80*/  HMMA.16816.F32.BF16 R16, R76, R86, R16 ;  /* 0x000000564c10723c */ /* 0x000fe20000041810 */
[----:B------:R-:W4:Y:S07]  /*4d90*/  LDSM.16.M88.4 R76, [R2+0x18800] ;  /* 0x01880000024c783b */ /* 0x000f2e0000000200 */
[C---:B-1----:R-:W-:Y:S01]  /*4da0*/  HMMA.16816.F32.BF16 R4, R88.reuse, R92, R4 ;  /* 0x0000005c5804723c */ /* 0x042fe20000041804 */
[----:B------:R-:W1:Y:S07]  /*4db0*/  LDSM.16.M88.4 R84, [R198+0x1a000] ;  /* 0x01a00000c654783b */ /* 0x000e6e0000000200 */
[C---:B------:R-:W-:Y:S01]  /*4dc0*/  HMMA.16816.F32.BF16 R8, R88.reuse, R94, R8 ;  /* 0x0000005e5808723c */ /* 0x040fe20000041808 */
[----:B------:R-:W-:Y:S07]  /*4dd0*/  LDSM.16.M88.4 R92, [R188+0x1a000] ;  /* 0x01a00000bc5c783b */ /* 0x000fee0000000200 */
[C---:B--2---:R-:W-:Y:S08]  /*4de0*/  HMMA.16816.F32.BF16 R12, R88.reuse, R68, R12 ;  /* 0x00000044580c723c */ /* 0x044ff0000004180c */
[----:B------:R-:W-:Y:S01]  /*4df0*/  HMMA.16816.F32.BF16 R16, R88, R70, R16 ;  /* 0x000000465810723c */ /* 0x000fe20000041810 */
[----:B------:R-:W2:Y:S07]  /*4e00*/  LDSM.16.M88.4 R68, [R198+0x1a800] ;  /* 0x01a80000c644783b */ /* 0x000eae0000000200 */
[C---:B---3--:R-:W-:Y:S01]  /*4e10*/  HMMA.16816.F32.BF16 R4, R72.reuse, R96, R4 ;  /* 0x000000604804723c */ /* 0x048fe20000041804 */
[----:B------:R-:W3:Y:S07]  /*4e20*/  LDSM.16.M88.4 R88, [R151+0xe000] ;  /* 0x00e000009758783b */ /* 0x000eee0000000200 */
        /* <DEDUP_REMOVED lines=42> */
[C---:B------:R-:W-:Y:S08]  /*50d0*/  HMMA.16816.F32.BF16 R8, R76.reuse, R98, R8 ;  /* 0x000000624c08723c */ /* 0x040ff00000041808 */
[C---:B----4-:R-:W-:Y:S08]  /*50e0*/  HMMA.16816.F32.BF16 R12, R76.reuse, R72, R12 ;  /* 0x000000484c0c723c */ /* 0x050ff0000004180c */
[----:B------:R-:W-:Y:S01]  /*50f0*/  HMMA.16816.F32.BF16 R16, R76, R74, R16 ;  /* 0x0000004a4c10723c */ /* 0x000fe20000041810 */
[----:B------:R-:W4:Y:S06]  /*5100*/  LDSM.16.M88.4 R72, [R2+0x1c800] ;  /* 0x01c800000248783b */ /* 0x000f2c0000000200 */
[----:B------:R-:W-:Y:S01]  /*5110*/  FMUL.FTZ R76, R155, c[0x0][0x2ec] ;  /* 0x0000bb009b4c7a20 */ /* 0x000fe20000410000 */
[C---:B-1----:R-:W-:Y:S05]  /*5120*/  HMMA.16816.F32.BF16 R4, R80.reuse, R84, R4 ;  /* 0x000000545004723c */ /* 0x042fea0000041804 */
[----:B------:R-:W-:Y:S01]  /*5130*/  FMUL.FTZ R79, R156, c[0x0][0x2ec] ;  /* 0x0000bb009c4f7a20 */ /* 0x000fe20000410000 */
[----:B------:R-:W-:Y:S01]  /*5140*/  LEA R77, -R245, RZ, 0x6 ;  /* 0x000000fff54d7211 */ /* 0x000fe200078e31ff */
[----:B------:R-:W-:Y:S01]  /*5150*/  FMUL.FTZ R78, R157, c[0x0][0x2ec] ;  /* 0x0000bb009d4e7a20 */ /* 0x000fe20000410000 */
[C---:B------:R-:W-:Y:S04]  /*5160*/  HMMA.16816.F32.BF16 R8, R80.reuse, R86, R8 ;  /* 0x000000565008723c */ /* 0x040fe80000041808 */
[C---:B------:R-:W-:Y:S04]  /*5170*/  LEA R250, P0, R77.reuse, R250, 0x2 ;  /* 0x000000fa4dfa7211 */ /* 0x040fe800078010ff */
[C---:B--2---:R-:W-:Y:S04]  /*5180*/  HMMA.16816.F32.BF16 R12, R80.reuse, R68, R12 ;  /* 0x00000044500c723c */ /* 0x044fe8000004180c */
[----:B------:R-:W-:Y:S01]  /*5190*/  LEA.HI.X.SX32 R251, R77, R251, 0x2, P0 ;  /* 0x000000fb4dfb7211 */ /* 0x000fe200000f16ff */
[----:B------:R-:W-:Y:S03]  /*51a0*/  FMUL.FTZ R77, R154, c[0x0][0x2ec] ;  /* 0x0000bb009a4d7a20 */ /* 0x000fe60000410000 */
[----:B------:R-:W-:Y:S08]  /*51b0*/  HMMA.16816.F32.BF16 R16, R80, R70, R16 ;  /* 0x000000465010723c */ /* 0x000ff00000041810 */
[C---:B---3--:R-:W-:Y:S08]  /*51c0*/  HMMA.16816.F32.BF16 R4, R88.reuse, R92, R4 ;  /* 0x0000005c5804723c */ /* 0x048ff00000041804 */
[C---:B------:R-:W-:Y:S08]  /*51d0*/  HMMA.16816.F32.BF16 R8, R88.reuse, R94, R8 ;  /* 0x0000005e5808723c */ /* 0x040ff00000041808 */
[C---:B----4-:R-:W-:Y:S08]  /*51e0*/  HMMA.16816.F32.BF16 R12, R88.reuse, R72, R12 ;  /* 0x00000048580c723c */ /* 0x050ff0000004180c */
[C---:B-----5:R-:W-:Y:S01]  /*51f0*/  FADD.FTZ R4, -R153.reuse, R4 ;  /* 0x0000000499047221 */ /* 0x060fe20000010100 */
[----:B------:R-:W-:Y:S03]  /*5200*/  HMMA.16816.F32.BF16 R16, R88, R74, R16 ;  /* 0x0000004a5810723c */ /* 0x000fe60000041810 */
[----:B------:R-:W-:Y:S02]  /*5210*/  FADD.FTZ R5, -R153, R5 ;  /* 0x0000000599057221 */ /* 0x000fe40000010100 */
[C---:B------:R-:W-:Y:S02]  /*5220*/  FADD.FTZ R6, -R152.reuse, R6 ;  /* 0x0000000698067221 */ /* 0x040fe40000010100 */
[----:B------:R-:W-:Y:S02]  /*5230*/  FADD.FTZ R7, -R152, R7 ;  /* 0x0000000798077221 */ /* 0x000fe40000010100 */
[----:B------:R-:W-:Y:S03]  /*5240*/  FMUL.FTZ R4, R185, R4 ;  /* 0x00000004b9047220 */ /* 0x000fe60000410000 */
        /* <DEDUP_REMOVED lines=19> */
[----:B------:R-:W-:Y:S02]  /*5380*/  FMUL.FTZ R77, R158, c[0x0][0x2ec] ;  /* 0x0000bb009e4d7a20 */ /* 0x000fe40000410000 */
[----:B------:R-:W-:Y:S02]  /*5390*/  FMUL.FTZ R76, R159, c[0x0][0x2ec] ;  /* 0x0000bb009f4c7a20 */ /* 0x000fe40000410000 */
[----:B------:R-:W-:Y:S02]  /*53a0*/  FMUL.FTZ R79, R160, c[0x0][0x2ec] ;  /* 0x0000bb00a04f7a20 */ /* 0x000fe40000410000 */
[----:B------:R-:W-:Y:S02]  /*53b0*/  FMUL.FTZ R78, R161, c[0x0][0x2ec] ;  /* 0x0000bb00a14e7a20 */ /* 0x000fe40000410000 */
        /* <DEDUP_REMOVED lines=108> */
.L_x_1222:
[----:B------:R-:W-:Y:S01]  /*5a80*/  F2FP.BF16.PACK_AB R69, R5, R4 ;  /* 0x000000040545723e */ /* 0x000fe200000010ff */
[----:B------:R-:W-:Y:S01]  /*5a90*/  IMAD.SHL.U32 R201, R199, 0x2, RZ ;  /* 0x00000002c7c97824 */ /* 0x000fe200078e00ff */
        /* <DEDUP_REMOVED lines=136> */
.L_x_1223:
        /* <DEDUP_REMOVED lines=472> */
.L_x_1225:
        /* <DEDUP_REMOVED lines=13> */
.L_x_1226:
        /* <DEDUP_REMOVED lines=44> */
.L_x_1228:
[----:B------:R-:W-:Y:S05]  /*8430*/  BSYNC B0 ;  /* 0x0000000000007941 */ /* 0x000fea0003800000 */
.L_x_1227:
        /* <DEDUP_REMOVED lines=19> */
.L_x_1230:
[----:B------:R-:W-:Y:S05]  /*8570*/  BSYNC B0 ;  /* 0x0000000000007941 */ /* 0x000fea0003800000 */
.L_x_1229:
        /* <DEDUP_REMOVED lines=25> */
.L_x_1232:
[----:B------:R-:W-:Y:S05]  /*8710*/  BSYNC B0 ;  /* 0x0000000000007941 */ /* 0x000fea0003800000 */
.L_x_1231:
        /* <DEDUP_REMOVED lines=16> */
.L_x_1201:
[----:B------:R-:W-:Y:S05]  /*8820*/  BSYNC B1 ;  /* 0x0000000000017941 */ /* 0x000fea0003800000 */
.L_x_1187:
[----:B------:R-:W-:-:S04]  /*8830*/  IADD3 R216, R216, c[0x0][0xc], RZ ;  /* 0x00000300d8d87a10 */ /* 0x000fc80007ffe0ff */
[----:B------:R-:W-:-:S13]  /*8840*/  ISETP.GE.AND P0, PT, R216, UR4, PT ;  /* 0x00000004d8007c0c */ /* 0x000fda000bf06270 */
[----:B------:R-:W-:Y:S01]  /*8850*/  @P0 CALL.REL.NOINC `(.L_x_1233) ;  /* 0x0000001000000944 */ /* 0x000fe20003c00000 */
[----:B------:R-:W-:Y:S05]  /*8860*/  BRA `(.L_x_1234) ;  /* 0xffff803000007947 */ /* 0x000fea000383ffff */
.L_x_1233:
[----:B------:R-:W-:Y:S05]  /*8870*/  EXIT ;  /* 0x000000000000794d */ /* 0x000fea0003800000 */
.L_x_1235:
        /* <DEDUP_REMOVED lines=16> */
.L_x_1609:


//--------------------- .text._ZN5flash44flash_bwd_dq_dk_dv_loop_seqk_parallel_kernelI23Flash_bwd_kernel_traitsILi192ELi64ELi64ELi8ELi4ELi2ELi2ELb0ELb0EN7cutlass10bfloat16_tE19Flash_kernel_traitsILi192ELi64ELi64ELi8ES3_EELb1ELb0ELb0ELb0ELb0ELb1ELb0EEEvNS_16Flash_bwd_paramsE --------------------------
	.section	.text._ZN5flash44flash_bwd_dq_dk_dv_loop_seqk_parallel_kernelI23Flash_bwd_kernel_traitsILi192ELi64ELi64ELi8ELi4ELi2ELi2ELb0ELb0EN7cutlass10bfloat16_tE19Flash_kernel_traitsILi192ELi64ELi64ELi8ES3_EELb1ELb0ELb0ELb0ELb0ELb1ELb0EEEvNS_16Flash_bwd_paramsE,"ax",@progbits
	.sectioninfo	@"SHI_REGISTERS=255"
	.align	128
        .global         _ZN5flash44flash_bwd_dq_dk_dv_loop_seqk_parallel_kernelI23Flash_bwd_kernel_traitsILi192ELi64ELi64ELi8ELi4ELi2ELi2ELb0ELb0EN7cutlass10bfloat16_tE19Flash_kernel_traitsILi192ELi64ELi64ELi8ES3_EELb1ELb0ELb0ELb0ELb0ELb1ELb0EEEvNS_16Flash_bwd_paramsE
        .type           _ZN5flash44flash_bwd_dq_dk_dv_loop_seqk_parallel_kernelI23Flash_bwd_kernel_traitsILi192ELi64ELi64ELi8ELi4ELi2ELi2ELb0ELb0EN7cutlass10bfloat16_tE19Flash_kernel_traitsILi192ELi64ELi64ELi8ES3_EELb1ELb0ELb0ELb0ELb0ELb1ELb0EEEvNS_16Flash_bwd_paramsE,@function
        .size           _ZN5flash44flash_bwd_dq_dk_dv_loop_seqk_parallel_kernelI23Flash_bwd_kernel_traitsILi192ELi64ELi64ELi8ELi4ELi2ELi2ELb0ELb0EN7cutlass10bfloat16_tE19Flash_kernel_traitsILi192ELi64ELi64ELi8ES3_EELb1ELb0ELb0ELb0ELb0ELb1ELb0EEEvNS_16Flash_bwd_paramsE,(.L_x_1610 - _ZN5flash44flash_bwd_dq_dk_dv_loop_seqk_parallel_kernelI23Flash_bwd_kernel_traitsILi192ELi64ELi64ELi8ELi4ELi2ELi2ELb0ELb0EN7cutlass10bfloat16_tE19Flash_kernel_traitsILi192ELi64ELi64ELi8ES3_EELb1ELb0ELb0ELb0ELb0ELb1ELb0EEEvNS_16Flash_bwd_paramsE)
        .other          _ZN5flash44flash_bwd_dq_dk_dv_loop_seqk_parallel_kernelI23Flash_bwd_kernel_traitsILi192ELi64ELi64ELi8ELi4ELi2ELi2ELb0ELb0EN7cutlass10bfloat16_tE19Flash_kernel_traitsILi192ELi64ELi64ELi8ES3_EELb1ELb0ELb0ELb0ELb0ELb1ELb0EEEvNS_16Flash_bwd_paramsE,@"STO_CUDA_ENTRY STV_DEFAULT"
_ZN5flash44flash_bwd_dq_dk_dv_loop_seqk_parallel_kernelI23Flash_bwd_kernel_traitsILi192ELi64ELi64ELi8ELi4ELi2ELi2ELb0ELb0EN7cutlass10bfloat16_tE19Flash_kernel_traitsILi192ELi64ELi64ELi8ES3_EELb1ELb0ELb0ELb0ELb0ELb1ELb0EEEvNS_16Flash_bwd_paramsE:
.text._ZN5flash44flash_bwd_dq_dk_dv_loop_seqk_parallel_kernelI23Flash_bwd_kernel_traitsILi192ELi64ELi64ELi8ELi4ELi2ELi2ELb0ELb0EN7cutlass10bfloat16_tE19Flash_kernel_traitsILi192ELi64ELi64ELi8ES3_EELb1ELb0ELb0ELb0ELb0ELb1ELb0EEEvNS_16Flash_bwd_paramsE:
        /* <DEDUP_REMOVED lines=21> */
[----:B------:R-:W-:Y:S02]  /*0150*/  LOP3.LUT R5, R2, 0xfffffff0, RZ, 0xc0, !PT ;  /* 0xfffffff002057812 */ /* 0x000fe400078ec0ff */
[----:B------:R-:W-:-:S02]  /*0160*/  LEA.HI R10, R3, R11, RZ, 0x3 ;  /* 0x0000000b030a7211 */ /* 0x000fc400078f18ff */
[----:B------:R-:W-:Y:S02]  /*0170*/  LEA.HI R2, R2, R4, RZ, 0x1 ;  /* 0x0000000402027211 */ /* 0x000fe400078f08ff */
[--C-:B------:R-:W-:Y:S02]  /*0180*/  SHF.R.S32.HI R6, RZ, 0x2, R0.reuse ;  /* 0x00000002ff067819 */ /* 0x100fe40000011400 */
[----:B------:R-:W-:Y:S02]  /*0190*/  SHF.R.S32.HI R7, RZ, 0x1f, R0 ;  /* 0x0000001fff077819 */ /* 0x000fe40000011400 */
[----:B------:R-:W-:Y:S02]  /*01a0*/  LOP3.LUT R0, R0, 0x7ffffffc, RZ, 0xc0, !PT ;  /* 0x7ffffffc00007812 */ /* 0x000fe400078ec0ff */
[----:B------:R-:W-:Y:S02]  /*01b0*/  LOP3.LUT R9, R8, 0xffffffe0, RZ, 0xc0, !PT ;  /* 0xffffffe008097812 */ /* 0x000fe400078ec0ff */
[-C--:B------:R-:W-:Y:S01]  /*01c0*/  LEA.HI R244, R3, R11.reuse, RZ, 0x7 ;  /* 0x0000000b03f47211 */ /* 0x080fe200078f38ff */
[----:B------:R-:W-:Y:S01]  /*01d0*/  IMAD.IADD R15, R11, 0x1, -R0 ;  /* 0x000000010b0f7824 */ /* 0x000fe200078e0a00 */
[----:B------:R-:W-:Y:S01]  /*01e0*/  LEA.HI R14, R3, R11, RZ, 0x6 ;  /* 0x0000000b030e7211 */ /* 0x000fe200078f30ff */
[C---:B------:R-:W-:Y:S01]  /*01f0*/  IMAD.IADD R17, R11.reuse, 0x1, -R9 ;  /* 0x000000010b117824 */ /* 0x040fe200078e0a09 */
[----:B------:R-:W-:Y:S01]  /*0200*/  LOP3.LUT R3, R10, 0xfffffff8, RZ, 0xc0, !PT ;  /* 0xfffffff80a037812 */ /* 0x000fe200078ec0ff */
[----:B------:R-:W-:Y:S01]  /*0210*/  IMAD.IADD R9, R11, 0x1, -R5 ;  /* 0x000000010b097824 */ /* 0x000fe200078e0a05 */
[----:B------:R-:W-:-:S02]  /*0220*/  SHF.R.S32.HI R232, RZ, 0x3, R10 ;  /* 0x00000003ffe87819 */ /* 0x000fc4000001140a */
[----:B------:R-:W-:Y:S01]  /*0230*/  LOP3.LUT R2, R2, 0xfffffffe, RZ, 0xc0, !PT ;  /* 0xfffffffe02027812 */ /* 0x000fe200078ec0ff */
[----:B------:R-:W-:Y:S01]  /*0240*/  IMAD.IADD R3, R11, 0x1, -R3 ;  /* 0x000000010b037824 */ /* 0x000fe200078e0a03 */
[----:B------:R-:W-:Y:S01]  /*0250*/  SHF.R.S32.HI R20, RZ, 0x5, R8 ;  /* 0x00000005ff147819 */ /* 0x000fe20000011408 */
[----:B------:R-:W-:Y:S01]  /*0260*/  IMAD.SHL.U32 R5, R232, 0x40, RZ ;  /* 0x00000040e8057824 */ /* 0x000fe200078e00ff */
[----:B------:R-:W-:Y:S01]  /*0270*/  LEA.HI R0, R7, R6, RZ, 0x3 ;  /* 0x0000000607007211 */ /* 0x000fe200078f18ff */
[----:B------:R-:W-:Y:S01]  /*0280*/  IMAD.IADD R12, R4, 0x1, -R2 ;  /* 0x00000001040c7824 */ /* 0x000fe200078e0a02 */
[----:B------:R-:W-:Y:S01]  /*0290*/  LEA.HI R4, R8, R20, RZ, 0x1 ;  /* 0x0000001408047211 */ /* 0x000fe200078f08ff */
[----:B------:R-:W-:Y:S01]  /*02a0*/  IMAD.SHL.U32 R18, R3, 0x8, RZ ;  /* 0x0000000803127824 */ /* 0x000fe200078e00ff */
[----:B------:R-:W-:Y:S01]  /*02b0*/  LOP3.LUT R2, R0, 0xfffffff8, RZ, 0xc0, !PT ;  /* 0xfffffff800027812 */ /* 0x000fe200078ec0ff */
[----:B------:R1:W-:Y:S01]  /*02c0*/  STL [R1+0x8], R17 ;  /* 0x0000081101007387 */ /* 0x0003e20000100800 */
[----:B------:R-:W-:-:S02]  /*02d0*/  LOP3.LUT R0, R5, 0x1c0, RZ, 0xc0, !PT ;  /* 0x000001c005007812 */ /* 0x000fc400078ec0ff */
[----:B------:R-:W-:Y:S01]  /*02e0*/  LOP3.LUT R4, R4, 0xfffffffe, RZ, 0xc0, !PT ;  /* 0xfffffffe04047812 */ /* 0x000fe200078ec0ff */
[----:B------:R-:W-:Y:S01]  /*02f0*/  IMAD.IADD R6, R6, 0x1, -R2 ;  /* 0x0000000106067824 */ /* 0x000fe200078e0a02 */
[----:B------:R-:W-:Y:S02]  /*0300*/  LOP3.LUT R5, R0, 0x38, R18, 0xf8, !PT ;  /* 0x0000003800057812 */ /* 0x000fe400078ef812 */
[----:B------:R-:W-:Y:S01]  /*0310*/  SHF.R.U32.HI R2, RZ, 0x3, R0 ;  /* 0x00000003ff027819 */ /* 0x000fe20000011600 */
[C---:B------:R-:W-:Y:S01]  /*0320*/  IMAD.SHL.U32 R0, R3.reuse, 0x40, RZ ;  /* 0x0000004003007824 */ /* 0x040fe200078e00ff */
[C---:B------:R-:W-:Y:S01]  /*0330*/  LOP3.LUT P4, RZ, R3.reuse, 0x2, RZ, 0xc0, !PT ;  /* 0x0000000203ff7812 */ /* 0x040fe2000788c0ff */
[----:B------:R-:W-:Y:S01]  /*0340*/  IMAD.IADD R181, R20, 0x1, -R4 ;  /* 0x0000000114b57824 */ /* 0x000fe200078e0a04 */
[----:B------:R-:W-:Y:S01]  /*0350*/  LOP3.LUT P3, RZ, R3, 0x4, RZ, 0xc0, !PT ;  /* 0x0000000403ff7812 */ /* 0x000fe2000786c0ff */
[----:B------:R-:W-:Y:S01]  /*0360*/  IMAD.SHL.U32 R4, R12, 0x200, RZ ;  /* 0x000002000c047824 */ /* 0x000fe200078e00ff */
[----:B------:R-:W-:-:S02]  /*0370*/  SHF.R.S32.HI R3, RZ, 0x1f, R9 ;  /* 0x0000001fff037819 */ /* 0x000fc40000011409 */
[----:B------:R-:W-:Y:S01]  /*0380*/  LOP3.LUT R11, R5, R2, RZ, 0x3c, !PT ;  /* 0x00000002050b7212 */ /* 0x000fe200078e3cff */
[----:B------:R-:W-:Y:S01]  /*0390*/  IMAD.SHL.U32 R2, R181, 0x10, RZ ;  /* 0x00000010b5027824 */ /* 0x000fe200078e00ff */
[----:B------:R-:W-:Y:S02]  /*03a0*/  LOP3.LUT R0, R0, 0x1c0, RZ, 0xc0, !PT ;  /* 0x000001c000007812 */ /* 0x000fe400078ec0ff */
[----:B------:R-:W-:Y:S02]  /*03b0*/  LEA.HI R13, R3, R9, RZ, 0x3 ;  /* 0x00000009030d7211 */ /* 0x000fe400078f18ff */
[C---:B------:R-:W-:Y:S02]  /*03c0*/  LOP3.LUT R171, R0.reuse, 0x8, R10, 0xf8, !PT ;  /* 0x0000000800ab7812 */ /* 0x040fe400078ef80a */
[----:B------:R-:W-:Y:S02]  /*03d0*/  LOP3.LUT R7, R0, 0x10, R2, 0xf8, !PT ;  /* 0x0000001000077812 */ /* 0x000fe400078ef802 */
[----:B------:R-:W-:-:S02]  /*03e0*/  SHF.R.U32.HI R174, RZ, 0x3, R0 ;  /* 0x00000003ffae7819 */ /* 0x000fc40000011600 */
[----:B------:R-:W-:Y:S02]  /*03f0*/  SHF.R.S32.HI R244, RZ, 0x7, R244 ;  /* 0x00000007fff47819 */ /* 0x000fe400000114f4 */
[----:B------:R-:W-:Y:S02]  /*0400*/  LOP3.LUT R3, R13, 0xfffffff8, RZ, 0xc0, !PT ;  /* 0xfffffff80d037812 */ /* 0x000fe400078ec0ff */
[----:B------:R-:W-:Y:S01]  /*0410*/  LOP3.LUT R0, R6, 0x1, RZ, 0xc0, !PT ;  /* 0x0000000106007812 */ /* 0x000fe200078ec0ff */
[----:B------:R-:W-:Y:S01]  /*0420*/  IMAD R2, R244, 0x800, R4 ;  /* 0x00000800f4027824 */ /* 0x000fe200078e0204 */
[----:B------:R-:W-:Y:S01]  /*0430*/  LOP3.LUT R171, R171, R174, RZ, 0x3c, !PT ;  /* 0x000000aeabab7212 */ /* 0x000fe200078e3cff */
[----:B------:R-:W-:Y:S01]  /*0440*/  IMAD.IADD R21, R9, 0x1, -R3 ;  /* 0x0000000109157824 */ /* 0x000fe200078e0a03 */
[----:B------:R-:W-:Y:S01]  /*0450*/  ISETP.NE.U32.AND P0, PT, R0, 0x1, PT ;  /* 0x000000010000780c */ /* 0x000fe20003f05070 */
[----:B------:R-:W-:Y:S01]  /*0460*/  IMAD.SHL.U32 R3, R6, 0x40, RZ ;  /* 0x0000004006037824 */ /* 0x000fe200078e00ff */
[----:B------:R-:W-:Y:S01]  /*0470*/  SHF.R.S32.HI R0, RZ, 0x6, R14 ;  /* 0x00000006ff007819 */ /* 0x000fe2000001140e */
[----:B------:R-:W-:Y:S01]  /*0480*/  IMAD.IADD R171, R2, 0x1, R171 ;  /* 0x0000000102ab7824 */ /* 0x000fe200078e02ab */
[----:B------:R-:W-:Y:S01]  /*0490*/  LOP3.LUT R7, R7, 0x8, R10, 0xf8, !PT ;  /* 0x0000000807077812 */ /* 0x000fe200078ef80a */
[----:B------:R-:W-:Y:S01]  /*04a0*/  IMAD.SHL.U32 R22, R244, 0x20, RZ ;  /* 0x00000020f4167824 */ /* 0x000fe200078e00ff */
[----:B------:R-:W-:Y:S01]  /*04b0*/  SHF.R.S32.HI R5, RZ, 0x1f, R8 ;  /* 0x0000001fff057819 */ /* 0x000fe20000011408 */
[----:B------:R-:W-:Y:S01]  /*04c0*/  IMAD R16, R0, 0x200, R11 ;  /* 0x0000020000107824 */ /* 0x000fe200078e020b */
[----:B------:R-:W-:Y:S01]  /*04d0*/  LOP3.LUT R174, R4, R7, R174, 0xf6, !PT ;  /* 0x0000000704ae7212 */ /* 0x000fe200078ef6ae */
[----:B------:R-:W-:Y:S01]  /*04e0*/  IMAD.SHL.U32 R2, R0, 0x8, RZ ;  /* 0x0000000800027824 */ /* 0x000fe200078e00ff */
[----:B------:R-:W-:Y:S01]  /*04f0*/  LOP3.LUT R0, R3, 0x1c0, RZ, 0xc0, !PT ;  /* 0x000001c003007812 */ /* 0x000fe200078ec0ff */
[----:B------:R-:W-:Y:S01]  /*0500*/  IMAD.SHL.U32 R4, R12, 0x20, RZ ;  /* 0x000000200c047824 */ /* 0x000fe200078e00ff */
[----:B------:R-:W-:Y:S01]  /*0510*/  LEA.HI R5, R5, R20, RZ, 0x2 ;  /* 0x0000001405057211 */ /* 0x000fe200078f10ff */
[----:B------:R-:W-:Y:S01]  /*0520*/  IMAD.SHL.U32 R7, R15, 0x2, RZ ;  /* 0x000000020f077824 */ /* 0x000fe200078e00ff */
[----:B------:R-:W-:Y:S01]  /*0530*/  LOP3.LUT R2, R2, 0x18, RZ, 0xc0, !PT ;  /* 0x0000001802027812 */ /* 0x000fe200078ec0ff */
[----:B------:R1:W-:Y:S01]  /*0540*/  STL [R1+0x10], R21 ;  /* 0x0000101501007387 */ /* 0x0003e20000100800 */
[----:B------:R-:W-:Y:S01]  /*0550*/  SHF.R.U32.HI R3, RZ, 0x3, R0 ;  /* 0x00000003ff037819 */ /* 0x000fe20000011600 */
[----:B------:R-:W-:Y:S01]  /*0560*/  IMAD.SHL.U32 R172, R171, 0x2, RZ ;  /* 0x00000002abac7824 */ /* 0x000fe200078e00ff */
[----:B------:R-:W-:Y:S01]  /*0570*/  LOP3.LUT R5, R5, 0xfffffffc, RZ, 0xc0, !PT ;  /* 0xfffffffc05057812 */ /* 0x000fe200078ec0ff */
[----:B------:R1:W-:Y:S01]  /*0580*/  STL [R1+0xc], R16 ;  /* 0x00000c1001007387 */ /* 0x0003e20000100800 */
[----:B------:R-:W-:Y:S01]  /*0590*/  LOP3.LUT R8, R2, 0x20, R4, 0xf8, !PT ;  /* 0x0000002002087812 */ /* 0x000fe200078ef804 */
[----:B------:R-:W-:Y:S01]  /*05a0*/  IMAD.SHL.U32 R4, R13, 0x40, RZ ;  /* 0x000000400d047824 */ /* 0x000fe200078e00ff */
[----:B------:R-:W-:Y:S01]  /*05b0*/  LOP3.LUT R9, R3, R0, R2, 0x1e, !PT ;  /* 0x0000000003097212 */ /* 0x000fe200078e1e02 */
[----:B------:R-:W-:Y:S01]  /*05c0*/  IMAD.SHL.U32 R2, R21, 0x40, RZ ;  /* 0x0000004015027824 */ /* 0x000fe200078e00ff */
[----:B------:R-:W-:Y:S01]  /*05d0*/  LOP3.LUT R0, R0, 0x20, R22, 0xf8, !PT ;  /* 0x0000002000007812 */ /* 0x000fe200078ef816 */
[----:B------:R-:W-:Y:S01]  /*05e0*/  IMAD.IADD R243, R20, 0x1, -R5 ;  /* 0x0000000114f37824 */ /* 0x000fe200078e0a05 */
[----:B------:R-:W-:Y:S01]  /*05f0*/  R2P PR, R6, 0x6 ;  /* 0x0000000606007804 */ /* 0x000fe20000000000 */
[----:B------:R-:W-:Y:S01]  /*0600*/  IMAD.SHL.U32 R5, R12, 0x8, RZ ;  /* 0x000000080c057824 */ /* 0x000fe200078e00ff */
[----:B------:R-:W-:Y:S01]  /*0610*/  LOP3.LUT R2, R2, 0x1c0, RZ, 0xc0, !PT ;  /* 0x000001c002027812 */ /* 0x000fe200078ec0ff */
[----:B------:R-:W-:Y:S01]  /*0620*/  IMAD.SHL.U32 R196, R16, 0x2, RZ ;  /* 0x0000000210c47824 */ /* 0x000fe200078e00ff */
[----:B------:R-:W-:Y:S01]  /*0630*/  LOP3.LUT R6, R0, R3, RZ, 0x3c, !PT ;  /* 0x0000000300067212 */ /* 0x000fe200078e3cff */
[----:B------:R-:W-:Y:S01]  /*0640*/  IMAD R0, R243, 0x400, R7 ;  /* 0x00000400f3007824 */ /* 0x000fe200078e0207 */
[----:B------:R-:W-:-:S02]  /*0650*/  SHF.R.S32.HI R19, RZ, 0x1f, R18 ;  /* 0x0000001fff137819 */ /* 0x000fc40000011412 */
[----:B------:R-:W-:Y:S01]  /*0660*/  SHF.R.U32.HI R3, RZ, 0x3, R2 ;  /* 0x00000003ff037819 */ /* 0x000fe20000011602 */
[----:B------:R-:W-:Y:S01]  /*0670*/  IMAD.IADD R6, R0, 0x1, R6 ;  /* 0x0000000100067824 */ /* 0x000fe200078e0206 */
[----:B------:R-:W-:Y:S01]  /*0680*/  LOP3.LUT R5, R2, 0x8, R5, 0xf8, !PT ;  /* 0x0000000802057812 */ /* 0x000fe200078ef805 */
[----:B------:R1:W-:Y:S01]  /*0690*/  STL.64 [R1], R18 ;  /* 0x0000001201007387 */ /* 0x0003e20000100a00 */
[----:B------:R-:W-:Y:S01]  /*06a0*/  LOP3.LUT R0, R4, 0xfffffe00, RZ, 0xc0, !PT ;  /* 0xfffffe0004007812 */ /* 0x000fe200078ec0ff */
[----:B------:R-:W-:Y:S01]  /*06b0*/  IMAD R4, R181, 0x400, R7 ;  /* 0x00000400b5047824 */ /* 0x000fe200078e0207 */
[----:B------:R-:W-:Y:S01]  /*06c0*/  LOP3.LUT R2, R3, R8, R2, 0x1e, !PT ;  /* 0x0000000803027212 */ /* 0x000fe200078e1e02 */
[----:B------:R-:W-:Y:S01]  /*06d0*/  IMAD.SHL.U32 R205, R6, 0x2, RZ ;  /* 0x0000000206cd7824 */ /* 0x000fe200078e00ff */
[----:B------:R-:W-:Y:S01]  /*06e0*/  SEL R169, R169, 0xffffffe0, !P4 ;  /* 0xffffffe0a9a97807 */ /* 0x000fe20006000000 */
[--C-:B------:R-:W-:Y:S01]  /*06f0*/  IMAD R187, R243, 0x400, R0.reuse ;  /* 0x00000400f3bb7824 */ /* 0x100fe200078e0200 */
[----:B------:R-:W-:Y:S01]  /*0700*/  LOP3.LUT R186, R2, R0, RZ, 0xfc, !PT ;  /* 0x0000000002ba7212 */ /* 0x000fe200078efcff */
[----:B------:R-:W-:Y:S01]  /*0710*/  IMAD R181, R181, 0x400, R0 ;  /* 0x00000400b5b57824 */ /* 0x000fe200078e0200 */
[----:B------:R-:W-:Y:S01]  /*0720*/  SHF.R.S32.HI R0, RZ, 0x1f, R17 ;  /* 0x0000001fff007819 */ /* 0x000fe20000011411 */
[----:B------:R-:W-:Y:S01]  /*0730*/  IMAD.IADD R4, R4, 0x1, R9 ;  /* 0x0000000104047824 */ /* 0x000fe200078e0209 */
[----:B------:R-:W-:Y:S01]  /*0740*/  LOP3.LUT R3, R5, R3, RZ, 0x3c, !PT ;  /* 0x0000000305037212 */ /* 0x000fe200078e3cff */
[----:B------:R-:W-:Y:S01]  /*0750*/  IMAD R169, R171, 0x2, R169 ;  /* 0x00000002aba97824 */ /* 0x000fe200078e02a9 */
[----:B------:R-:W-:-:S02]  /*0760*/  LEA.HI R0, R0, R17, RZ, 0x2 ;  /* 0x0000001100007211 */ /* 0x000fc400078f10ff */
[----:B------:R-:W-:Y:S01]  /*0770*/  SEL R173, R173, 0xffffffc0, !P3 ;  /* 0xffffffc0adad7807 */ /* 0x000fe20005800000 */
[----:B------:R-:W-:Y:S01]  /*0780*/  IMAD.IADD R181, R3, 0x1, R181 ;  /* 0x0000000103b57824 */ /* 0x000fe200078e02b5 */
[----:B------:R-:W-:Y:S01]  /*0790*/  SEL R207, R207, 0x10, !P0 ;  /* 0x00000010cfcf7807 */ /* 0x000fe20004000000 */
[----:B------:R-:W-:Y:S01]  /*07a0*/  IMAD.IADD R187, R187, 0x1, R3 ;  /* 0x00000001bbbb7824 */ /* 0x000fe200078e0203 */
[----:B------:R-:W-:Y:S01]  /*07b0*/  IADD3 R206, R205, 0x20, RZ ;  /* 0x00000020cdce7810 */ /* 0x000fe20007ffe0ff */
[----:B------:R-:W-:Y:S01]  /*07c0*/  IMAD R171, R171, 0x2, R173 ;  /* 0x00000002abab7824 */ /* 0x000fe200078e02ad */
[----:B------:R-:W-:Y:S01]  /*07d0*/  SHF.R.S32.HI R0, RZ, 0x2, R0 ;  /* 0x00000002ff007819 */ /* 0x000fe20000011400 */
[----:B------:R-:W-:Y:S01]  /*07e0*/  IMAD.IADD R170, R173, 0x1, R169 ;  /* 0x00000001adaa7824 */ /* 0x000fe200078e02a9 */
[----:B------:R-:W-:Y:S01]  /*07f0*/  LEA R233, R4, 0x12000, 0x1 ;  /* 0x0001200004e97811 */ /* 0x000fe200078e08ff */
[C---:B------:R-:W-:Y:S01]  /*0800*/  IMAD R173, R174.reuse, 0x2, R173 ;  /* 0x00000002aead7824 */ /* 0x040fe200078e02ad */
[C---:B------:R-:W-:Y:S01]  /*0810*/  @P1 IADD3 R206, R205.reuse, -0x20, RZ ;  /* 0xffffffe0cdce1810 */ /* 0x040fe20007ffe0ff */
[----:B------:R-:W-:Y:S01]  /*0820*/  IMAD.IADD R208, R205, 0x1, R207 ;  /* 0x00000001cdd07824 */ /* 0x000fe200078e02cf */
[----:B------:R-:W-:Y:S01]  /*0830*/  IADD3 R234, R233, 0x40, RZ ;  /* 0x00000040e9ea7810 */ /* 0x000fe20007ffe0ff */
[----:B------:R-:W-:Y:S01]  /*0840*/  IMAD R209, R243, 0x10, R0 ;  /* 0x00000010f3d17824 */ /* 0x000fe200078e0200 */
[----:B------:R-:W-:Y:S01]  /*0850*/  SHF.R.S32.HI R2, RZ, 0x1f, R232 ;  /* 0x0000001fff027819 */ /* 0x000fe200000114e8 */
[----:B------:R-:W-:Y:S01]  /*0860*/  IMAD.SHL.U32 R174, R174, 0x2, RZ ;  /* 0x00000002aeae7824 */ /* 0x000fe200078e00ff */
[----:B------:R-:W-:Y:S01]  /*0870*/  LEA R181, R181, 0x1e000, 0x1 ;  /* 0x0001e000b5b57811 */ /* 0x000fe200078e08ff */
[----:B------:R-:W-:Y:S01]  /*0880*/  IMAD.IADD R207, R207, 0x1, R206 ;  /* 0x00000001cfcf7824 */ /* 0x000fe200078e02ce */
[----:B-1----:R-:W-:-:S02]  /*0890*/  @P2 IADD3 R234, R233, -0x40, RZ ;  /* 0xffffffc0e9ea2810 */ /* 0x002fc40007ffe0ff */
.L_x_1264:
[----:B-1----:R-:W1:Y:S01]  /*08a0*/  S2R R33, SR_CTAID.Y ;  /* 0x0000000000217919 */ /* 0x002e620000002600 */
[----:B--2---:R-:W2:Y:S01]  /*08b0*/  LDC.U8 R0, c[0x0][0x312] ;  /* 0x0000c480ff007b82 */ /* 0x004ea20000000000 */
[----:B------:R-:W-:-:S02]  /*08c0*/  ISETP.NE.U32.AND P3, PT, RZ, c[0x0][0x240], PT ;  /* 0x00009000ff007a0c */ /* 0x000fc40003f65070 */
[----:B------:R-:W3:Y:S01]  /*08d0*/  S2R R2, SR_CTAID.Y ;  /* 0x0000000000027919 */ /* 0x000ee20000002600 */
        /* <DEDUP_REMOVED lines=31> */
.L_x_1236:
        /* <DEDUP_REMOVED lines=44> */
.L_x_1238:
        /* <DEDUP_REMOVED lines=15> */
.L_x_1239:
        /* <DEDUP_REMOVED lines=9> */
[----:B------:R-:W-:Y:S01]  /*0f10*/  @P0 IMAD R10, R0, c[0x0][0x374], R5 ;  /* 0x0000dd00000a0a24 */ /* 0x000fe200078e0205 */
[----:B------:R-:W5:Y:S01]  /*0f20*/  LDC.U8 R19, c[0x0][0x3d0] ;  /* 0x0000f400ff137b82 */ /* 0x000f620000000000 */
[----:B------:R-:W-:Y:S01]  /*0f30*/  @!P0 IMAD.WIDE.U32 R4, R33, c[0x0][0x368], RZ ;  /* 0x0000da0021048a25 */ /* 0x000fe200078e00ff */
[----:B------:R-:W-:-:S03]  /*0f40*/  SHF.R.S32.HI R12, RZ, 0x1f, R12 ;  /* 0x0000001fff0c7819 */ /* 0x000fc6000001140c */
[----:B------:R-:W-:Y:S02]  /*0f50*/  IMAD.MOV.U32 R31, RZ, RZ, c[0x0][0x22c] ;  /* 0x00008b00ff1f7624 */ /* 0x000fe400078e00ff */
[----:B------:R-:W-:Y:S02]  /*0f60*/  @!P0 IMAD.MOV.U32 R9, RZ, RZ, R4 ;  /* 0x000000ffff098224 */ /* 0x000fe400078e0004 */
[----:B------:R-:W-:Y:S01]  /*0f70*/  IMAD.WIDE R20, R31, c[0x0][0x1c0], RZ ;  /* 0x000070001f147a25 */ /* 0x000fe200078e02ff */
[----:B---3--:R-:W3:Y:S01]  /*0f80*/  MUFU.RCP R2, R2 ;  /* 0x0000000200027308 */ /* 0x008ee20000001000 */
[----:B-1----:R-:W-:Y:S02]  /*0f90*/  IABS R7, R34 ;  /* 0x0000002200077213 */ /* 0x002fe40000000000 */
[----:B------:R-:W-:Y:S02]  /*0fa0*/  LOP3.LUT R8, R34, c[0x0][0x1c8], RZ, 0x3c, !PT ;  /* 0x0000720022087a12 */ /* 0x000fe400078e3cff */
[----:B--2---:R-:W-:-:S02]  /*0fb0*/  ISETP.NE.AND P1, PT, R15, RZ, PT ;  /* 0x000000ff0f00720c */ /* 0x004fc40003f25270 */
[----:B------:R-:W-:Y:S02]  /*0fc0*/  ISETP.GE.AND P2, PT, R8, RZ, PT ;  /* 0x000000ff0800720c */ /* 0x000fe40003f46270 */
[----:B------:R-:W-:Y:S02]  /*0fd0*/  SHF.L.U64.HI R8, R33, 0x7, R18 ;  /* 0x0000000721087819 */ /* 0x000fe40000010212 */
[----:B-----5:R-:W-:Y:S02]  /*0fe0*/  ISETP.NE.AND P6, PT, R19, RZ, PT ;  /* 0x000000ff1300720c */ /* 0x020fe40003fc5270 */
[----:B---3--:R-:W-:Y:S02]  /*0ff0*/  IADD3 R2, R2, 0xffffffe, RZ ;  /* 0x0ffffffe02027810 */ /* 0x008fe40007ffe0ff */
[----:B------:R-:W-:Y:S02]  /*1000*/  SEL R8, R8, RZ, P3 ;  /* 0x000000ff08087207 */ /* 0x000fe40001800000 */
[----:B------:R-:W1:Y:S01]  /*1010*/  F2I.FTZ.U32.TRUNC.NTZ R3, R2 ;  /* 0x0000000200037305 */ /* 0x000e62000021f000 */
[----:B------:R-:W-:-:S02]  /*1020*/  SHF.R.S32.HI R38, RZ, 0x1f, R34 ;  /* 0x0000001fff267819 */ /* 0x000fc40000011422 */
        /* <DEDUP_REMOVED lines=11> */
[----:B------:R-:W-:Y:S01]  /*10e0*/  IMAD.SHL.U32 R6, R33, 0x80, RZ ;  /* 0x0000008021067824 */ /* 0x000fe200078e00ff */
[----:B------:R-:W-:Y:S01]  /*10f0*/  ISETP.GT.U32.AND P4, PT, R11, R3, PT ;  /* 0x000000030b00720c */ /* 0x000fe20003f84070 */
[----:B------:R-:W-:-:S03]  /*1100*/  IMAD.WIDE.U32 R12, R33, c[0x0][0x224], RZ ;  /* 0x00008900210c7a25 */ /* 0x000fc600078e00ff */
[----:B------:R-:W-:Y:S01]  /*1110*/  SEL R6, R6, RZ, P3 ;  /* 0x000000ff06067207 */ /* 0x000fe20001800000 */
[----:B------:R-:W-:Y:S02]  /*1120*/  IMAD R5, R18, c[0x0][0x224], R7 ;  /* 0x0000890012057a24 */ /* 0x000fe400078e0207 */
[----:B------:R-:W-:Y:S01]  /*1130*/  IMAD R7, R21, R12, RZ ;  /* 0x0000000c15077224 */ /* 0x000fe200078e02ff */
[----:B------:R-:W-:Y:S02]  /*1140*/  IADD3 R6, P3, R14, R6, RZ ;  /* 0x000000060e067210 */ /* 0x000fe40007f7e0ff */
[----:B------:R-:W-:Y:S01]  /*1150*/  IADD3 R4, R13, R5, RZ ;  /* 0x000000050d047210 */ /* 0x000fe20007ffe0ff */
[C---:B------:R-:W-:Y:S02]  /*1160*/  IMAD.WIDE.U32 R12, R20.reuse, R12, RZ ;  /* 0x0000000c140c7225 */ /* 0x040fe400078e00ff */
[-C--:B------:R-:W-:Y:S02]  /*1170*/  @!P4 IADD3 R3, R3, -R11.reuse, RZ ;  /* 0x8000000b0303c210 */ /* 0x080fe40007ffe0ff */
[----:B------:R-:W-:Y:S01]  /*1180*/  IMAD R7, R20, R4, R7 ;  /* 0x0000000414077224 */ /* 0x000fe200078e0207 */
[----:B------:R-:W-:Y:S01]  /*1190*/  @!P4 IADD3 R2, R2, 0x1, RZ ;  /* 0x000000010202c810 */ /* 0x000fe20007ffe0ff */
[----:B------:R-:W-:Y:S01]  /*11a0*/  IMAD.X R8, R17, 0x1, R8, P3 ;  /* 0x0000000111087824 */ /* 0x000fe200018e0608 */
[----:B------:R-:W-:Y:S01]  /*11b0*/  ISETP.GE.U32.AND P5, PT, R3, R11, PT ;  /* 0x0000000b0300720c */ /* 0x000fe20003fa6070 */
[----:B------:R-:W-:Y:S01]  /*11c0*/  IMAD.WIDE.U32 R4, R20, R0, RZ ;  /* 0x0000000014047225 */ /* 0x000fe200078e00ff */
[----:B------:R-:W-:-:S02]  /*11d0*/  ISETP.NE.AND P3, PT, RZ, c[0x0][0x1c8], PT ;  /* 0x00007200ff007a0c */ /* 0x000fc40003f65270 */
[----:B------:R-:W-:Y:S01]  /*11e0*/  IADD3 R11, R13, R7, RZ ;  /* 0x000000070d0b7210 */ /* 0x000fe20007ffe0ff */
[C---:B------:R-:W-:Y:S01]  /*11f0*/  IMAD R15, R21.reuse, R6, RZ ;  /* 0x00000006150f7224 */ /* 0x040fe200078e02ff */
[----:B------:R-:W-:Y:S01]  /*1200*/  SEL R18, R12, R4, !P0 ;  /* 0x000000040c127207 */ /* 0x000fe20004000000 */
[----:B------:R-:W-:Y:S02]  /*1210*/  IMAD R3, R21, R0, RZ ;  /* 0x0000000015037224 */ /* 0x000fe400078e02ff */
[----:B------:R-:W-:-:S04]  /*1220*/  IMAD.WIDE.U32 R6, R20, R6, RZ ;  /* 0x0000000614067225 */ /* 0x000fc800078e00ff */
[----:B------:R-:W-:Y:S01]  /*1230*/  IMAD R8, R20, R8, R15 ;  /* 0x0000000814087224 */ /* 0x000fe200078e020f */
[----:B------:R-:W-:Y:S01]  /*1240*/  @P5 IADD3 R2, R2, 0x1, RZ ;  /* 0x0000000102025810 */ /* 0x000fe20007ffe0ff */
[----:B------:R-:W-:Y:S02]  /*1250*/  @P1 IMAD R4, R33, c[0x0][0x214], RZ ;  /* 0x0000850021041a24 */ /* 0x000fe400078e02ff */
[----:B----4-:R-:W-:Y:S01]  /*1260*/  IMAD.WIDE.U32 R20, R16, c[0x0][0x3d8], RZ ;  /* 0x0000f60010147a25 */ /* 0x010fe200078e00ff */
[----:B------:R-:W-:Y:S02]  /*1270*/  @!P2 IADD3 R2, -R2, RZ, RZ ;  /* 0x000000ff0202a210 */ /* 0x000fe40007ffe1ff */
[----:B------:R-:W-:Y:S01]  /*1280*/  @P1 SEL R4, R4, R0, !P0 ;  /* 0x0000000004041207 */ /* 0x000fe20004000000 */
[----:B------:R-:W-:Y:S01]  /*1290*/  @P0 IMAD.IADD R11, R5, 0x1, R3 ;  /* 0x00000001050b0824 */ /* 0x000fe200078e0203 */
[----:B------:R-:W-:Y:S01]  /*12a0*/  SEL R13, R20, RZ, P6 ;  /* 0x000000ff140d7207 */ /* 0x000fe20003000000 */
[----:B------:R-:W-:Y:S01]  /*12b0*/  IMAD R3, R16, c[0x0][0x3dc], R21 ;  /* 0x0000f70010037a24 */ /* 0x000fe200078e0215 */
[----:B------:R-:W-:Y:S01]  /*12c0*/  @!P3 LOP3.LUT R2, RZ, c[0x0][0x1c8], RZ, 0x33, !PT ;  /* 0x00007200ff02ba12 */ /* 0x000fe200078e33ff */
[C---:B------:R-:W-:Y:S01]  /*12d0*/  IMAD R20, R34.reuse, c[0x0][0x22c], RZ ;  /* 0x00008b0022147a24 */ /* 0x040fe200078e02ff */
[----:B------:R-:W-:Y:S01]  /*12e0*/  IADD3 R8, R7, R8, RZ ;  /* 0x0000000807087210 */ /* 0x000fe20007ffe0ff */
[----:B------:R-:W-:Y:S01]  /*12f0*/  @!P1 IMAD R5, R33, c[0x0][0x1c0], R34 ;  /* 0x0000700021059a24 */ /* 0x000fe200078e0222 */
[----:B------:R-:W-:Y:S01]  /*1300*/  SEL R15, R3, RZ, P6 ;  /* 0x000000ff030f7207 */ /* 0x000fe20003000000 */
[----:B------:R-:W-:Y:S01]  /*1310*/  @P1 IMAD R12, R34, c[0x0][0x234], R4 ;  /* 0x00008d00220c1a24 */ /* 0x000fe200078e0204 */
[----:B------:R-:W-:Y:S01]  /*1320*/  SHF.R.S32.HI R30, RZ, 0x1f, R20 ;  /* 0x0000001fff1e7819 */ /* 0x000fe20000011414 */
[----:B------:R-:W-:Y:S01]  /*1330*/  @!P1 IMAD R12, R5, c[0x0][0x214], RZ ;  /* 0x00008500050c9a24 */ /* 0x000fe200078e02ff */
        /* <DEDUP_REMOVED lines=9> */
.L_x_1240:
[----:B------:R-:W-:-:S04]  /*13d0*/  IMAD R16, R33, c[0x0][0x1c0], R34 ;  /* 0x0000700021107a24 */ /* 0x000fc800078e0222 */
[----:B------:R-:W-:Y:S02]  /*13e0*/  IMAD R16, R16, c[0x0][0x224], RZ ;  /* 0x0000890010107a24 */ /* 0x000fe400078e02ff */
.L_x_1241:
[----:B------:R-:W2:Y:S04]  /*13f0*/  LDL.64 R36, [R1] ;  /* 0x0000000001247983 */ /* 0x000ea80000100a00 */
[----:B------:R-:W3:Y:S01]  /*1400*/  LDL R32, [R1+0x8] ;  /* 0x0000080001207983 */ /* 0x000ee20000100800 */
[----:B------:R-:W-:Y:S01]  /*1410*/  IMAD R21, R31, c[0x0][0x1c0], RZ ;  /* 0x000070001f157a24 */ /* 0x000fe200078e02ff */
[----:B------:R-:W-:Y:S01]  /*1420*/  SHF.R.S32.HI R35, RZ, 0x1f, R232 ;  /* 0x0000001fff237819 */ /* 0x000fe200000114e8 */
[----:B------:R-:W-:Y:S01]  /*1430*/  IMAD R0, R17, c[0x0][0x370], RZ ;  /* 0x0000dc0011007a24 */ /* 0x000fe200078e02ff */
[----:B------:R-:W1:Y:S01]  /*1440*/  S2R R39, SR_TID.X ;  /* 0x0000000000277919 */ /* 0x000e620000002100 */
[----:B------:R-:W-:Y:S01]  /*1450*/  IMAD.SHL.U32 R3, R21, 0x40, RZ ;  /* 0x0000004015037824 */ /* 0x000fe200078e00ff */
[----:B------:R-:W-:Y:S01]  /*1460*/  BSSY B1, `(.L_x_1237) ;  /* 0x0000685000017945 */ /* 0x000fe20003800000 */
[----:B------:R-:W-:Y:S01]  /*1470*/  IMAD R7, R14, c[0x0][0x374], R0 ;  /* 0x0000dd000e077a24 */ /* 0x000fe200078e0200 */
[----:B------:R-:W4:Y:S01]  /*1480*/  S2R R40, SR_TID.X ;  /* 0x0000000000287919 */ /* 0x000f220000002100 */
[----:B------:R-:W-:-:S02]  /*1490*/  IADD3 R0, P2, R232, R14, RZ ;  /* 0x0000000ee8007210 */ /* 0x000fc40007f5e0ff */
[----:B-1----:R-:W-:-:S04]  /*14a0*/  SHF.R.S32.HI R39, RZ, 0x1f, R39 ;  /* 0x0000001fff277819 */ /* 0x002fc80000011427 */
[----:B----4-:R-:W-:-:S04]  /*14b0*/  LEA.HI R39, R39, R40, RZ, 0x5 ;  /* 0x0000002827277211 */ /* 0x010fc800078f28ff */
[----:B------:R-:W-:Y:S02]  /*14c0*/  SHF.R.S32.HI R39, RZ, 0x5, R39 ;  /* 0x00000005ff277819 */ /* 0x000fe40000011427 */
[----:B--2---:R-:W-:Y:S01]  /*14d0*/  IADD3 R4, P0, R36, R9, RZ ;  /* 0x0000000924047210 */ /* 0x004fe20007f1e0ff */
[----:B------:R-:W-:-:S04]  /*14e0*/  IMAD R9, R38, c[0x0][0x378], RZ ;  /* 0x0000de0026097a24 */ /* 0x000fc800078e02ff */
[----:B------:R-:W-:Y:S01]  /*14f0*/  IMAD.X R5, R37, 0x1, R10, P0 ;  /* 0x0000000125057824 */ /* 0x000fe200000e060a */
[----:B------:R-:W-:Y:S01]  /*1500*/  IADD3 R6, P1, P0, R6, R3, R20 ;  /* 0x0000000306067210 */ /* 0x000fe2000783e014 */
[----:B------:R-:W-:Y:S01]  /*1510*/  IMAD R9, R34, c[0x0][0x37c], R9 ;  /* 0x0000df0022097a24 */ /* 0x000fe200078e0209 */
[----:B------:R-:W-:Y:S01]  /*1520*/  SHF.R.S32.HI R3, RZ, 0x1f, R3 ;  /* 0x0000001fff037819 */ /* 0x000fe20000011403 */
[----:B------:R-:W-:-:S03]  /*1530*/  IMAD.WIDE.U32 R4, R14, c[0x0][0x370], R4 ;  /* 0x0000dc000e047a25 */ /* 0x000fc600078e0004 */
[----:B------:R-:W-:Y:S01]  /*1540*/  IADD3.X R8, R8, R3, R30, P1, P0 ;  /* 0x0000000308087210 */ /* 0x000fe20000fe041e */
[----:B------:R-:W-:Y:S01]  /*1550*/  IMAD.X R3, R35, 0x1, R17, P2 ;  /* 0x0000000123037824 */ /* 0x000fe200010e0611 */
[----:B------:R-:W-:Y:S02]  /*1560*/  IADD3 R10, P1, P0, R13, R6, R18 ;  /* 0x000000060d0a7210 */ /* 0x000fe4000783e012 */
[----:B------:R-:W-:Y:S01]  /*1570*/  IADD3 R5, R5, R7, RZ ;  /* 0x0000000705057210 */ /* 0x000fe20007ffe0ff */
[----:B------:R-:W-:Y:S01]  /*1580*/  IMAD R13, R3, c[0x0][0x190], RZ ;  /* 0x00006400030d7a24 */ /* 0x000fe200078e02ff */
[----:B------:R-:W-:Y:S01]  /*1590*/  IADD3.X R8, R15, R8, R11, P1, P0 ;  /* 0x000000080f087210 */ /* 0x000fe20000fe040b */
[----:B---3--:R-:W-:Y:S01]  /*15a0*/  IMAD R3, R39, R21, R32 ;  /* 0x0000001527037224 */ /* 0x008fe200078e0220 */
[----:B------:R-:W-:Y:S01]  /*15b0*/  ISETP.GE.AND P2, PT, R22, 0x1, PT ;  /* 0x000000011600780c */ /* 0x000fe20003f46270 */
[----:B------:R-:W-:Y:S01]  /*15c0*/  IMAD.WIDE.U32 R6, R0, c[0x0][0x190], R36 ;  /* 0x0000640000067a25 */ /* 0x000fe200078e0024 */
[----:B------:R-:W-:-:S02]  /*15d0*/  IADD3 R15, R14, R12, RZ ;  /* 0x0000000c0e0f7210 */ /* 0x000fc40007ffe0ff */
[----:B------:R-:W-:Y:S01]  /*15e0*/  MOV R30, 0x4 ;  /* 0x00000004001e7802 */ /* 0x000fe20000000f00 */
[----:B------:R-:W-:Y:S01]  /*15f0*/  IMAD.WIDE.U32 R4, R34, c[0x0][0x378], R4 ;  /* 0x0000de0022047a25 */ /* 0x000fe200078e0004 */
[----:B------:R-:W-:-:S03]  /*1600*/  IADD3 R6, P1, R29, R6, RZ ;  /* 0x000000061d067210 */ /* 0x000fc60007f3e0ff */
[----:B------:R-:W-:Y:S01]  /*1610*/  IMAD R13, R0, c[0x0][0x194], R13 ;  /* 0x00006500000d7a24 */ /* 0x000fe200078e020d */
[----:B------:R-:W-:Y:S01]  /*1620*/  IADD3 R0, P0, R3, R10, RZ ;  /* 0x0000000a03007210 */ /* 0x000fe20007f1e0ff */
[----:B------:R-:W-:Y:S02]  /*1630*/  IMAD.IADD R5, R5, 0x1, R9 ;  /* 0x0000000105057824 */ /* 0x000fe400078e0209 */
[----:B------:R-:W-:Y:S01]  /*1640*/  IMAD.IADD R14, R14, 0x1, R16 ;  /* 0x000000010e0e7824 */ /* 0x000fe200078e0210 */
[----:B------:R-:W-:Y:S01]  /*1650*/  LEA.HI.X.SX32 R9, R3, R8, 0x1, P0 ;  /* 0x0000000803097211 */ /* 0x000fe200000f0eff */
[----:B------:R-:W-:Y:S01]  /*1660*/  IMAD R3, R35, c[0x0][0x370], RZ ;  /* 0x0000dc0023037a24 */ /* 0x000fe200078e02ff */
[----:B------:R-:W-:Y:S01]  /*1670*/  IADD3.X R7, R23, R7, R13, P1, !PT ;  /* 0x0000000717077210 */ /* 0x000fe20000ffe40d */
[----:B------:R-:W-:Y:S01]  /*1680*/  IMAD R8, R38, c[0x0][0x1a8], RZ ;  /* 0x00006a0026087a24 */ /* 0x000fe200078e02ff */
[----:B------:R-:W-:Y:S01]  /*1690*/  LEA R188, P0, R0, c[0x0][0x350], 0x2 ;  /* 0x0000d40000bc7a11 */ /* 0x000fe200078010ff */
[----:B------:R-:W-:-:S02]  /*16a0*/  IMAD R3, R232, c[0x0][0x374], R3 ;  /* 0x0000dd00e8037a24 */ /* 0x000fc400078e0203 */
[----:B------:R-:W-:Y:S01]  /*16b0*/  IMAD.WIDE.U32 R4, R232, c[0x0][0x370], R4 ;  /* 0x0000dc00e8047a25 */ /* 0x000fe200078e0004 */
[----:B------:R-:W-:-:S03]  /*16c0*/  LEA.HI.X R189, R0, c[0x0][0x354], R9, 0x2, P0 ;  /* 0x0000d50000bd7a11 */ /* 0x000fc600000f1409 */
[----:B------:R-:W-:Y:S01]  /*16d0*/  IMAD R8, R34, c[0x0][0x1ac], R8 ;  /* 0x00006b0022087a24 */ /* 0x000fe200078e0208 */
[----:B------:R-:W-:Y:S01]  /*16e0*/  LEA R10, P0, R4, c[0x0][0x330], 0x1 ;  /* 0x0000cc00040a7a11 */ /* 0x000fe200078008ff */
[----:B------:R-:W-:-:S04]  /*16f0*/  IMAD.WIDE.U32 R6, R34, c[0x0][0x1a8], R6 ;  /* 0x00006a0022067a25 */ /* 0x000fc800078e0006 */
[----:B------:R-:W-:Y:S01]  /*1700*/  IMAD.IADD R0, R5, 0x1, R3 ;  /* 0x0000000105007824 */ /* 0x000fe200078e0203 */
[----:B------:R-:W-:Y:S01]  /*1710*/  IADD3 R8, R7, R8, RZ ;  /* 0x0000000807087210 */ /* 0x000fe20007ffe0ff */
[-C--:B------:R-:W-:Y:S01]  /*1720*/  IMAD.WIDE R200, R15, R30.reuse, c[0x0][0x200] ;  /* 0x000080000fc87625 */ /* 0x080fe200078e021e */
[----:B------:R-:W-:Y:S02]  /*1730*/  LEA R12, P1, R6, c[0x0][0x160], 0x1 ;  /* 0x00005800060c7a11 */ /* 0x000fe400078208ff */
[----:B------:R-:W-:Y:S01]  /*1740*/  LEA.HI.X R11, R4, c[0x0][0x334], R0, 0x1, P0 ;  /* 0x0000cd00040b7a11 */ /* 0x000fe200000f0c00 */
[----:B------:R-:W-:Y:S01]  /*1750*/  IMAD.WIDE R30, R14, R30, c[0x0][0x3c8] ;  /* 0x0000f2000e1e7625 */ /* 0x000fe200078e021e */
[----:B------:R-:W-:Y:S02]  /*1760*/  LEA.HI.X R13, R6, c[0x0][0x164], R8, 0x1, P1 ;  /* 0x00005900060d7a11 */ /* 0x000fe400008f0c08 */
[----:B------:R-:W-:Y:S01]  /*1770*/  LEA.HI.SX32 R0, R27, 0xffffffff, 0x1a ;  /* 0xffffffff1b007811 */ /* 0x000fe200078fd2ff */
[----:B------:R-:W-:Y:S05]  /*1780*/  @!P2 BRA `(.L_x_1242) ;  /* 0x00005dd00000a947 */ /* 0x000fea0003800000 */
[----:B------:R-:W2:Y:S01]  /*1790*/  LDL R27, [R1+0xc] ;  /* 0x00000c00011b7983 */ /* 0x000ea20000100800 */
[----:B------:R-:W-:Y:S01]  /*17a0*/  IMAD.WIDE.U32 R6, R242, c[0x0][0x198], R36 ;  /* 0x00006600f2067a25 */ /* 0x000fe200078e0024 */
[----:B------:R-:W-:-:S03]  /*17b0*/  IADD3 R15, R232, 0x20, RZ ;  /* 0x00000020e80f7810 */ /* 0x000fc60007ffe0ff */
[----:B------:R-:W-:Y:S02]  /*17c0*/  IMAD R3, R251, c[0x0][0x198], RZ ;  /* 0x00006600fb037a24 */ /* 0x000fe400078e02ff */
[----:B------:R-:W-:Y:S02]  /*17d0*/  IMAD.MOV.U32 R197, RZ, RZ, R0 ;  /* 0x000000ffffc57224 */ /* 0x000fe400078e0000 */
[----:B------:R-:W-:Y:S01]  /*17e0*/  IMAD R0, R227, -0x40, R191 ;  /* 0xffffffc0e3007824 */ /* 0x000fe200078e02bf */
[----:B------:R-:W-:Y:S01]  /*17f0*/  IADD3 R8, P3, R26, R6, RZ ;  /* 0x000000061a087210 */ /* 0x000fe20007f7e0ff */
[----:B------:R-:W-:-:S04]  /*1800*/  IMAD.WIDE.U32 R4, R242, c[0x0][0x1a0], R36 ;  /* 0x00006800f2047a25 */ /* 0x000fc800078e0024 */
[----:B------:R-:W-:Y:S02]  /*1810*/  IMAD R9, R251, c[0x0][0x1a0], RZ ;  /* 0x00006800fb097a24 */ /* 0x000fe400078e02ff */
[C---:B------:R-:W-:Y:S02]  /*1820*/  IMAD R14, R242.reuse, c[0x0][0x19c], R3 ;  /* 0x00006700f20e7a24 */ /* 0x040fe400078e0203 */
[----:B------:R-:W-:Y:S01]  /*1830*/  IMAD R22, R197, -0x40, R22 ;  /* 0xffffffc0c5167824 */ /* 0x000fe200078e0216 */
[C---:B------:R-:W-:Y:S01]  /*1840*/  ISETP.GE.AND P1, PT, R15.reuse, R0, PT ;  /* 0x000000000f00720c */ /* 0x040fe20003f26270 */
[----:B------:R-:W-:Y:S01]  /*1850*/  IMAD R3, R242, c[0x0][0x1a4], R9 ;  /* 0x00006900f2037a24 */ /* 0x000fe200078e0209 */
[----:B------:R-:W-:Y:S02]  /*1860*/  IADD3 R6, P0, R24, R4, RZ ;  /* 0x0000000418067210 */ /* 0x000fe40007f1e0ff */
[----:B------:R-:W-:Y:S02]  /*1870*/  IADD3.X R9, R28, R7, R14, P3, !PT ;  /* 0x000000071c097210 */ /* 0x000fe40001ffe40e */
[----:B------:R-:W-:Y:S01]  /*1880*/  ISETP.GE.AND P3, PT, R15, R22, PT ;  /* 0x000000160f00720c */ /* 0x000fe20003f66270 */
[----:B------:R-:W-:Y:S01]  /*1890*/  IMAD.MOV.U32 R180, RZ, RZ, 0x40 ;  /* 0x00000040ffb47424 */ /* 0x000fe200078e00ff */
[----:B------:R-:W-:Y:S01]  /*18a0*/  ISETP.GE.AND P2, PT, R232, R0, PT ;  /* 0x00000000e800720c */ /* 0x000fe20003f46270 */
[----:B------:R-:W-:Y:S01]  /*18b0*/  IMAD R0, R19, c[0x0][0x1b8], RZ ;  /* 0x00006e0013007a24 */ /* 0x000fe200078e02ff */
[----:B------:R-:W-:Y:S01]  /*18c0*/  IADD3.X R7, R25, R5, R3, P0, !PT ;  /* 0x0000000519077210 */ /* 0x000fe200007fe403 */
[----:B------:R-:W-:-:S02]  /*18d0*/  IMAD R3, R19, c[0x0][0x1b0], RZ ;  /* 0x00006c0013037a24 */ /* 0x000fc400078e02ff */
[----:B------:R-:W-:Y:S01]  /*18e0*/  IMAD.WIDE.U32 R4, R2, c[0x0][0x1b0], R8 ;  /* 0x00006c0002047a25 */ /* 0x000fe200078e0008 */
[----:B------:R-:W-:-:S03]  /*18f0*/  @!P1 IADD3 R16, P0, R232, 0x20, RZ ;  /* 0x00000020e8109810 */ /* 0x000fc60007f1e0ff */
[C---:B------:R-:W-:Y:S02]  /*1900*/  IMAD R14, R2.reuse, c[0x0][0x1b4], R3 ;  /* 0x00006d00020e7a24 */ /* 0x040fe400078e0203 */
[----:B------:R-:W-:Y:S02]  /*1910*/  IMAD R0, R2, c[0x0][0x1bc], R0 ;  /* 0x00006f0002007a24 */ /* 0x000fe400078e0200 */
[----:B------:R-:W-:-:S04]  /*1920*/  IMAD.WIDE.U32 R8, R180, c[0x0][0x190], RZ ;  /* 0x00006400b4087a25 */ /* 0x000fc800078e00ff */
[----:B------:R-:W-:Y:S02]  /*1930*/  IMAD.MOV.U32 R192, RZ, RZ, R12 ;  /* 0x000000ffffc07224 */ /* 0x000fe400078e000c */
[----:B------:R-:W-:-:S04]  /*1940*/  IMAD.WIDE.U32 R2, R2, c[0x0][0x1b8], R6 ;  /* 0x00006e0002027a25 */ /* 0x000fc800078e0006 */
[----:B------:R-:W-:Y:S02]  /*1950*/  IMAD.MOV.U32 R194, RZ, RZ, R10 ;  /* 0x000000ffffc27224 */ /* 0x000fe400078e000a */
[----:B------:R-:W-:Y:S01]  /*1960*/  IMAD.WIDE.U32 R6, R180, c[0x0][0x370], RZ ;  /* 0x0000dc00b4067a25 */ /* 0x000fe200078e00ff */
[----:B------:R-:W-:Y:S02]  /*1970*/  @!P3 IADD3 R10, P4, R192, R8, RZ ;  /* 0x00000008c00ab210 */ /* 0x000fe40007f9e0ff */
[----:B------:R-:W-:Y:S01]  /*1980*/  @!P1 IADD3.X R8, RZ, R35, RZ, P0, !PT ;  /* 0x00000023ff089210 */ /* 0x000fe200007fe4ff */
[----:B------:R-:W-:Y:S01]  /*1990*/  IMAD.MOV.U32 R193, RZ, RZ, R13 ;  /* 0x000000ffffc17224 */ /* 0x000fe200078e000d */
[----:B------:R-:W-:Y:S01]  /*19a0*/  MOV R195, R11 ;  /* 0x0000000b00c37202 */ /* 0x000fe20000000f00 */
[----:B------:R-:W-:Y:S01]  /*19b0*/  IMAD R13, R180, c[0x0][0x374], RZ ;  /* 0x0000dd00b40d7a24 */ /* 0x000fe200078e02ff */
[----:B------:R-:W-:Y:S01]  /*19c0*/  @!P3 IADD3 R12, P5, R194, R6, RZ ;  /* 0x00000006c20cb210 */ /* 0x000fe20007fbe0ff */
[----:B------:R-:W-:-:S02]  /*19d0*/  IMAD.IADD R5, R5, 0x1, R14 ;  /* 0x0000000105057824 */ /* 0x000fc400078e020e */
[----:B------:R-:W-:Y:S01]  /*19e0*/  IMAD R11, R180, c[0x0][0x194], RZ ;  /* 0x00006500b40b7a24 */ /* 0x000fe200078e02ff */
[----:B------:R-:W-:Y:S01]  /*19f0*/  @!P3 IADD3.X R13, R195, R7, R13, P5, !PT ;  /* 0x00000007c30db210 */ /* 0x000fe20002ffe40d */
[----:B------:R-:W-:Y:S01]  /*1a00*/  IMAD.IADD R3, R3, 0x1, R0 ;  /* 0x0000000103037824 */ /* 0x000fe200078e0200 */
[----:B------:R-:W-:Y:S01]  /*1a10*/  @!P1 IADD3 R0, P0, R232, 0x20, RZ ;  /* 0x00000020e8009810 */ /* 0x000fe20007f1e0ff */
[----:B------:R-:W-:Y:S02]  /*1a20*/  @!P1 IMAD R8, R8, c[0x0][0x198], RZ ;  /* 0x0000660008089a24 */ /* 0x000fe400078e02ff */
[----:B------:R-:W-:Y:S02]  /*1a30*/  @!P1 IMAD.MOV.U32 R6, RZ, RZ, R4 ;  /* 0x000000ffff069224 */ /* 0x000fe400078e0004 */
[----:B------:R-:W-:Y:S01]  /*1a40*/  @!P1 IMAD.MOV.U32 R7, RZ, RZ, R5 ;  /* 0x000000ffff079224 */ /* 0x000fe200078e0005 */
[----:B------:R-:W-:Y:S01]  /*1a50*/  @!P3 IADD3.X R11, R193, R9, R11, P4, !PT ;  /* 0x00000009c10bb210 */ /* 0x000fe200027fe40b */
[----:B------:R-:W-:-:S02]  /*1a60*/  @!P1 IMAD R15, R16, c[0x0][0x19c], R8 ;  /* 0x00006700100f9a24 */ /* 0x000fc400078e0208 */
[----:B------:R-:W-:Y:S01]  /*1a70*/  @!P1 IMAD.WIDE.U32 R16, R16, c[0x0][0x198], R6 ;  /* 0x0000660010109a25 */ /* 0x000fe200078e0006 */
[----:B------:R-:W-:-:S03]  /*1a80*/  @!P1 MOV R18, R2 ;  /* 0x0000000200129202 */ /* 0x000fc60000000f00 */
[----:B------:R-:W-:Y:S02]  /*1a90*/  @!P1 IMAD.X R9, RZ, RZ, R35, P0 ;  /* 0x000000ffff099224 */ /* 0x000fe400000e0623 */
[----:B------:R-:W-:Y:S02]  /*1aa0*/  @!P2 IMAD R6, R35, c[0x0][0x198], RZ ;  /* 0x000066002306aa24 */ /* 0x000fe400078e02ff */
[----:B------:R-:W-:Y:S02]  /*1ab0*/  @!P1 IMAD.MOV.U32 R19, RZ, RZ, R3 ;  /* 0x000000ffff139224 */ /* 0x000fe400078e0003 */
[----:B------:R-:W-:Y:S02]  /*1ac0*/  @!P1 IMAD R7, R9, c[0x0][0x1a0], RZ ;  /* 0x0000680009079a24 */ /* 0x000fe400078e02ff */
[----:B------:R-:W-:Y:S02]  /*1ad0*/  @!P2 IMAD R8, R35, c[0x0][0x1a0], RZ ;  /* 0x000068002308aa24 */ /* 0x000fe400078e02ff */
[----:B------:R-:W-:-:S02]  /*1ae0*/  @!P2 IMAD R6, R232, c[0x0][0x19c], R6 ;  /* 0x00006700e806aa24 */ /* 0x000fc400078e0206 */
[----:B------:R-:W-:Y:S01]  /*1af0*/  @!P2 IMAD.WIDE.U32 R4, R232, c[0x0][0x198], R4 ;  /* 0x00006600e804aa25 */ /* 0x000fe200078e0004 */
[----:B------:R-:W-:-:S03]  /*1b00*/  LEA.HI R14, R197, R197, RZ, 0x1 ;  /* 0x000000c5c50e7211 */ /* 0x000fc600078f08ff */
[C---:B------:R-:W-:Y:S02]  /*1b10*/  @!P1 IMAD R23, R0.reuse, c[0x0][0x1a4], R7 ;  /* 0x0000690000179a24 */ /* 0x040fe400078e0207 */
[----:B------:R-:W-:Y:S01]  /*1b20*/  @!P1 IMAD.WIDE.U32 R18, R0, c[0x0][0x1a0], R18 ;  /* 0x0000680000129a25 */ /* 0x000fe200078e0012 */
[----:B------:R-:W-:-:S03]  /*1b30*/  @!P2 IADD3 R0, R5, R6, RZ ;  /* 0x000000060500a210 */ /* 0x000fc60007ffe0ff */
[----:B------:R-:W-:Y:S01]  /*1b40*/  @!P2 IMAD R20, R232, c[0x0][0x1a4], R8 ;  /* 0x00006900e814aa24 */ /* 0x000fe200078e0208 */
[----:B------:R-:W-:Y:S01]  /*1b50*/  @!P2 LEA R8, P4, R4, c[0x0][0x168], 0x1 ;  /* 0x00005a000408aa11 */ /* 0x000fe200078808ff */
[----:B------:R-:W-:Y:S01]  /*1b60*/  @!P1 IMAD.IADD R5, R17, 0x1, R15 ;  /* 0x0000000111059824 */ /* 0x000fe200078e020f */
[----:B------:R-:W-:Y:S01]  /*1b70*/  LOP3.LUT R21, R14, 0xfffffffe, RZ, 0xc0, !PT ;  /* 0xfffffffe0e157812 */ /* 0x000fe200078ec0ff */
[----:B------:R-:W-:Y:S01]  /*1b80*/  @!P2 IMAD.WIDE.U32 R14, R232, c[0x0][0x1a0], R2 ;  /* 0x00006800e80eaa25 */ /* 0x000fe200078e0002 */
[----:B------:R-:W-:Y:S02]  /*1b90*/  @!P1 LEA R6, P0, R16, c[0x0][0x168], 0x1 ;  /* 0x00005a0010069a11 */ /* 0x000fe400078008ff */
[----:B------:R-:W-:Y:S02]  /*1ba0*/  @!P2 LEA.HI.X R9, R4, c[0x0][0x16c], R0, 0x1, P4 ;  /* 0x00005b000409aa11 */ /* 0x000fe400020f0c00 */
[----:B------:R-:W-:Y:S01]  /*1bb0*/  ISETP.GE.AND P4, PT, R232, R22, PT ;  /* 0x00000016e800720c */ /* 0x000fe20003f86270 */
[----:B------:R-:W-:Y:S01]  /*1bc0*/  @P6 BAR.SYNC.DEFER_BLOCKING 0x0 ;  /* 0x0000000000006b1d */ /* 0x000fe20000010000 */
[----:B------:R-:W-:Y:S01]  /*1bd0*/  @!P1 LEA.HI.X R7, R16, c[0x0][0x16c], R5, 0x1, P0 ;  /* 0x00005b0010079a11 */ /* 0x000fe200000f0c05 */
[----:B------:R-:W-:Y:S01]  /*1be0*/  IMAD.IADD R16, R197, 0x1, -R21 ;  /* 0x00000001c5107824 */ /* 0x000fe200078e0a15 */
[----:B------:R-:W-:-:S02]  /*1bf0*/  @!P2 IADD3 R0, R15, R20, RZ ;  /* 0x000000140f00a210 */ /* 0x000fc40007ffe0ff */
[----:B------:R-:W-:-:S04]  /*1c00*/  @!P2 LEA R4, P0, R14, c[0x0][0x170], 0x1 ;  /* 0x00005c000e04aa11 */ /* 0x000fc800078008ff */
[----:B------:R-:W-:Y:S02]  /*1c10*/  @!P2 LEA.HI.X R5, R14, c[0x0][0x174], R0, 0x1, P0 ;  /* 0x00005d000e05aa11 */ /* 0x000fe400000f0c00 */
[----:B------:R-:W-:Y:S01]  /*1c20*/  ISETP.NE.AND P0, PT, R16, 0x1, PT ;  /* 0x000000011000780c */ /* 0x000fe20003f05270 */
[----:B------:R-:W-:Y:S01]  /*1c30*/  IMAD.MOV.U32 R229, RZ, RZ, c[0x0][0x30c] ;  /* 0x0000c300ffe57624 */ /* 0x000fe200078e00ff */
[----:B------:R-:W-:Y:S01]  /*1c40*/  MOV R228, c[0x0][0x308] ;  /* 0x0000c20000e47a02 */ /* 0x000fe20000000f00 */
[----:B------:R-:W3:Y:S04]  /*1c50*/  LDL R14, [R1+0x10] ;  /* 0x00001000010e7983 */ /* 0x000ee80000100800 */
        /* <DEDUP_REMOVED lines=18> */
[----:B--2---:R-:W-:-:S04]  /*1d80*/  IADD3 R0, R27, 0x3000, RZ ;  /* 0x000030001b007810 */ /* 0x004fc80007ffe0ff */
[----:B------:R-:W-:-:S05]  /*1d90*/  SEL R0, R0, R27, !P0 ;  /* 0x0000001b00007207 */ /* 0x000fca0004000000 */
        /* <DEDUP_REMOVED lines=66> */
[----:B------:R1:W-:Y:S01]  /*21c0*/  @P1 STS.128 [R196+0x1d000], RZ ;  /* 0x01d000ffc4001388 */ /* 0x0003e20000000c00 */
[----:B------:R-:W-:-:S03]  /*21d0*/  ISETP.GE.AND P2, PT, R209, R22, PT ;  /* 0x00000016d100720c */ /* 0x000fc60003f46270 */
[----:B----4-:R4:W3:Y:S04]  /*21e0*/  LDG.E.64 R4, [R228.64+0x8] ;  /* 0x00000806e4047981 */ /* 0x0108e8000c1e1b00 */
[----:B----4-:R-:W4:Y:S01]  /*21f0*/  LDG.E.64 R228, [R228.64] ;  /* 0x00000006e4e47981 */ /* 0x010f22000c1e1b00 */
[----:B------:R-:W-:Y:S01]  /*2200*/  @!P1 IMAD.IADD R3, R19, 0x1, R23 ;  /* 0x0000000113039824 */ /* 0x000fe200078e0217 */
[----:B------:R-:W-:-:S04]  /*2210*/  @!P1 LEA R2, P5, R18, c[0x0][0x170], 0x1 ;  /* 0x00005c0012029a11 */ /* 0x000fc800078a08ff */
[----:B------:R-:W-:Y:S02]  /*2220*/  @!P1 LEA.HI.X R3, R18, c[0x0][0x174], R3, 0x1, P5 ;  /* 0x00005d0012039a11 */ /* 0x000fe400028f0c03 */
[----:B------:R-:W-:-:S03]  /*2230*/  IADD3 R0, R209, 0x8, RZ ;  /* 0x00000008d1007810 */ /* 0x000fc60007ffe0ff */
[----:B------:R-:W-:Y:S01]  /*2240*/  @!PT LDS RZ, [RZ] ;  /* 0x00000000fffff984 */ /* 0x000fe20000000800 */
[----:B------:R-:W-:Y:S01]  /*2250*/  @!PT LDS RZ, [RZ] ;  /* 0x00000000fffff984 */ /* 0x000fe20000000800 */
[----:B------:R-:W-:Y:S01]  /*2260*/  @!PT LDS RZ, [RZ] ;  /* 0x00000000fffff984 */ /* 0x000fe20000000800 */
[----:B------:R1:W-:Y:S04]  /*2270*/  @!P1 LDGSTS.E.BYPASS.LTC128B.128 [R196+0x19000], [R2.64] ;  /* 0x1900000002c49fae */ /* 0x0003e8000b901d46 */
[----:B------:R1:W-:Y:S04]  /*2280*/  @!P1 LDGSTS.E.BYPASS.LTC128B.128 [R196+0x1b000], [R2.64+0x80] ;  /* 0x1b00008002c49fae */ /* 0x0003e8000b901d46 */
[----:B------:R1:W-:Y:S01]  /*2290*/  @!P1 LDGSTS.E.BYPASS.LTC128B.128 [R196+0x1d000], [R2.64+0x100] ;  /* 0x1d00010002c49fae */ /* 0x0003e2000b901d46 */
[----:B------:R-:W-:Y:S01]  /*22a0*/  ISETP.GE.AND P1, PT, R0, R22, PT ;  /* 0x000000160000720c */ /* 0x000fe20003f26270 */
[----:B------:R-:W-:Y:S01]  /*22b0*/  IMAD.MOV.U32 R199, RZ, RZ, 0x7f800000 ;  /* 0x7f800000ffc77424 */ /* 0x000fe200078e00ff */
[----:B------:R-:W-:Y:S01]  /*22c0*/  MOV R202, 0x7f800000 ;  /* 0x7f80000000ca7802 */ /* 0x000fe20000000f00 */
[----:B------:R-:W-:Y:S01]  /*22d0*/  IMAD R0, R33, c[0x0][0x1c0], R34 ;  /* 0x0000700021007a24 */ /* 0x000fe200078e0222 */
[----:B--2---:R-:W-:Y:S01]  /*22e0*/  SHF.R.S32.HI R6, RZ, 0x1f, R32 ;  /* 0x0000001fff067819 */ /* 0x004fe20000011420 */
[----:B------:R-:W0:Y:S02]  /*22f0*/  LDGDEPBAR ;  /* 0x00000000000079af */ /* 0x000e240000000000 */
[----:B------:R-:W-:-:S02]  /*2300*/  IMAD.SHL.U32 R0, R0, 0x20, RZ ;  /* 0x0000002000007824 */ /* 0x000fc400078e00ff */
[----:B-1----:R-:W-:-:S05]  /*2310*/  IMAD.WIDE R2, R209, 0x4, R200 ;  /* 0x00000004d1027825 */ /* 0x002fca00078e02c8 */
[----:B------:R1:W5:Y:S04]  /*2320*/  @!P2 LDG.E R199, [R2.64] ;  /* 0x0000000602c7a981 */ /* 0x000368000c1e1900 */
[----:B------:R1:W5:Y:S02]  /*2330*/  @!P1 LDG.E R202, [R2.64+0x20] ;  /* 0x0000200602ca9981 */ /* 0x000364000c1e1900 */
[----:B-1----:R-:W-:Y:S02]  /*2340*/  IADD3 R3, R242, 0x40, RZ ;  /* 0x00000040f2037810 */ /* 0x002fe40007ffe0ff */
[----:B------:R-:W-:Y:S02]  /*2350*/  SHF.R.S32.HI R2, RZ, 0x1f, R0 ;  /* 0x0000001fff027819 */ /* 0x000fe40000011400 */
[----:B------:R-:W-:Y:S01]  /*2360*/  ISETP.GE.AND P3, PT, R3, R191, PT ;  /* 0x000000bf0300720c */ /* 0x000fe20003f66270 */
[----:B------:R-:W-:-:S02]  /*2370*/  IMAD.MOV.U32 R185, RZ, RZ, 0x20 ;  /* 0x00000020ffb97424 */ /* 0x000fc400078e00ff */
[----:B------:R-:W-:Y:S01]  /*2380*/  IMAD.SHL.U32 R176, R187, 0x2, RZ ;  /* 0x00000002bbb07824 */ /* 0x000fe200078e00ff */
        /* <DEDUP_REMOVED lines=50> */
[----:B------:R-:W-:Y:S02]  /*26b0*/  IADD3 R0, R186, 0x3000, RZ ;  /* 0x00003000ba007810 */ /* 0x000fe40007ffe0ff */
[----:B------:R-:W-:Y:S02]  /*26c0*/  IADD3.X R236, R2, R5, R6, P2, P1 ;  /* 0x0000000502ec7210 */ /* 0x000fe400017e2406 */
[----:B------:R-:W-:Y:S02]  /*26d0*/  SEL R0, R0, R186, !P0 ;  /* 0x000000ba00007207 */ /* 0x000fe40004000000 */
[----:B------:R-:W-:Y:S02]  /*26e0*/  IADD3 R2, R187, 0x3000, RZ ;  /* 0x00003000bb027810 */ /* 0x000fe40007ffe0ff */
[----:B------:R-:W-:Y:S02]  /*26f0*/  SHF.L.U32 R168, R0, 0x1, RZ ;  /* 0x0000000100a87819 */ /* 0x000fe400000006ff */
[----:B------:R-:W1:Y:S01]  /*2700*/  @P3 S2R R0, SR_TID.X ;  /* 0x0000000000003919 */ /* 0x000e620000002100 */
[----:B------:R-:W-:-:S05]  /*2710*/  SEL R2, R2, R187, !P0 ;  /* 0x000000bb02027207 */ /* 0x000fca0004000000 */
[----:B------:R-:W-:Y:S02]  /*2720*/  IMAD.SHL.U32 R175, R2, 0x2, RZ ;  /* 0x0000000202af7824 */ /* 0x000fe400078e00ff */
[----:B------:R-:W-:-:S04]  /*2730*/  IMAD.MOV.U32 R2, RZ, RZ, c[0x0][0x22c] ;  /* 0x00008b00ff027624 */ /* 0x000fc800078e00ff */
[----:B------:R-:W-:-:S04]  /*2740*/  IMAD R2, R2, c[0x0][0x1c0], RZ ;  /* 0x0000700002027a24 */ /* 0x000fc800078e02ff */
[----:B------:R-:W-:Y:S01]  /*2750*/  IMAD.SHL.U32 R230, R2, 0x10, RZ ;  /* 0x0000001002e67824 */ /* 0x000fe200078e00ff */
[----:B----4-:R-:W-:Y:S01]  /*2760*/  IADD3 R3, R228, 0x3c6ef372, RZ ;  /* 0x3c6ef372e4037810 */ /* 0x010fe20007ffe0ff */
[----:B------:R-:W-:Y:S01]  /*2770*/  IMAD.SHL.U32 R198, R2, 0x8, RZ ;  /* 0x0000000802c67824 */ /* 0x000fe200078e00ff */
[----:B------:R-:W-:Y:S02]  /*2780*/  IADD3 R3, R229, 0x32370b8f, RZ ;  /* 0x32370b8fe5037810 */ /* 0x000fe40007ffe0ff */
[C---:B------:R-:W-:Y:S02]  /*2790*/  IADD3 R249, R230.reuse, 0x20, RZ ;  /* 0x00000020e6f97810 */ /* 0x040fe40007ffe0ff */
[C---:B------:R-:W-:Y:S02]  /*27a0*/  IADD3 R246, R230.reuse, 0x80, RZ ;  /* 0x00000080e6f67810 */ /* 0x040fe40007ffe0ff */
[C---:B------:R-:W-:Y:S02]  /*27b0*/  IADD3 R248, R230.reuse, 0x40, RZ ;  /* 0x00000040e6f87810 */ /* 0x040fe40007ffe0ff */
[----:B------:R-:W-:-:S02]  /*27c0*/  IADD3 R247, R230, 0x60, RZ ;  /* 0x00000060e6f77810 */ /* 0x000fc40007ffe0ff */
[----:B------:R-:W-:Y:S01]  /*27d0*/  IADD3 R245, R230, 0xa0, RZ ;  /* 0x000000a0e6f57810 */ /* 0x000fe20007ffe0ff */
[----:B-1----:R-:W-:Y:S01]  /*27e0*/  @P3 IMAD.SHL.U32 R0, R0, 0x2, RZ ;  /* 0x0000000200003824 */ /* 0x002fe200078e00ff */
[----:B------:R-:W-:Y:S01]  /*27f0*/  IADD3 R3, R228, 0x1715609d, RZ ;  /* 0x1715609de4037810 */ /* 0x000fe20007ffe0ff */
[C---:B------:R-:W-:Y:S01]  /*2800*/  IMAD.IADD R241, R198.reuse, 0x1, R249 ;  /* 0x00000001c6f17824 */ /* 0x040fe200078e02f9 */
[----:B------:R-:W-:Y:S01]  /*2810*/  IADD3 R3, R229, 0x646e171e, RZ ;  /* 0x646e171ee5037810 */ /* 0x000fe20007ffe0ff */
[----:B------:R-:W-:Y:S01]  /*2820*/  IMAD.IADD R238, R198, 0x1, R246 ;  /* 0x00000001c6ee7824 */ /* 0x000fe200078e02f6 */
[----:B------:R-:W-:Y:S01]  /*2830*/  SHF.L.U32 R3, R244, 0x5, RZ ;  /* 0x00000005f4037819 */ /* 0x000fe200000006ff */
[C---:B------:R-:W-:Y:S01]  /*2840*/  IMAD.IADD R240, R198.reuse, 0x1, R248 ;  /* 0x00000001c6f07824 */ /* 0x040fe200078e02f8 */
[C---:B------:R-:W-:Y:S01]  /*2850*/  IADD3 R239, R198.reuse, R247, RZ ;  /* 0x000000f7c6ef7210 */ /* 0x040fe20007ffe0ff */
[----:B------:R-:W-:Y:S01]  /*2860*/  IMAD.IADD R237, R198, 0x1, R245 ;  /* 0x00000001c6ed7824 */ /* 0x000fe200078e02f5 */
[----:B------:R-:W-:-:S02]  /*2870*/  IADD3 R5, R228, -0x61c88647, RZ ;  /* 0x9e3779b9e4057810 */ /* 0x000fc40007ffe0ff */
[C---:B------:R-:W-:Y:S02]  /*2880*/  IADD3 R4, R229.reuse, -0x4498517b, RZ ;  /* 0xbb67ae85e5047810 */ /* 0x040fe40007ffe0ff */
[C---:B------:R-:W-:Y:S02]  /*2890*/  IADD3 R5, R229.reuse, 0x76cf5d0a, RZ ;  /* 0x76cf5d0ae5057810 */ /* 0x040fe40007ffe0ff */
[C---:B------:R-:W-:Y:S02]  /*28a0*/  IADD3 R4, R228.reuse, -0x255992d5, RZ ;  /* 0xdaa66d2be4047810 */ /* 0x040fe40007ffe0ff */
[----:B------:R-:W-:Y:S02]  /*28b0*/  IADD3 R5, R228, 0x78dde6e4, RZ ;  /* 0x78dde6e4e4057810 */ /* 0x000fe40007ffe0ff */
[----:B------:R-:W-:Y:S02]  /*28c0*/  IADD3 R4, R229, -0x126145ec, RZ ;  /* 0xed9eba14e5047810 */ /* 0x000fe40007ffe0ff */
[----:B------:R-:W-:-:S02]  /*28d0*/  R2P PR, R14, 0x6 ;  /* 0x000000060e007804 */ /* 0x000fc40000000000 */
[----:B------:R-:W-:Y:S01]  /*28e0*/  IADD3 R5, R229, -0x56f99767, RZ ;  /* 0xa9066899e5057810 */ /* 0x000fe20007ffe0ff */
[----:B------:R-:W-:Y:S01]  /*28f0*/  IMAD.IADD R5, R198, 0x1, R240 ;  /* 0x00000001c6057824 */ /* 0x000fe200078e02f0 */
[----:B------:R-:W-:Y:S01]  /*2900*/  IADD3 R4, R228, -0x4ab325aa, RZ ;  /* 0xb54cda56e4047810 */ /* 0x000fe20007ffe0ff */
[C---:B------:R-:W-:Y:S01]  /*2910*/  IMAD.IADD R4, R198.reuse, 0x1, R239 ;  /* 0x00000001c6047824 */ /* 0x040fe200078e02ef */
[----:B------:R-:W-:Y:S01]  /*2920*/  @P3 LOP3.LUT R235, R3, 0x6, R0, 0xf8, !PT ;  /* 0x0000000603eb3812 */ /* 0x000fe200078ef800 */
[C---:B------:R-:W-:Y:S01]  /*2930*/  IMAD.IADD R0, R198.reuse, 0x1, R237 ;  /* 0x00000001c6007824 */ /* 0x040fe200078e02ed */
[C---:B------:R-:W-:Y:S02]  /*2940*/  IADD3 R6, R198.reuse, R241, RZ ;  /* 0x000000f1c6067210 */ /* 0x040fe40007ffe0ff */
[C---:B------:R-:W-:Y:S01]  /*2950*/  IADD3 R3, R198.reuse, R238, RZ ;  /* 0x000000eec6037210 */ /* 0x040fe20007ffe0ff */
[C---:B------:R-:W-:Y:S01]  /*2960*/  IMAD.IADD R217, R198.reuse, 0x1, R4 ;  /* 0x00000001c6d97824 */ /* 0x040fe200078e0204 */
[----:B------:R-:W-:Y:S01]  /*2970*/  SEL R185, R185, 0xffffffe0, !P1 ;  /* 0xffffffe0b9b97807 */ /* 0x000fe20004800000 */
[C---:B------:R-:W-:Y:S01]  /*2980*/  IMAD.IADD R221, R198.reuse, 0x1, R6 ;  /* 0x00000001c6dd7824 */ /* 0x040fe200078e0206 */
[C---:B------:R-:W-:Y:S01]  /*2990*/  IADD3 R219, R198.reuse, R5, RZ ;  /* 0x00000005c6db7210 */ /* 0x040fe20007ffe0ff */
[C---:B------:R-:W-:Y:S01]  /*29a0*/  IMAD.IADD R215, R198.reuse, 0x1, R3 ;  /* 0x00000001c6d77824 */ /* 0x040fe200078e0203 */
[----:B------:R-:W-:Y:S01]  /*29b0*/  IADD3 R213, R198, R0, RZ ;  /* 0x00000000c6d57210 */ /* 0x000fe20007ffe0ff */
[----:B------:R-:W-:Y:S01]  /*29c0*/  IMAD.IADD R177, R185, 0x1, R176 ;  /* 0x00000001b9b17824 */ /* 0x000fe200078e02b0 */
[----:B------:R-:W-:Y:S01]  /*29d0*/  SEL R180, R180, 0xffffffc0, !P2 ;  /* 0xffffffc0b4b47807 */ /* 0x000fe20005000000 */
[C---:B------:R-:W-:Y:S01]  /*29e0*/  IMAD.IADD R220, R198.reuse, 0x1, R221 ;  /* 0x00000001c6dc7824 */ /* 0x040fe200078e02dd */
[C---:B------:R-:W-:Y:S01]  /*29f0*/  IADD3 R216, R198.reuse, R217, RZ ;  /* 0x000000d9c6d87210 */ /* 0x040fe20007ffe0ff */
[C---:B------:R-:W-:Y:S01]  /*2a00*/  IMAD.IADD R214, R198.reuse, 0x1, R215 ;  /* 0x00000001c6d67824 */ /* 0x040fe200078e02d7 */
[----:B------:R-:W-:Y:S01]  /*2a10*/  IADD3 R182, R181, R185, RZ ;  /* 0x000000b9b5b67210 */ /* 0x000fe20007ffe0ff */
[----:B------:R-:W-:-:S02]  /*2a20*/  IMAD.IADD R218, R198, 0x1, R219 ;  /* 0x00000001c6da7824 */ /* 0x000fc400078e02db */
[----:B------:R-:W-:Y:S01]  /*2a30*/  IMAD.IADD R212, R198, 0x1, R213 ;  /* 0x00000001c6d47824 */ /* 0x000fe200078e02d5 */
[----:B------:R-:W-:Y:S01]  /*2a40*/  CS2R R32, SRZ ;  /* 0x0000000000207805 */ /* 0x000fe2000001ff00 */
[----:B------:R-:W-:Y:S01]  /*2a50*/  IMAD.WIDE.U32 R210, R210, -0x2daee0ad, RZ ;  /* 0xd2511f53d2d27825 */ /* 0x000fe200078e00ff */
[C---:B------:R-:W-:Y:S02]  /*2a60*/  IADD3 R184, R180.reuse, R182, RZ ;  /* 0x000000b6b4b87210 */ /* 0x040fe40007ffe0ff */
[----:B------:R-:W-:Y:S01]  /*2a70*/  IADD3 R178, R180, R177, RZ ;  /* 0x000000b1b4b27210 */ /* 0x000fe20007ffe0ff */
[----:B------:R-:W-:Y:S01]  /*2a80*/  IMAD.IADD R183, R181, 0x1, R180 ;  /* 0x00000001b5b77824 */ /* 0x000fe200078e02b4 */
[----:B------:R-:W-:Y:S01]  /*2a90*/  IADD3 R226, R198, R220, RZ ;  /* 0x000000dcc6e27210 */ /* 0x000fe20007ffe0ff */
[----:B------:R-:W-:Y:S01]  /*2aa0*/  IMAD.IADD R179, R180, 0x1, R176 ;  /* 0x00000001b4b37824 */ /* 0x000fe200078e02b0 */
[----:B------:R-:W-:Y:S01]  /*2ab0*/  IADD3 R223, R198, R214, RZ ;  /* 0x000000d6c6df7210 */ /* 0x000fe20007ffe0ff */
[----:B------:R-:W-:-:S02]  /*2ac0*/  IMAD R252, R2, 0x38, RZ ;  /* 0x0000003802fc7824 */ /* 0x000fc400078e02ff */
[C---:B------:R-:W-:Y:S02]  /*2ad0*/  IMAD.IADD R225, R198.reuse, 0x1, R218 ;  /* 0x00000001c6e17824 */ /* 0x040fe400078e02da */
[C---:B------:R-:W-:Y:S02]  /*2ae0*/  IMAD.IADD R224, R198.reuse, 0x1, R216 ;  /* 0x00000001c6e07824 */ /* 0x040fe400078e02d8 */
[----:B------:R-:W-:Y:S02]  /*2af0*/  IMAD.IADD R222, R198, 0x1, R212 ;  /* 0x00000001c6de7824 */ /* 0x000fe400078e02d4 */
.L_x_1245:
[----:B------:R-:W0:Y:S01]  /*2b00*/  LDGDEPBAR ;  /* 0x00000000000079af */ /* 0x000e220000000000 */
[----:B------:R-:W-:Y:S01]  /*2b10*/  IMAD.IADD R0, R175, 0x1, R185 ;  /* 0x00000001af007824 */ /* 0x000fe200078e02b9 */
        /* <DEDUP_REMOVED lines=83> */
[----:B------:R-:W-:Y:S02]  /*3050*/  FSETP.NEU.FTZ.AND P0, PT, R202, -INF , PT ;  /* 0xff800000ca00780b */ /* 0x000fe40003f1d000 */
        /* <DEDUP_REMOVED lines=306> */
[----:B------:R-:W-:Y:S01]  /*4380*/  FSETP.GE.FTZ.AND P0, PT, R87, RZ, PT ;  /* 0x000000ff5700720b */ /* 0x000fe20003f16000 */
[C---:B-1----:R-:W-:Y:S08]  /*4390*/  HMMA.16816.F32.BF16 R12, R68.reuse, R72, R12 ;  /* 0x00000048440c723c */ /* 0x042ff0000004180c */
[----:B------:R-:W-:Y:S07]  /*43a0*/  HMMA.16816.F32.BF16 R16, R68, R74, R16 ;  /* 0x0000004a4410723c */ /* 0x000fee0000041810 */
[----:B------:R-:W-:Y:S09]  /*43b0*/  FMUL.FTZ R70, R85, R8 ;  /* 0x0000000855467220 */ /* 0x000ff20000410000 */
[C---:B------:R-:W-:Y:S02]  /*43c0*/  FADD.FTZ R5, -R2.reuse, R12 ;  /* 0x0000000c02057221 */ /* 0x040fe40000010100 */
[----:B------:R-:W-:Y:S03]  /*43d0*/  FADD.FTZ R4, -R2, R13 ;  /* 0x0000000d02047221 */ /* 0x000fe60000010100 */
[-C--:B------:R-:W-:Y:S02]  /*43e0*/  FSEL R5, R5, R2.reuse, P5 ;  /* 0x0000000205057208 */ /* 0x080fe40002800000 */
[-C--:B------:R-:W-:Y:S01]  /*43f0*/  FSEL R4, R4, R2.reuse, P4 ;  /* 0x0000000204047208 */ /* 0x080fe20002000000 */
[----:B------:R-:W-:Y:S01]  /*4400*/  FADD.FTZ R3, -R2, R16 ;  /* 0x0000001002037221 */ /* 0x000fe20000010100 */
[----:B------:R-:W-:Y:S01]  /*4410*/  FSETP.GE.FTZ.AND P5, PT, R86, RZ, PT ;  /* 0x000000ff5600720b */ /* 0x000fe20003fb6000 */
[----:B------:R-:W-:Y:S01]  /*4420*/  FMUL.FTZ R71, R83, R5 ;  /* 0x0000000553477220 */ /* 0x000fe20000410000 */
[----:B------:R-:W-:Y:S01]  /*4430*/  FSETP.GE.FTZ.AND P4, PT, R82, RZ, PT ;  /* 0x000000ff5200720b */ /* 0x000fe20003f96000 */
[----:B------:R-:W-:Y:S01]  /*4440*/  FADD.FTZ R5, -R0, R11 ;  /* 0x0000000b00057221 */ /* 0x000fe20000010100 */
[----:B------:R-:W-:Y:S01]  /*4450*/  FSEL R3, R3, R2, P2 ;  /* 0x0000000203037208 */ /* 0x000fe20001000000 */
[----:B------:R-:W-:Y:S01]  /*4460*/  @P1 FADD.FTZ R2, -R2, R17 ;  /* 0x0000001102021221 */ /* 0x000fe20000010100 */
[----:B------:R-:W-:Y:S01]  /*4470*/  FSETP.GE.FTZ.AND P1, PT, R90, RZ, PT ;  /* 0x000000ff5a00720b */ /* 0x000fe20003f36000 */
[----:B------:R-:W-:Y:S01]  /*4480*/  FMUL.FTZ R69, R80, R4 ;  /* 0x0000000450457220 */ /* 0x000fe20000410000 */
[----:B------:R-:W-:Y:S01]  /*4490*/  FSEL R5, R5, R0, P5 ;  /* 0x0000000005057208 */ /* 0x000fe20002800000 */
[----:B------:R-:W-:Y:S01]  /*44a0*/  FMUL.FTZ R68, R77, R3 ;  /* 0x000000034d447220 */ /* 0x000fe20000410000 */
[----:B------:R-:W-:Y:S01]  /*44b0*/  ISETP.GE.AND P5, PT, R197, 0x1, PT ;  /* 0x00000001c500780c */ /* 0x000fe20003fa6270 */
[----:B------:R-:W-:Y:S01]  /*44c0*/  FADD.FTZ R3, -R0, R7 ;  /* 0x0000000700037221 */ /* 0x000fe20000010100 */
[----:B------:R-:W-:Y:S01]  /*44d0*/  FSETP.GE.FTZ.AND P2, PT, R91, RZ, PT ;  /* 0x000000ff5b00720b */ /* 0x000fe20003f56000 */
[----:B------:R-:W-:Y:S01]  /*44e0*/  FMUL.FTZ R17, R76, R2 ;  /* 0x000000024c117220 */ /* 0x000fe20000410000 */
[-C--:B------:R-:W-:Y:S01]  /*44f0*/  FSEL R2, R10, R0.reuse, P0 ;  /* 0x000000000a027208 */ /* 0x080fe20000000000 */
[----:B------:R-:W-:Y:S01]  /*4500*/  FADD.FTZ R4, -R0, R14 ;  /* 0x0000000e00047221 */ /* 0x000fe20000010100 */
[----:B------:R-:W-:Y:S01]  /*4510*/  FSETP.GE.FTZ.AND P0, PT, R78, RZ, PT ;  /* 0x000000ff4e00720b */ /* 0x000fe20003f16000 */
[----:B------:R-:W-:Y:S01]  /*4520*/  FMUL.FTZ R11, R86, R5 ;  /* 0x00000005560b7220 */ /* 0x000fe20000410000 */
[----:B------:R-:W-:Y:S01]  /*4530*/  FSEL R3, R3, R0, P1 ;  /* 0x0000000003037208 */ /* 0x000fe20000800000 */
[----:B------:R-:W-:Y:S01]  /*4540*/  FMUL.FTZ R12, R87, R2 ;  /* 0x00000002570c7220 */ /* 0x000fe20000410000 */
[-C--:B------:R-:W-:Y:S01]  /*4550*/  FSEL R6, R6, R0.reuse, P2 ;  /* 0x0000000006067208 */ /* 0x080fe20001000000 */
[----:B------:R-:W-:Y:S01]  /*4560*/  FADD.FTZ R2, -R0, R18 ;  /* 0x0000001200027221 */ /* 0x000fe20000010100 */
[----:B------:R-:W-:Y:S01]  /*4570*/  FSETP.GE.FTZ.AND P2, PT, R81, RZ, PT ;  /* 0x000000ff5100720b */ /* 0x000fe20003f56000 */
[----:B------:R-:W-:Y:S01]  /*4580*/  FMUL.FTZ R13, R90, R3 ;  /* 0x000000035a0d7220 */ /* 0x000fe20000410000 */
[----:B------:R-:W-:Y:S01]  /*4590*/  FSETP.GE.FTZ.AND P1, PT, R79, RZ, PT ;  /* 0x000000ff4f00720b */ /* 0x000fe20003f36000 */
[----:B------:R-:W-:Y:S01]  /*45a0*/  FADD.FTZ R3, -R0, R15 ;  /* 0x0000000f00037221 */ /* 0x000fe20000010100 */
[----:B------:R-:W-:Y:S01]  /*45b0*/  FSEL R4, R4, R0, P4 ;  /* 0x0000000004047208 */ /* 0x000fe20002000000 */
[----:B------:R-:W-:Y:S01]  /*45c0*/  FMUL.FTZ R16, R91, R6 ;  /* 0x000000065b107220 */ /* 0x000fe20000410000 */
[-C--:B------:R-:W-:Y:S02]  /*45d0*/  FSEL R2, R2, R0.reuse, P1 ;  /* 0x0000000002027208 */ /* 0x080fe40000800000 */
[----:B------:R-:W-:Y:S01]  /*45e0*/  FSEL R3, R3, R0, P2 ;  /* 0x0000000003037208 */ /* 0x000fe20001000000 */
[----:B------:R-:W-:Y:S02]  /*45f0*/  @P0 FADD.FTZ R0, -R0, R19 ;  /* 0x0000001300000221 */ /* 0x000fe40000010100 */
        /* <DEDUP_REMOVED lines=11> */
[C---:B------:R-:W-:Y:S02]  /*46b0*/  LEA R3, P0, R2.reuse, R192, 0x1 ;  /* 0x000000c002037211 */ /* 0x040fe400078008ff */
        /* <DEDUP_REMOVED lines=18> */
.L_x_1243:
        /* <DEDUP_REMOVED lines=107> */
.L_x_1244:
        /* <DEDUP_REMOVED lines=78> */
[----:B------:R-:W-:Y:S02]  /*5370*/  IMAD R158, R158, 0x18, RZ ;  /* 0x000000189e9e7824 */ /* 0x000fe400078e02ff */
[----:B------:R-:W-:Y:S02]  /*5380*/  IMAD R159, R159, c[0x0][0x1c0], RZ ;  /* 0x000070009f9f7a24 */ /* 0x000fe400078e02ff */
[-C--:B------:R-:W-:Y:S04]  /*5390*/  HMMA.16816.F32.BF16 R76, R160, R150.reuse, R76 ;  /* 0x00000096a04c723c */ /* 0x080fe8000004184c */
[----:B------:R-:W-:Y:S04]  /*53a0*/  @P5 IMAD.WIDE R148, R209, 0x4, R200 ;  /* 0x00000004d1945825 */ /* 0x000fe800078e02c8 */
[C---:B------:R-:W-:Y:S01]  /*53b0*/  HMMA.16816.F32.BF16 R80, R152.reuse, R150, R80 ;  /* 0x000000969850723c */ /* 0x040fe20000041850 */
[----:B------:R1:W5:Y:S03]  /*53c0*/  @P5 LDG.E R199, [R148.64] ;  /* 0x0000000694c75981 */ /* 0x000366000c1e1900 */
[----:B------:R-:W-:Y:S01]  /*53d0*/  IMAD.SHL.U32 R159, R159, 0x20, RZ ;  /* 0x000000209f9f7824 */ /* 0x000fe200078e00ff */
        /* <DEDUP_REMOVED lines=19> */
[-C--:B--2---:R-:W-:Y:S03]  /*5510*/  LEA R4, P0, R252, R188.reuse, 0x2 ;  /* 0x000000bcfc047211 */ /* 0x084fe600078010ff */
        /* <DEDUP_REMOVED lines=30> */
[CC--:B-1----:R-:W-:Y:S02]  /*5700*/  LEA R8, P2, R219.reuse, R188.reuse, 0x2 ;  /* 0x000000bcdb087211 */ /* 0x0c2fe400078410ff */
[CC--:B--2---:R-:W-:Y:S02]  /*5710*/  LEA R4, P0, R248.reuse, R188.reuse, 0x2 ;  /* 0x000000bcf8047211 */ /* 0x0c4fe400078010ff */
        /* <DEDUP_REMOVED lines=159> */
[----:B------:R-:W-:-:S02]  /*6110*/  FMUL.FTZ R48, R44, c[0x0][0x2dc] ;  /* 0x0000b7002c307a20 */ /* 0x000fc40000410000 */
[----:B------:R-:W-:Y:S01]  /*6120*/  FMUL.FTZ R10, R45, c[0x0][0x2dc] ;  /* 0x0000b7002d0a7a20 */ /* 0x000fe20000410000 */
[----:B------:R-:W1:Y:S01]  /*6130*/  S2R R157, SR_CTAID.Y ;  /* 0x00000000009d7919 */ /* 0x000e620000002600 */
[----:B------:R-:W-:Y:S02]  /*6140*/  FMUL.FTZ R70, R40, c[0x0][0x2dc] ;  /* 0x0000b70028467a20 */ /* 0x000fe40000410000 */
[----:B------:R-:W-:Y:S01]  /*6150*/  FMUL.FTZ R14, R41, c[0x0][0x2dc] ;  /* 0x0000b700290e7a20 */ /* 0x000fe20000410000 */
[----:B------:R-:W-:Y:S01]  /*6160*/  F2FP.BF16.PACK_AB R10, R10, R48 ;  /* 0x000000300a0a723e */ /* 0x000fe200000010ff */
[----:B------:R-:W-:Y:S01]  /*6170*/  FMUL.FTZ R100, R100, c[0x0][0x2e0] ;  /* 0x0000b80064647a20 */ /* 0x000fe20000410000 */
[----:B------:R-:W2:Y:S01]  /*6180*/  S2R R96, SR_CTAID.Y ;  /* 0x0000000000607919 */ /* 0x000ea20000002600 */
        /* <DEDUP_REMOVED lines=17> */
[----:B-1----:R-:W-:Y:S01]  /*62a0*/  SHF.R.S32.HI R97, RZ, 0x1f, R157 ;  /* 0x0000001fff617819 */ /* 0x002fe2000001149d */
        /* <DEDUP_REMOVED lines=168> */
[----:B-1----:R-:W-:-:S05]  /*6d30*/  @P0 IADD3 R0, R231, R250, RZ ;  /* 0x000000fae7000210 */ /* 0x002fca0007ffe0ff */
[----:B---3--:R-:W-:-:S04]  /*6d40*/  @P0 IMAD.WIDE.U32 R2, R0, c[0x0][0x3a0], RZ ;  /* 0x0000e80000020a25 */ /* 0x008fc800078e00ff */
[----:B------:R-:W-:Y:S01]  /*6d50*/  @P0 IMAD R5, R0, c[0x0][0x3a4], R3 ;  /* 0x0000e90000050a24 */ /* 0x000fe200078e0203 */
[----:B------:R-:W-:Y:S01]  /*6d60*/  @P0 MOV R4, R2 ;  /* 0x0000000200040202 */ /* 0x000fe20000000f00 */
[----:B------:R-:W-:Y:S05]  /*6d70*/  @P0 BRA `(.L_x_1246) ;  /* 0x000000a000000947 */ /* 0x000fea0003800000 */
[----:B--2---:R-:W-:Y:S01]  /*6d80*/  SHF.R.S32.HI R0, RZ, 0x1f, R231 ;  /* 0x0000001fff007819 */ /* 0x004fe200000114e7 */
        /* <DEDUP_REMOVED lines=9> */
.L_x_1246:
        /* <DEDUP_REMOVED lines=15> */
.L_x_1247:
[----:B------:R-:W2:Y:S01]  /*6f10*/  LDL.64 R2, [R1] ;  /* 0x0000000001027983 */ /* 0x000ea20000100a00 */
[----:B------:R-:W-:Y:S01]  /*6f20*/  IMAD R23, R227, -0x40, R191 ;  /* 0xffffffc0e3177824 */ /* 0x000fe200078e02bf */
[----:B------:R-:W-:Y:S01]  /*6f30*/  BSSY B0, `(.L_x_1248) ;  /* 0x000002a000007945 */ /* 0x000fe20003800000 */
[----:B------:R-:W-:Y:S01]  /*6f40*/  IMAD R0, R251, c[0x0][0x3a0], RZ ;  /* 0x0000e800fb007a24 */ /* 0x000fe200078e02ff */
[----:B------:R-:W-:Y:S01]  /*6f50*/  BAR.SYNC.DEFER_BLOCKING 0x0 ;  /* 0x0000000000007b1d */ /* 0x000fe20000010000 */
[----:B------:R-:W-:Y:S02]  /*6f60*/  SHF.R.S32.HI R38, RZ, 0x1f, R232 ;  /* 0x0000001fff267819 */ /* 0x000fe400000114e8 */
[----:B------:R-:W-:Y:S01]  /*6f70*/  IMAD R0, R242, c[0x0][0x3a4], R0 ;  /* 0x0000e900f2007a24 */ /* 0x000fe200078e0200 */
[----:B------:R-:W-:-:S02]  /*6f80*/  ISETP.GE.AND P2, PT, R232, R23, PT ;  /* 0x00000017e800720c */ /* 0x000fc40003f46270 */
[----:B------:R-:W1:Y:S04]  /*6f90*/  S2R R6, SR_CTAID.Z ;  /* 0x0000000000067919 */ /* 0x000e680000002700 */
[----:B------:R-:W3:Y:S04]  /*6fa0*/  S2R R39, SR_CTAID.Z ;  /* 0x0000000000277919 */ /* 0x000ee80000002700 */
[----:B------:R4:W2:Y:S04]  /*6fb0*/  LDS.128 R32, [R196+0x13000] ;  /* 0x01300000c4207984 */ /* 0x0008a80000000c00 */
[----:B------:R4:W2:Y:S01]  /*6fc0*/  LDS.128 R28, [R196+0x15000] ;  /* 0x01500000c41c7984 */ /* 0x0008a20000000c00 */
[----:B-1----:R-:W-:-:S03]  /*6fd0*/  SHF.R.S32.HI R64, RZ, 0x1f, R6 ;  /* 0x0000001fff407819 */ /* 0x002fc60000011406 */
[----:B------:R4:W1:Y:S04]  /*6fe0*/  LDS.128 R24, [R196+0x17000] ;  /* 0x01700000c4187984 */ /* 0x0008680000000c00 */
[----:B------:R4:W1:Y:S04]  /*6ff0*/  LDS.128 R48, [R196+0x18000] ;  /* 0x01800000c4307984 */ /* 0x0008680000000c00 */
[----:B------:R4:W1:Y:S04]  /*7000*/  LDS.128 R60, [R196+0x19000] ;  /* 0x01900000c43c7984 */ /* 0x0008680000000c00 */
[----:B------:R4:W1:Y:S04]  /*7010*/  LDS.128 R44, [R196+0x1a000] ;  /* 0x01a00000c42c7984 */ /* 0x0008680000000c00 */
[----:B------:R4:W1:Y:S04]  /*7020*/  LDS.128 R56, [R196+0x1b000] ;  /* 0x01b00000c4387984 */ /* 0x0008680000000c00 */
[----:B------:R4:W1:Y:S04]  /*7030*/  LDS.128 R40, [R196+0x1c000] ;  /* 0x01c00000c4287984 */ /* 0x0008680000000c00 */
[----:B------:R4:W1:Y:S01]  /*7040*/  LDS.128 R52, [R196+0x1d000] ;  /* 0x01d00000c4347984 */ /* 0x0008620000000c00 */
[----:B--2---:R-:W-:-:S02]  /*7050*/  MOV R20, R2 ;  /* 0x0000000200147202 */ /* 0x004fc40000000f00 */
[----:B------:R-:W-:-:S05]  /*7060*/  MOV R21, R3 ;  /* 0x0000000300157202 */ /* 0x000fca0000000f00 */
[----:B------:R-:W-:-:S05]  /*7070*/  IMAD.WIDE.U32 R2, R242, c[0x0][0x3a0], R20 ;  /* 0x0000e800f2027a25 */ /* 0x000fca00078e0014 */
[----:B------:R-:W-:-:S04]  /*7080*/  IADD3 R2, P0, R4, R2, RZ ;  /* 0x0000000204027210 */ /* 0x000fc80007f1e0ff */
[----:B------:R-:W-:Y:S01]  /*7090*/  IADD3.X R3, R5, R3, R0, P0, !PT ;  /* 0x0000000305037210 */ /* 0x000fe200007fe400 */
[----:B------:R-:W-:-:S04]  /*70a0*/  IMAD R0, R64, c[0x0][0x3b8], RZ ;  /* 0x0000ee0040007a24 */ /* 0x000fc800078e02ff */
[C---:B---3--:R-:W-:Y:S02]  /*70b0*/  IMAD R0, R39.reuse, c[0x0][0x3bc], R0 ;  /* 0x0000ef0027007a24 */ /* 0x048fe400078e0200 */
[----:B------:R-:W-:-:S05]  /*70c0*/  IMAD.WIDE.U32 R4, R39, c[0x0][0x3b8], R2 ;  /* 0x0000ee0027047a25 */ /* 0x000fca00078e0002 */
[----:B------:R-:W-:Y:S01]  /*70d0*/  IADD3 R22, R5, R0, RZ ;  /* 0x0000000005167210 */ /* 0x000fe20007ffe0ff */
[----:B------:R-:W-:Y:S05]  /*70e0*/  @P2 BRA `(.L_x_1249) ;  /* 0x000000e000002947 */ /* 0x000fea0003800000 */
[----:B-1--4-:R-:W1:Y:S01]  /*70f0*/  LDS.128 R12, [R196+0x14000] ;  /* 0x01400000c40c7984 */ /* 0x012e620000000c00 */
[----:B------:R-:W-:Y:S01]  /*7100*/  MOV R2, R4 ;  /* 0x0000000400027202 */ /* 0x000fe20000000f00 */
[----:B------:R-:W-:Y:S01]  /*7110*/  IMAD R0, R38, c[0x0][0x3a0], RZ ;  /* 0x0000e80026007a24 */ /* 0x000fe200078e02ff */
[----:B------:R-:W-:Y:S01]  /*7120*/  MOV R3, R22 ;  /* 0x0000001600037202 */ /* 0x000fe20000000f00 */
[----:B------:R-:W2:Y:S02]  /*7130*/  LDS.128 R8, [R196+0x12000] ;  /* 0x01200000c4087984 */ /* 0x000ea40000000c00 */
[C---:B------:R-:W-:Y:S02]  /*7140*/  IMAD R0, R232.reuse, c[0x0][0x3a4], R0 ;  /* 0x0000e900e8007a24 */ /* 0x040fe400078e0200 */
[----:B------:R-:W3:Y:S01]  /*7150*/  LDS.128 R16, [R196+0x16000] ;  /* 0x01600000c4107984 */ /* 0x000ee20000000c00 */
[----:B------:R-:W-:-:S05]  /*7160*/  IMAD.WIDE.U32 R6, R232, c[0x0][0x3a0], R2 ;  /* 0x0000e800e8067a25 */ /* 0x000fca00078e0002 */
[----:B------:R-:W-:Y:S02]  /*7170*/  IADD3 R0, R7, R0, RZ ;  /* 0x0000000007007210 */ /* 0x000fe40007ffe0ff */
[----:B------:R-:W-:-:S04]  /*7180*/  LEA R2, P0, R6, c[0x0][0x340], 0x1 ;  /* 0x0000d00006027a11 */ /* 0x000fc800078008ff */
[----:B------:R-:W-:-:S05]  /*7190*/  LEA.HI.X R3, R6, c[0x0][0x344], R0, 0x1, P0 ;  /* 0x0000d10006037a11 */ /* 0x000fca00000f0c00 */
[----:B-1----:R1:W-:Y:S04]  /*71a0*/  STG.E.128 [R2.64+0x80], R12 ;  /* 0x0000800c02007986 */ /* 0x0023e8000c101d06 */
[----:B--2---:R1:W-:Y:S04]  /*71b0*/  STG.E.128 [R2.64], R8 ;  /* 0x0000000802007986 */ /* 0x0043e8000c101d06 */
[----:B---3--:R1:W-:Y:S02]  /*71c0*/  STG.E.128 [R2.64+0x100], R16 ;  /* 0x0001001002007986 */ /* 0x0083e4000c101d06 */
.L_x_1249:
[----:B-1--4-:R-:W-:Y:S05]  /*71d0*/  BSYNC B0 ;  /* 0x0000000000007941 */ /* 0x012fea0003800000 */
.L_x_1248:
[----:B------:R-:W-:Y:S01]  /*71e0*/  IADD3 R0, R232, 0x20, RZ ;  /* 0x00000020e8007810 */ /* 0x000fe20007ffe0ff */
[----:B------:R-:W-:Y:S03]  /*71f0*/  BSSY B0, `(.L_x_1250) ;  /* 0x0000010000007945 */ /* 0x000fe60003800000 */
[----:B------:R-:W-:-:S13]  /*7200*/  ISETP.GE.AND P1, PT, R0, R23, PT ;  /* 0x000000170000720c */ /* 0x000fda0003f26270 */
[----:B------:R-:W-:Y:S05]  /*7210*/  @P1 BRA `(.L_x_1251) ;  /* 0x000000d000001947 */ /* 0x000fea0003800000 */
[----:B------:R-:W-:Y:S02]  /*7220*/  IADD3 R0, P0, R232, 0x20, RZ ;  /* 0x00000020e8007810 */ /* 0x000fe40007f1e0ff */
[----:B------:R-:W-:-:S03]  /*7230*/  MOV R3, R22 ;  /* 0x0000001600037202 */ /* 0x000fc60000000f00 */
        /* <DEDUP_REMOVED lines=10> */
[----:B------:R1:W-:Y:S02]  /*72e0*/  STG.E.128 [R2.64+0x100], R24 ;  /* 0x0001001802007986 */ /* 0x0003e4000c101d06 */
.L_x_1251:
[----:B------:R-:W-:Y:S05]  /*72f0*/  BSYNC B0 ;  /* 0x0000000000007941 */ /* 0x000fea0003800000 */
.L_x_1250:
[----:B-1----:R-:W-:Y:S01]  /*7300*/  IMAD.WIDE.U32 R2, R242, c[0x0][0x3a8], R20 ;  /* 0x0000ea00f2027a25 */ /* 0x002fe200078e0014 */
        /* <DEDUP_REMOVED lines=18> */
[----:B------:R1:W-:Y:S04]  /*7430*/  STG.E.128 [R2.64], R48 ;  /* 0x0000003002007986 */ /* 0x0003e8000c101d06 */
[----:B------:R1:W-:Y:S04]  /*7440*/  STG.E.128 [R2.64+0x80], R44 ;  /* 0x0000802c02007986 */ /* 0x0003e8000c101d06 */
[----:B------:R1:W-:Y:S02]  /*7450*/  STG.E.128 [R2.64+0x100], R40 ;  /* 0x0001002802007986 */ /* 0x0003e4000c101d06 */
.L_x_1253:
[----:B------:R-:W-:Y:S05]  /*7460*/  BSYNC B0 ;  /* 0x0000000000007941 */ /* 0x000fea0003800000 */
.L_x_1252:
        /* <DEDUP_REMOVED lines=15> */
.L_x_1242:
        /* <DEDUP_REMOVED lines=19> */
.L_x_1255:
        /* <DEDUP_REMOVED lines=15> */
.L_x_1256:
[----:B------:R-:W3:Y:S01]  /*7780*/  LDL.64 R16, [R1] ;  /* 0x0000000001107983 */ /* 0x000ee20000100a00 */
[----:B------:R-:W-:Y:S01]  /*7790*/  IMAD R9, R227, -0x40, R191 ;  /* 0xffffffc0e3097824 */ /* 0x000fe200078e02bf */
[----:B------:R-:W-:Y:S01]  /*77a0*/  BSSY B0, `(.L_x_1257) ;  /* 0x000001b000007945 */ /* 0x000fe20003800000 */
[----:B------:R-:W-:Y:S01]  /*77b0*/  IMAD R0, R251, c[0x0][0x3a0], RZ ;  /* 0x0000e800fb007a24 */ /* 0x000fe200078e02ff */
[----:B------:R-:W1:Y:S01]  /*77c0*/  S2R R6, SR_CTAID.Z ;  /* 0x0000000000067919 */ /* 0x000e620000002700 */
[----:B------:R-:W-:Y:S02]  /*77d0*/  SHF.R.S32.HI R12, RZ, 0x1f, R232 ;  /* 0x0000001fff0c7819 */ /* 0x000fe400000114e8 */
[----:B------:R-:W-:Y:S01]  /*77e0*/  IMAD R0, R242, c[0x0][0x3a4], R0 ;  /* 0x0000e900f2007a24 */ /* 0x000fe200078e0200 */
[----:B------:R-:W4:Y:S01]  /*77f0*/  S2R R13, SR_CTAID.Z ;  /* 0x00000000000d7919 */ /* 0x000f220000002700 */
[----:B------:R-:W-:-:S02]  /*7800*/  ISETP.GE.AND P2, PT, R232, R9, PT ;  /* 0x00000009e800720c */ /* 0x000fc40003f46270 */
[----:B-1----:R-:W-:-:S05]  /*7810*/  SHF.R.S32.HI R14, RZ, 0x1f, R6 ;  /* 0x0000001fff0e7819 */ /* 0x002fca0000011406 */
[----:B------:R-:W-:-:S04]  /*7820*/  IMAD R8, R14, c[0x0][0x3b8], RZ ;  /* 0x0000ee000e087a24 */ /* 0x000fc800078e02ff */
[----:B----4-:R-:W-:Y:S02]  /*7830*/  IMAD R8, R13, c[0x0][0x3bc], R8 ;  /* 0x0000ef000d087a24 */ /* 0x010fe400078e0208 */
[----:B---3--:R-:W-:-:S05]  /*7840*/  IMAD.WIDE.U32 R2, R242, c[0x0][0x3a0], R16 ;  /* 0x0000e800f2027a25 */ /* 0x008fca00078e0010 */
[----:B------:R-:W-:-:S04]  /*7850*/  IADD3 R4, P0, R4, R2, RZ ;  /* 0x0000000204047210 */ /* 0x000fc80007f1e0ff */
        /* <DEDUP_REMOVED lines=15> */
.L_x_1258:
[----:B------:R-:W-:Y:S05]  /*7950*/  BSYNC B0 ;  /* 0x0000000000007941 */ /* 0x000fea0003800000 */
.L_x_1257:
        /* <DEDUP_REMOVED lines=16> */
.L_x_1260:
[----:B------:R-:W-:Y:S05]  /*7a60*/  BSYNC B0 ;  /* 0x0000000000007941 */ /* 0x000fea0003800000 */
.L_x_1259:
        /* <DEDUP_REMOVED lines=22> */
.L_x_1262:
[----:B------:R-:W-:Y:S05]  /*7bd0*/  BSYNC B0 ;  /* 0x0000000000007941 */ /* 0x000fea0003800000 */
.L_x_1261:
        /* <DEDUP_REMOVED lines=13> */
.L_x_1254:
[----:B------:R-:W-:Y:S05]  /*7cb0*/  BSYNC B1 ;  /* 0x0000000000017941 */ /* 0x000fea0003800000 */
.L_x_1237:
[----:B------:R-:W-:-:S04]  /*7cc0*/  IADD3 R227, R227, c[0x0][0xc], RZ ;  /* 0x00000300e3e37a10 */ /* 0x000fc80007ffe0ff */
[----:B------:R-:W-:-:S13]  /*7cd0*/  ISETP.GE.AND P0, PT, R227, UR5, PT ;  /* 0x00000005e3007c0c */ /* 0x000fda000bf06270 */
[----:B------:R-:W-:Y:S01]  /*7ce0*/  @P0 CALL.REL.NOINC `(.L_x_1263) ;  /* 0x0000001000000944 */ /* 0x000fe20003c00000 */
[----:B------:R-:W-:Y:S05]  /*7cf0*/  BRA `(.L_x_1264) ;  /* 0xffff8ba000007947 */ /* 0x000fea000383ffff */
.L_x_1263:
[----:B------:R-:W-:Y:S05]  /*7d00*/  EXIT ;  /* 0x000000000000794d */ /* 0x000fea0003800000 */
.L_x_1265:
        /* <DEDUP_REMOVED lines=15> */
.L_x_1610:


//--------------------- .text._ZN5flash44flash_bwd_dq_dk_dv_loop_seqk_parallel_kernelI23Flash_bwd_kernel_traitsILi192ELi64ELi64ELi8ELi4ELi2ELi2ELb0ELb0EN7cutlass10bfloat16_tE19Flash_kernel_traitsILi192ELi64ELi64ELi8ES3_EELb0ELb0ELb0ELb0ELb0ELb1ELb1EEEvNS_16Flash_bwd_paramsE --------------------------
	.section	.text._ZN5flash44flash_bwd_dq_dk_dv_loop_seqk_parallel_kernelI23Flash_bwd_kernel_traitsILi192ELi64ELi64ELi8ELi4ELi2ELi2ELb0ELb0EN7cutlass10bfloat16_tE19Flash_kernel_traitsILi192ELi64ELi64ELi8ES3_EELb0ELb0ELb0ELb0ELb0ELb1ELb1EEEvNS_16Flash_bwd_paramsE,"ax",@progbits
	.sectioninfo	@"SHI_REGISTERS=255"
	.align	128
        .global         _ZN5flash44flash_bwd_dq_dk_dv_loop_seqk_parallel_kernelI23Flash_bwd_kernel_traitsILi192ELi64ELi64ELi8ELi4ELi2ELi2ELb0ELb0EN7cutlass10bfloat16_tE19Flash_kernel_traitsILi192ELi64ELi64ELi8ES3_EELb0ELb0ELb0ELb0ELb0ELb1ELb1EEEvNS_16Flash_bwd_paramsE
        .type           _ZN5flash44flash_bwd_dq_dk_dv_loop_seqk_parallel_kernelI23Flash_bwd_kernel_traitsILi192ELi64ELi64ELi8ELi4ELi2ELi2ELb0ELb0EN7cutlass10bfloat16_tE19Flash_kernel_traitsILi192ELi64ELi64ELi8ES3_EELb0ELb0ELb0ELb0ELb0ELb1ELb1EEEvNS_16Flash_bwd_paramsE,@function
        .size           _ZN5flash44flash_bwd_dq_dk_dv_loop_seqk_parallel_kernelI23Flash_bwd_kernel_traitsILi192ELi64ELi64ELi8ELi4ELi2ELi2ELb0ELb0EN7cutlass10bfloat16_tE19Flash_kernel_traitsILi192ELi64ELi64ELi8ES3_EELb0ELb0ELb0ELb0ELb0ELb1ELb1EEEvNS_16Flash_bwd_paramsE,(.L_x_1611 - _ZN5flash44flash_bwd_dq_dk_dv_loop_seqk_parallel_kernelI23Flash_bwd_kernel_traitsILi192ELi64ELi64ELi8ELi4ELi2ELi2ELb0ELb0EN7cutlass10bfloat16_tE19Flash_kernel_traitsILi192ELi64ELi64ELi8ES3_EELb0ELb0ELb0ELb0ELb0ELb1ELb1EEEvNS_16Flash_bwd_paramsE)
        .other          _ZN5flash44flash_bwd_dq_dk_dv_loop_seqk_parallel_kernelI23Flash_bwd_kernel_traitsILi192ELi64ELi64ELi8ELi4ELi2ELi2ELb0ELb0EN7cutlass10bfloat16_tE19Flash_kernel_traitsILi192ELi64ELi64ELi8ES3_EELb0ELb0ELb0ELb0ELb0ELb1ELb1EEEvNS_16Flash_bwd_paramsE,@"STO_CUDA_ENTRY STV_DEFAULT"
_ZN5flash44flash_bwd_dq_dk_dv_loop_seqk_parallel_kernelI23Flash_bwd_kernel_traitsILi192ELi64ELi64ELi8ELi4ELi2ELi2ELb0ELb0EN7cutlass10bfloat16_tE19Flash_kernel_traitsILi192ELi64ELi64ELi8ES3_EELb0ELb0ELb0ELb0ELb0ELb1ELb1EEEvNS_16Flash_bwd_paramsE:
.text._ZN5flash44flash_bwd_dq_dk_dv_loop_seqk_parallel_kernelI23Flash_bwd_kernel_traitsILi192ELi64ELi64ELi8ELi4ELi2ELi2ELb0ELb0EN7cutlass10bfloat16_tE19Flash_kernel_traitsILi192ELi64ELi64ELi8ES3_EELb0ELb0ELb0ELb0ELb0ELb1ELb1EEEvNS_16Flash_bwd_paramsE:
        /* <DEDUP_REMOVED lines=146> */
.L_x_1294:
        /* <DEDUP_REMOVED lines=35> */
.L_x_1266:
        /* <DEDUP_REMOVED lines=44> */
.L_x_1268:
        /* <DEDUP_REMOVED lines=15> */
.L_x_1269:
        /* <DEDUP_REMOVED lines=86> */
.L_x_1270:
[----:B------:R-:W-:-:S04]  /*1460*/  IMAD R15, R33, c[0x0][0x1c0], R32 ;  /* 0x00007000210f7a24 */ /* 0x000fc800078e0220 */
[----:B------:R-:W-:Y:S02]  /*1470*/  IMAD R15, R15, c[0x0][0x224], RZ ;  /* 0x000089000f0f7a24 */ /* 0x000fe400078e02ff */
.L_x_1271:
        /* <DEDUP_REMOVED lines=348> */
.L_x_1275:
        /* <DEDUP_REMOVED lines=17> */
[----:B------:R-:W-:Y:S03]  /*2b50*/  LDSM.16.M88.4 R92, [R3] ;  /* 0x00000000035c783b */ /* 0x000fe60000000200 */
        /* <DEDUP_REMOVED lines=208> */
[----:B------:R-:W-:Y:S06]  /*3860*/  STS [R202+0x20400], R3 ;  /* 0x02040003ca007388 */ /* 0x000fec0000000800 */
[----:B------:R2:W-:Y:S01]  /*3870*/  STS [R203+0x20000], R2 ;  /* 0x02000002cb007388 */ /* 0x0005e20000000800 */
[----:B-1----:R-:W-:Y:S05]  /*3880*/  F2FP.BF16.PACK_AB R0, R150, R151 ;  /* 0x000000979600723e */ /* 0x002fea00000010ff */
[----:B------:R1:W-:Y:S06]  /*3890*/  STS [R203+0x20400], R0 ;  /* 0x02040000cb007388 */ /* 0x0003ec0000000800 */
[----:B------:R-:W-:Y:S06]  /*38a0*/  LDSM.16.M88.4 R16, [R176+0xc000] ;  /* 0x00c00000b010783b */ /* 0x000fec0000000200 */
[----:B------:R-:W3:Y:S06]  /*38b0*/  LDSM.16.M88.4 R8, [R169+0x18000] ;  /* 0x01800000a908783b */ /* 0x000eec0000000200 */
[----:B------:R-:W4:Y:S06]  /*38c0*/  LDSM.16.M88.4 R68, [R169+0x18800] ;  /* 0x01880000a944783b */ /* 0x000f2c0000000200 */
[----:B--2---:R-:W2:Y:S06]  /*38d0*/  LDG.E R2, [R76.64] ;  /* 0x000000064c027981 */ /* 0x004eac000c1e1900 */
[----:B------:R-:W-:Y:S06]  /*38e0*/  LDSM.16.M88.4 R72, [R177+0xc000] ;  /* 0x00c00000b148783b */ /* 0x000fec0000000200 */
[----:B-1----:R-:W2:Y:S01]  /*38f0*/  LDG.E R0, [R76.64+0x20] ;  /* 0x000020064c007981 */ /* 0x002ea2000c1e1900 */
[C---:B---3--:R-:W-:Y:S08]  /*3900*/  HMMA.16816.F32.BF16 R4, R16.reuse, R8, RZ ;  /* 0x000000081004723c */ /* 0x048ff000000418ff */
        /* <DEDUP_REMOVED lines=78> */
[C---:B--2---:R-:W-:Y:S02]  /*3df0*/  FADD.FTZ R3, -R2.reuse, R5 ;  /* 0x0000000502037221 */ /* 0x044fe40000010100 */
[----:B------:R-:W-:Y:S02]  /*3e00*/  FADD.FTZ R4, -R2, R4 ;  /* 0x0000000402047221 */ /* 0x000fe40000010100 */
[----:B------:R-:W-:Y:S02]  /*3e10*/  FMUL.FTZ R3, R148, R3 ;  /* 0x0000000394037220 */ /* 0x000fe40000410000 */
[----:B------:R-:W-:Y:S02]  /*3e20*/  FMUL.FTZ R4, R94, R4 ;  /* 0x000000045e047220 */ /* 0x000fe40000410000 */
[C---:B------:R-:W-:Y:S02]  /*3e30*/  FADD.FTZ R5, -R2.reuse, R8 ;  /* 0x0000000802057221 */ /* 0x040fe40000010100 */
[----:B------:R-:W-:Y:S02]  /*3e40*/  FADD.FTZ R8, -R2, R9 ;  /* 0x0000000902087221 */ /* 0x000fe40000010100 */
[----:B------:R-:W-:Y:S02]  /*3e50*/  FMUL.FTZ R5, R98, R5 ;  /* 0x0000000562057220 */ /* 0x000fe40000410000 */
[----:B------:R-:W-:Y:S01]  /*3e60*/  FMUL.FTZ R8, R97, R8 ;  /* 0x0000000861087220 */ /* 0x000fe20000410000 */
[C---:B-1----:R-:W-:Y:S07]  /*3e70*/  HMMA.16816.F32.BF16 R12, R68.reuse, R72, R12 ;  /* 0x00000048440c723c */ /* 0x042fee000004180c */
[----:B------:R-:W-:Y:S01]  /*3e80*/  FFMA.FTZ R72, -R88, R88, 1 ;  /* 0x3f80000058487423 */ /* 0x000fe20000010158 */
[----:B------:R-:W-:Y:S04]  /*3e90*/  HMMA.16816.F32.BF16 R16, R68, R74, R16 ;  /* 0x0000004a4410723c */ /* 0x000fe80000041810 */
[----:B------:R-:W-:Y:S03]  /*3ea0*/  FMUL.FTZ R72, R72, c[0x0][0x2ec] ;  /* 0x0000bb0048487a20 */ /* 0x000fe60000410000 */
[----:B------:R-:W-:Y:S02]  /*3eb0*/  FFMA.FTZ R71, -R83, R83, 1 ;  /* 0x3f80000053477423 */ /* 0x000fe40000010153 */
[----:B------:R-:W-:Y:S03]  /*3ec0*/  FMUL.FTZ R72, R4, R72 ;  /* 0x0000004804487220 */ /* 0x000fe60000410000 */
[----:B------:R-:W-:Y:S02]  /*3ed0*/  FMUL.FTZ R71, R71, c[0x0][0x2ec] ;  /* 0x0000bb0047477a20 */ /* 0x000fe40000410000 */
[----:B------:R-:W-:Y:S02]  /*3ee0*/  FFMA.FTZ R4, -R82, R82, 1 ;  /* 0x3f80000052047423 */ /* 0x000fe40000010152 */
[----:B------:R-:W-:Y:S02]  /*3ef0*/  FMUL.FTZ R71, R3, R71 ;  /* 0x0000004703477220 */ /* 0x000fe40000410000 */
[----:B------:R-:W-:Y:S02]  /*3f00*/  FFMA.FTZ R3, -R89, R89, 1 ;  /* 0x3f80000059037423 */ /* 0x000fe40000010159 */
[C---:B------:R-:W-:Y:S02]  /*3f10*/  FADD.FTZ R12, -R2.reuse, R12 ;  /* 0x0000000c020c7221 */ /* 0x040fe40000010100 */
[C---:B------:R-:W-:Y:S02]  /*3f20*/  FADD.FTZ R9, -R2.reuse, R13 ;  /* 0x0000000d02097221 */ /* 0x040fe40000010100 */
[C---:B------:R-:W-:Y:S02]  /*3f30*/  FADD.FTZ R68, -R2.reuse, R16 ;  /* 0x0000001002447221 */ /* 0x040fe40000010100 */
[----:B------:R-:W-:Y:S02]  /*3f40*/  FADD.FTZ R17, -R2, R17 ;  /* 0x0000001102117221 */ /* 0x000fe40000010100 */
[----:B------:R-:W-:Y:S02]  /*3f50*/  FMUL.FTZ R16, R3, c[0x0][0x2ec] ;  /* 0x0000bb0003107a20 */ /* 0x000fe40000410000 */
[----:B------:R-:W-:Y:S02]  /*3f60*/  FMUL.FTZ R13, R4, c[0x0][0x2ec] ;  /* 0x0000bb00040d7a20 */ /* 0x000fe40000410000 */
[----:B------:R-:W-:Y:S02]  /*3f70*/  FMUL.FTZ R16, R5, R16 ;  /* 0x0000001005107220 */ /* 0x000fe40000410000 */
[----:B------:R-:W-:Y:S02]  /*3f80*/  FFMA.FTZ R70, -R81, R81, 1 ;  /* 0x3f80000051467423 */ /* 0x000fe40000010151 */
[----:B------:R-:W-:Y:S02]  /*3f90*/  FFMA.FTZ R69, -R80, R80, 1 ;  /* 0x3f80000050457423 */ /* 0x000fe40000010150 */
[----:B------:R-:W-:Y:S02]  /*3fa0*/  FMUL.FTZ R4, R96, R68 ;  /* 0x0000004460047220 */ /* 0x000fe40000410000 */
[----:B------:R-:W-:Y:S02]  /*3fb0*/  FMUL.FTZ R5, R95, R17 ;  /* 0x000000115f057220 */ /* 0x000fe40000410000 */
[----:B------:R-:W-:Y:S02]  /*3fc0*/  FFMA.FTZ R68, -R79, R79, 1 ;  /* 0x3f8000004f447423 */ /* 0x000fe4000001014f */
[----:B------:R-:W-:Y:S02]  /*3fd0*/  FFMA.FTZ R17, -R78, R78, 1 ;  /* 0x3f8000004e117423 */ /* 0x000fe4000001014e */
        /* <DEDUP_REMOVED lines=8> */
[C---:B------:R-:W-:Y:S02]  /*4060*/  FADD.FTZ R2, -R0.reuse, R6 ;  /* 0x0000000600027221 */ /* 0x040fe40000010100 */
[----:B------:R-:W-:Y:S02]  /*4070*/  FADD.FTZ R3, -R0, R7 ;  /* 0x0000000700037221 */ /* 0x000fe40000010100 */
[----:B------:R-:W-:Y:S02]  /*4080*/  FMUL.FTZ R68, R4, R68 ;  /* 0x0000004404447220 */ /* 0x000fe40000410000 */
[----:B------:R-:W-:Y:S02]  /*4090*/  FMUL.FTZ R17, R5, R17 ;  /* 0x0000001105117220 */ /* 0x000fe40000410000 */
[----:B------:R-:W-:Y:S02]  /*40a0*/  FFMA.FTZ R4, -R93, R93, 1 ;  /* 0x3f8000005d047423 */ /* 0x000fe4000001015d */
[----:B------:R-:W-:Y:S02]  /*40b0*/  FFMA.FTZ R5, -R92, R92, 1 ;  /* 0x3f8000005c057423 */ /* 0x000fe4000001015c */
[----:B------:R-:W-:Y:S02]  /*40c0*/  FADD.FTZ R9, -R0, R11 ;  /* 0x0000000b00097221 */ /* 0x000fe40000010100 */
[----:B------:R-:W-:Y:S02]  /*40d0*/  FFMA.FTZ R7, -R90, R90, 1 ;  /* 0x3f8000005a077423 */ /* 0x000fe4000001015a */
[----:B------:R-:W-:Y:S02]  /*40e0*/  FMUL.FTZ R2, R157, R2 ;  /* 0x000000029d027220 */ /* 0x000fe40000410000 */
[----:B------:R-:W-:Y:S02]  /*40f0*/  FMUL.FTZ R3, R155, R3 ;  /* 0x000000039b037220 */ /* 0x000fe40000410000 */
[----:B------:R-:W-:Y:S02]  /*4100*/  FMUL.FTZ R4, R4, c[0x0][0x2ec] ;  /* 0x0000bb0004047a20 */ /* 0x000fe40000410000 */
[----:B------:R-:W-:Y:S02]  /*4110*/  FMUL.FTZ R5, R5, c[0x0][0x2ec] ;  /* 0x0000bb0005057a20 */ /* 0x000fe40000410000 */
[----:B------:R-:W-:Y:S02]  /*4120*/  FMUL.FTZ R9, R152, R9 ;  /* 0x0000000998097220 */ /* 0x000fe40000410000 */
[----:B------:R-:W-:Y:S02]  /*4130*/  FMUL.FTZ R7, R7, c[0x0][0x2ec] ;  /* 0x0000bb0007077a20 */ /* 0x000fe40000410000 */
[----:B------:R-:W-:Y:S02]  /*4140*/  FMUL.FTZ R13, R8, R13 ;  /* 0x0000000d080d7220 */ /* 0x000fe40000410000 */
[----:B------:R-:W-:Y:S02]  /*4150*/  FADD.FTZ R6, -R0, R10 ;  /* 0x0000000a00067221 */ /* 0x000fe40000010100 */
[----:B------:R-:W-:Y:S02]  /*4160*/  FMUL.FTZ R4, R2, R4 ;  /* 0x0000000402047220 */ /* 0x000fe40000410000 */
[----:B------:R-:W-:Y:S02]  /*4170*/  FMUL.FTZ R5, R3, R5 ;  /* 0x0000000503057220 */ /* 0x000fe40000410000 */
[C---:B------:R-:W-:Y:S02]  /*4180*/  FADD.FTZ R3, -R0.reuse, R14 ;  /* 0x0000000e00037221 */ /* 0x040fe40000010100 */
[C---:B------:R-:W-:Y:S02]  /*4190*/  FADD.FTZ R14, -R0.reuse, R15 ;  /* 0x0000000f000e7221 */ /* 0x040fe40000010100 */
[----:B------:R-:W-:Y:S02]  /*41a0*/  FFMA.FTZ R8, -R91, R91, 1 ;  /* 0x3f8000005b087423 */ /* 0x000fe4000001015b */
[C---:B------:R-:W-:Y:S02]  /*41b0*/  FADD.FTZ R18, -R0.reuse, R18 ;  /* 0x0000001200127221 */ /* 0x040fe40000010100 */
        /* <DEDUP_REMOVED lines=47> */
.L_x_1273:
        /* <DEDUP_REMOVED lines=107> */
.L_x_1274:
        /* <DEDUP_REMOVED lines=449> */
.L_x_1276:
        /* <DEDUP_REMOVED lines=15> */
.L_x_1277:
        /* <DEDUP_REMOVED lines=43> */
.L_x_1279:
[----:B------:R-:W-:Y:S05]  /*6b10*/  BSYNC B0 ;  /* 0x0000000000007941 */ /* 0x000fea0003800000 */
.L_x_1278:
        /* <DEDUP_REMOVED lines=17> */
.L_x_1281:
[----:B------:R-:W-:Y:S05]  /*6c30*/  BSYNC B0 ;  /* 0x0000000000007941 */ /* 0x000fea0003800000 */
.L_x_1280:
        /* <DEDUP_REMOVED lines=22> */
.L_x_1283:
[----:B------:R-:W-:Y:S05]  /*6da0*/  BSYNC B0 ;  /* 0x0000000000007941 */ /* 0x000fea0003800000 */
.L_x_1282:
        /* <DEDUP_REMOVED lines=15> */
.L_x_1272:
        /* <DEDUP_REMOVED lines=19> */
.L_x_1285:
        /* <DEDUP_REMOVED lines=15> */
.L_x_1286:
        /* <DEDUP_REMOVED lines=28> */
.L_x_1288:
[----:B------:R-:W-:Y:S05]  /*7280*/  BSYNC B0 ;  /* 0x0000000000007941 */ /* 0x000fea0003800000 */
.L_x_1287:
        /* <DEDUP_REMOVED lines=16> */
.L_x_1290:
[----:B------:R-:W-:Y:S05]  /*7390*/  BSYNC B0 ;  /* 0x0000000000007941 */ /* 0x000fea0003800000 */
.L_x_1289:
        /* <DEDUP_REMOVED lines=22> */
.L_x_1292:
[----:B------:R-:W-:Y:S05]  /*7500*/  BSYNC B0 ;  /* 0x0000000000007941 */ /* 0x000fea0003800000 */
.L_x_1291:
        /* <DEDUP_REMOVED lines=13> */
.L_x_1284:
[----:B------:R-:W-:Y:S05]  /*75e0*/  BSYNC B1 ;  /* 0x0000000000017941 */ /* 0x000fea0003800000 */
.L_x_1267:
[----:B------:R-:W-:-:S04]  /*75f0*/  IADD3 R229, R229, c[0x0][0xc], RZ ;  /* 0x00000300e5e57a10 */ /* 0x000fc80007ffe0ff */
[----:B------:R-:W-:-:S13]  /*7600*/  ISETP.GE.AND P0, PT, R229, UR4, PT ;  /* 0x00000004e5007c0c */ /* 0x000fda000bf06270 */
[----:B------:R-:W-:Y:S01]  /*7610*/  @P0 CALL.REL.NOINC `(.L_x_1293) ;  /* 0x0000001000000944 */ /* 0x000fe20003c00000 */
[----:B------:R-:W-:Y:S05]  /*7620*/  BRA `(.L_x_1294) ;  /* 0xffff92f000007947 */ /* 0x000fea000383ffff */
.L_x_1293:
[----:B------:R-:W-:Y:S05]  /*7630*/  EXIT ;  /* 0x000000000000794d */ /* 0x000fea0003800000 */
.L_x_1295:
        /* <DEDUP_REMOVED lines=12> */
.L_x_1611:


//--------------------- .text._ZN5flash44flash_bwd_dq_dk_dv_loop_seqk_parallel_kernelI23Flash_bwd_kernel_traitsILi192ELi64ELi64ELi8ELi4ELi2ELi2ELb0ELb0EN7cutlass10bfloat16_tE19Flash_kernel_traitsILi192ELi64ELi64ELi8ES3_EELb1ELb0ELb0ELb1ELb0ELb0ELb0EEEvNS_16Flash_bwd_paramsE --------------------------
	.section	.text._ZN5flash44flash_bwd_dq_dk_dv_loop_seqk_parallel_kernelI23Flash_bwd_kernel_traitsILi192ELi64ELi64ELi8ELi4ELi2ELi2ELb0ELb0EN7cutlass10bfloat16_tE19Flash_kernel_traitsILi192ELi64ELi64ELi8ES3_EELb1ELb0ELb0ELb1ELb0ELb0ELb0EEEvNS_16Flash_bwd_paramsE,"ax",@progbits
	.sectioninfo	@"SHI_REGISTERS=255"
	.align	128
        .global         _ZN5flash44flash_bwd_dq_dk_dv_loop_seqk_parallel_kernelI23Flash_bwd_kernel_traitsILi192ELi64ELi64ELi8ELi4ELi2ELi2ELb0ELb0EN7cutlass10bfloat16_tE19Flash_kernel_traitsILi192ELi64ELi64ELi8ES3_EELb1ELb0ELb0ELb1ELb0ELb0ELb0EEEvNS_16Flash_bwd_paramsE
        .type           _ZN5flash44flash_bwd_dq_dk_dv_loop_seqk_parallel_kernelI23Flash_bwd_kernel_traitsILi192ELi64ELi64ELi8ELi4ELi2ELi2ELb0ELb0EN7cutlass10bfloat16_tE19Flash_kernel_traitsILi192ELi64ELi64ELi8ES3_EELb1ELb0ELb0ELb1ELb0ELb0ELb0EEEvNS_16Flash_bwd_paramsE,@function
        .size           _ZN5flash44flash_bwd_dq_dk_dv_loop_seqk_parallel_kernelI23Flash_bwd_kernel_traitsILi192ELi64ELi64ELi8ELi4ELi2ELi2ELb0ELb0EN7cutlass10bfloat16_tE19Flash_kernel_traitsILi192ELi64ELi64ELi8ES3_EELb1ELb0ELb0ELb1ELb0ELb0ELb0EEEvNS_16Flash_bwd_paramsE,(.L_x_1612 - _ZN5flash44flash_bwd_dq_dk_dv_loop_seqk_parallel_kernelI23Flash_bwd_kernel_traitsILi192ELi64ELi64ELi8ELi4ELi2ELi2ELb0ELb0EN7cutlass10bfloat16_tE19Flash_kernel_traitsILi192ELi64ELi64ELi8ES3_EELb1ELb0ELb0ELb1ELb0ELb0ELb0EEEvNS_16Flash_bwd_paramsE)
        .other          _ZN5flash44flash_bwd_dq_dk_dv_loop_seqk_parallel_kernelI23Flash_bwd_kernel_traitsILi192ELi64ELi64ELi8ELi4ELi2ELi2ELb0ELb0EN7cutlass10bfloat16_tE19Flash_kernel_traitsILi192ELi64ELi64ELi8ES3_EELb1ELb0ELb0ELb1ELb0ELb0ELb0EEEvNS_16Flash_bwd_paramsE,@"STO_CUDA_ENTRY STV_DEFAULT"
_ZN5flash44flash_bwd_dq_dk_dv_loop_seqk_parallel_kernelI23Flash_bwd_kernel_traitsILi192ELi64ELi64ELi8ELi4ELi2ELi2ELb0ELb0EN7cutlass10bfloat16_tE19Flash_kernel_traitsILi192ELi64ELi64ELi8ES3_EELb1ELb0ELb0ELb1ELb0ELb0ELb0EEEvNS_16Flash_bwd_paramsE:
.text._ZN5flash44flash_bwd_dq_dk_dv_loop_seqk_parallel_kernelI23Flash_bwd_kernel_traitsILi192ELi64ELi64ELi8ELi4ELi2ELi2ELb0ELb0EN7cutlass10bfloat16_tE19Flash_kernel_traitsILi192ELi64ELi64ELi8ES3_EELb1ELb0ELb0ELb1ELb0ELb0ELb0EEEvNS_16Flash_bwd_paramsE:
        /* <DEDUP_REMOVED lines=55> */
[----:B------:R-:W-:Y:S02]  /*0370*/  SHF.R.S32.HI R12, RZ, 0x1f, R8 ;  /* 0x0000001fff0c7819 */ /* 0x000fe40000011408 */
[----:B------:R-:W-:Y:S01]  /*0380*/  LOP3.LUT R6, R4, R2, RZ, 0x3c, !PT ;  /* 0x0000000204067212 */ /* 0x000fe200078e3cff */
[----:B------:R-:W-:Y:S01]  /*0390*/  IMAD.SHL.U32 R2, R181, 0x10, RZ ;  /* 0x00000010b5027824 */ /* 0x000fe200078e00ff */
[----:B------:R-:W-:Y:S02]  /*03a0*/  LOP3.LUT R0, R0, 0x1c0, RZ, 0xc0, !PT ;  /* 0x000001c000007812 */ /* 0x000fe400078ec0ff */
[----:B------:R-:W-:-:S02]  /*03b0*/  LEA.HI R12, R12, R8, RZ, 0x3 ;  /* 0x000000080c0c7211 */ /* 0x000fc400078f18ff */
[C---:B------:R-:W-:Y:S02]  /*03c0*/  LOP3.LUT R171, R0.reuse, 0x8, R10, 0xf8, !PT ;  /* 0x0000000800ab7812 */ /* 0x040fe400078ef80a */
[----:B------:R-:W-:Y:S02]  /*03d0*/  LOP3.LUT R2, R0, 0x10, R2, 0xf8, !PT ;  /* 0x0000001000027812 */ /* 0x000fe400078ef802 */
[----:B------:R-:W-:Y:S02]  /*03e0*/  SHF.R.S32.HI R21, RZ, 0x7, R13 ;  /* 0x00000007ff157819 */ /* 0x000fe4000001140d */
[----:B------:R-:W-:Y:S02]  /*03f0*/  LOP3.LUT R4, R12, 0xfffffff8, RZ, 0xc0, !PT ;  /* 0xfffffff80c047812 */ /* 0x000fe400078ec0ff */
[----:B------:R-:W-:Y:S02]  /*0400*/  LOP3.LUT R3, R7, 0x1, RZ, 0xc0, !PT ;  /* 0x0000000107037812 */ /* 0x000fe400078ec0ff */
[----:B------:R-:W-:Y:S01]  /*0410*/  SHF.R.U32.HI R0, RZ, 0x3, R0 ;  /* 0x00000003ff007819 */ /* 0x000fe20000011600 */
[----:B------:R-:W-:Y:S01]  /*0420*/  IMAD.IADD R19, R8, 0x1, -R4 ;  /* 0x0000000108137824 */ /* 0x000fe200078e0a04 */
[----:B------:R-:W-:Y:S01]  /*0430*/  ISETP.NE.U32.AND P0, PT, R3, 0x1, PT ;  /* 0x000000010300780c */ /* 0x000fe20003f05070 */
[----:B------:R-:W-:Y:S01]  /*0440*/  IMAD R3, R21, 0x800, R174 ;  /* 0x0000080015037824 */ /* 0x000fe200078e02ae */
[----:B------:R-:W-:-:S02]  /*0450*/  LOP3.LUT R171, R171, R0, RZ, 0x3c, !PT ;  /* 0x00000000abab7212 */ /* 0x000fc400078e3cff */
[----:B------:R-:W-:Y:S01]  /*0460*/  LOP3.LUT R4, R2, 0x8, R10, 0xf8, !PT ;  /* 0x0000000802047812 */ /* 0x000fe200078ef80a */
[----:B------:R1:W-:Y:S01]  /*0470*/  STL [R1+0x2c], R19 ;  /* 0x00002c1301007387 */ /* 0x0003e20000100800 */
[----:B------:R-:W-:Y:S01]  /*0480*/  SHF.R.S32.HI R5, RZ, 0x1f, R9 ;  /* 0x0000001fff057819 */ /* 0x000fe20000011409 */
[----:B------:R-:W-:Y:S01]  /*0490*/  IMAD.IADD R171, R3, 0x1, R171 ;  /* 0x0000000103ab7824 */ /* 0x000fe200078e02ab */
[----:B------:R-:W-:Y:S02]  /*04a0*/  SHF.R.S32.HI R2, RZ, 0x6, R14 ;  /* 0x00000006ff027819 */ /* 0x000fe4000001140e */
[----:B------:R-:W-:Y:S01]  /*04b0*/  LOP3.LUT R174, R174, R4, R0, 0xf6, !PT ;  /* 0x00000004aeae7212 */ /* 0x000fe200078ef600 */
[----:B------:R-:W-:Y:S01]  /*04c0*/  IMAD.SHL.U32 R0, R7, 0x40, RZ ;  /* 0x0000004007007824 */ /* 0x000fe200078e00ff */
[----:B------:R-:W-:Y:S01]  /*04d0*/  LEA.HI R3, R5, R20, RZ, 0x2 ;  /* 0x0000001405037211 */ /* 0x000fe200078f10ff */
[C---:B------:R-:W-:Y:S01]  /*04e0*/  IMAD R17, R2.reuse, 0x200, R6 ;  /* 0x0000020002117824 */ /* 0x040fe200078e0206 */
[----:B------:R-:W-:Y:S01]  /*04f0*/  R2P PR, R7, 0x6 ;  /* 0x0000000607007804 */ /* 0x000fe20000000000 */
[----:B------:R-:W-:Y:S01]  /*0500*/  IMAD.SHL.U32 R2, R2, 0x8, RZ ;  /* 0x0000000802027824 */ /* 0x000fe200078e00ff */
[----:B------:R-:W-:Y:S01]  /*0510*/  LOP3.LUT R3, R3, 0xfffffffc, RZ, 0xc0, !PT ;  /* 0xfffffffc03037812 */ /* 0x000fe200078ec0ff */
[----:B------:R-:W-:Y:S01]  /*0520*/  IMAD.SHL.U32 R5, R21, 0x20, RZ ;  /* 0x0000002015057824 */ /* 0x000fe200078e00ff */
[----:B------:R-:W-:Y:S01]  /*0530*/  LOP3.LUT R0, R0, 0x1c0, RZ, 0xc0, !PT ;  /* 0x000001c000007812 */ /* 0x000fe200078ec0ff */
[----:B------:R-:W-:Y:S01]  /*0540*/  IMAD.SHL.U32 R4, R11, 0x20, RZ ;  /* 0x000000200b047824 */ /* 0x000fe200078e00ff */
[----:B------:R-:W-:Y:S01]  /*0550*/  LOP3.LUT R2, R2, 0x18, RZ, 0xc0, !PT ;  /* 0x0000001802027812 */ /* 0x000fe200078ec0ff */
[----:B------:R-:W-:Y:S01]  /*0560*/  IMAD.IADD R10, R20, 0x1, -R3 ;  /* 0x00000001140a7824 */ /* 0x000fe200078e0a03 */
[----:B------:R-:W-:Y:S01]  /*0570*/  SHF.R.U32.HI R3, RZ, 0x3, R0 ;  /* 0x00000003ff037819 */ /* 0x000fe20000011600 */
[----:B------:R-:W-:Y:S01]  /*0580*/  IMAD.SHL.U32 R6, R19, 0x40, RZ ;  /* 0x0000004013067824 */ /* 0x000fe200078e00ff */
[----:B------:R-:W-:Y:S01]  /*0590*/  LOP3.LUT R5, R0, 0x20, R5, 0xf8, !PT ;  /* 0x0000002000057812 */ /* 0x000fe200078ef805 */
[----:B------:R-:W-:Y:S01]  /*05a0*/  IMAD.SHL.U32 R7, R15, 0x2, RZ ;  /* 0x000000020f077824 */ /* 0x000fe200078e00ff */
[----:B------:R-:W-:Y:S01]  /*05b0*/  LOP3.LUT R8, R2, 0x20, R4, 0xf8, !PT ;  /* 0x0000002002087812 */ /* 0x000fe200078ef804 */
[----:B------:R1:W-:Y:S01]  /*05c0*/  STL [R1+0x28], R17 ;  /* 0x0000281101007387 */ /* 0x0003e20000100800 */
[----:B------:R-:W-:Y:S01]  /*05d0*/  LOP3.LUT R9, R3, R0, R2, 0x1e, !PT ;  /* 0x0000000003097212 */ /* 0x000fe200078e1e02 */
[--C-:B------:R-:W-:Y:S01]  /*05e0*/  IMAD R4, R10, 0x400, R7.reuse ;  /* 0x000004000a047824 */ /* 0x100fe200078e0207 */
[----:B------:R-:W-:Y:S01]  /*05f0*/  LOP3.LUT R2, R6, 0x1c0, RZ, 0xc0, !PT ;  /* 0x000001c006027812 */ /* 0x000fe200078ec0ff */
[----:B------:R-:W-:Y:S01]  /*0600*/  IMAD.SHL.U32 R6, R11, 0x8, RZ ;  /* 0x000000080b067824 */ /* 0x000fe200078e00ff */
[----:B------:R-:W-:Y:S01]  /*0610*/  LOP3.LUT R0, R5, R3, RZ, 0x3c, !PT ;  /* 0x0000000305007212 */ /* 0x000fe200078e3cff */
[----:B------:R-:W-:Y:S01]  /*0620*/  IMAD.SHL.U32 R5, R12, 0x40, RZ ;  /* 0x000000400c057824 */ /* 0x000fe200078e00ff */
[----:B------:R-:W-:Y:S01]  /*0630*/  SHF.R.U32.HI R3, RZ, 0x3, R2 ;  /* 0x00000003ff037819 */ /* 0x000fe20000011602 */
[----:B------:R1:W-:Y:S01]  /*0640*/  STL [R1+0x18], R10 ;  /* 0x0000180a01007387 */ /* 0x0003e20000100800 */
[----:B------:R-:W-:Y:S01]  /*0650*/  LOP3.LUT R6, R2, 0x8, R6, 0xf8, !PT ;  /* 0x0000000802067812 */ /* 0x000fe200078ef806 */
[----:B------:R-:W-:Y:S01]  /*0660*/  IMAD.IADD R207, R4, 0x1, R0 ;  /* 0x0000000104cf7824 */ /* 0x000fe200078e0200 */
[----:B------:R-:W-:Y:S01]  /*0670*/  LOP3.LUT R0, R5, 0xfffffe00, RZ, 0xc0, !PT ;  /* 0xfffffe0005007812 */ /* 0x000fe200078ec0ff */
[----:B------:R1:W-:Y:S01]  /*0680*/  STL [R1+0x20], R16 ;  /* 0x0000201001007387 */ /* 0x0003e20000100800 */
[----:B------:R-:W-:Y:S01]  /*0690*/  LOP3.LUT R2, R3, R8, R2, 0x1e, !PT ;  /* 0x0000000803027212 */ /* 0x000fe200078e1e02 */
[----:B------:R-:W-:Y:S01]  /*06a0*/  IMAD R4, R181, 0x400, R7 ;  /* 0x00000400b5047824 */ /* 0x000fe200078e0207 */
[----:B------:R-:W-:Y:S01]  /*06b0*/  SEL R169, R169, 0xffffffe0, !P3 ;  /* 0xffffffe0a9a97807 */ /* 0x000fe20005800000 */
[--C-:B------:R-:W-:Y:S01]  /*06c0*/  IMAD R187, R10, 0x400, R0.reuse ;  /* 0x000004000abb7824 */ /* 0x100fe200078e0200 */
[----:B------:R-:W-:Y:S01]  /*06d0*/  LOP3.LUT R186, R2, R0, RZ, 0xfc, !PT ;  /* 0x0000000002ba7212 */ /* 0x000fe200078efcff */
[----:B------:R-:W-:Y:S01]  /*06e0*/  IMAD R181, R181, 0x400, R0 ;  /* 0x00000400b5b57824 */ /* 0x000fe200078e0200 */
[----:B------:R-:W-:Y:S01]  /*06f0*/  SHF.R.S32.HI R0, RZ, 0x1f, R18 ;  /* 0x0000001fff007819 */ /* 0x000fe20000011412 */
[----:B------:R-:W-:Y:S01]  /*0700*/  IMAD.SHL.U32 R207, R207, 0x2, RZ ;  /* 0x00000002cfcf7824 */ /* 0x000fe200078e00ff */
[----:B------:R-:W-:Y:S01]  /*0710*/  LOP3.LUT R3, R6, R3, RZ, 0x3c, !PT ;  /* 0x0000000306037212 */ /* 0x000fe200078e3cff */
[----:B------:R-:W-:Y:S01]  /*0720*/  IMAD.IADD R4, R4, 0x1, R9 ;  /* 0x0000000104047824 */ /* 0x000fe200078e0209 */
[----:B------:R-:W-:Y:S01]  /*0730*/  LEA.HI R0, R0, R18, RZ, 0x2 ;  /* 0x0000001200007211 */ /* 0x000fe200078f10ff */
[----:B------:R-:W-:Y:S01]  /*0740*/  IMAD R169, R171, 0x2, R169 ;  /* 0x00000002aba97824 */ /* 0x000fe200078e02a9 */
[----:B------:R-:W-:Y:S01]  /*0750*/  SEL R173, R173, 0xffffffc0, !P4 ;  /* 0xffffffc0adad7807 */ /* 0x000fe20006000000 */
[----:B------:R-:W-:Y:S01]  /*0760*/  IMAD.IADD R181, R3, 0x1, R181 ;  /* 0x0000000103b57824 */ /* 0x000fe200078e02b5 */
[----:B------:R-:W-:Y:S01]  /*0770*/  SEL R209, R209, 0x10, !P0 ;  /* 0x00000010d1d17807 */ /* 0x000fe20004000000 */
[----:B------:R-:W-:Y:S01]  /*0780*/  IMAD.SHL.U32 R172, R171, 0x2, RZ ;  /* 0x00000002abac7824 */ /* 0x000fe200078e00ff */
[----:B------:R-:W-:Y:S01]  /*0790*/  IADD3 R208, R207, 0x20, RZ ;  /* 0x00000020cfd07810 */ /* 0x000fe20007ffe0ff */
[----:B------:R-:W-:Y:S01]  /*07a0*/  IMAD R171, R171, 0x2, R173 ;  /* 0x00000002abab7824 */ /* 0x000fe200078e02ad */
[----:B------:R-:W-:Y:S01]  /*07b0*/  SHF.R.S32.HI R0, RZ, 0x2, R0 ;  /* 0x00000002ff007819 */ /* 0x000fe20000011400 */
[----:B------:R-:W-:Y:S01]  /*07c0*/  IMAD.IADD R170, R173, 0x1, R169 ;  /* 0x00000001adaa7824 */ /* 0x000fe200078e02a9 */
[----:B------:R-:W-:Y:S01]  /*07d0*/  LEA R242, R4, 0x12000, 0x1 ;  /* 0x0001200004f27811 */ /* 0x000fe200078e08ff */
[----:B------:R-:W-:Y:S01]  /*07e0*/  IMAD R173, R174, 0x2, R173 ;  /* 0x00000002aead7824 */ /* 0x000fe200078e02ad */
[C---:B------:R-:W-:Y:S01]  /*07f0*/  @P1 IADD3 R208, R207.reuse, -0x20, RZ ;  /* 0xffffffe0cfd01810 */ /* 0x040fe20007ffe0ff */
[----:B------:R-:W-:Y:S01]  /*0800*/  IMAD.IADD R210, R207, 0x1, R209 ;  /* 0x00000001cfd27824 */ /* 0x000fe200078e02d1 */
[----:B------:R-:W-:Y:S01]  /*0810*/  IADD3 R243, R242, 0x40, RZ ;  /* 0x00000040f2f37810 */ /* 0x000fe20007ffe0ff */
[----:B------:R-:W-:Y:S01]  /*0820*/  IMAD.IADD R187, R187, 0x1, R3 ;  /* 0x00000001bbbb7824 */ /* 0x000fe200078e0203 */
[----:B------:R-:W-:Y:S01]  /*0830*/  IADD3 R213, R204, 0x40, RZ ;  /* 0x00000040ccd57810 */ /* 0x000fe20007ffe0ff */
[----:B------:R-:W-:Y:S01]  /*0840*/  IMAD R215, R10, 0x10, R0 ;  /* 0x000000100ad77824 */ /* 0x000fe200078e0200 */
[----:B------:R-:W-:Y:S01]  /*0850*/  IADD3 R214, R204, 0x80, RZ ;  /* 0x00000080ccd67810 */ /* 0x000fe20007ffe0ff */
[----:B------:R-:W-:Y:S01]  /*0860*/  IMAD.SHL.U32 R192, R17, 0x2, RZ ;  /* 0x0000000211c07824 */ /* 0x000fe200078e00ff */
[----:B------:R-:W-:Y:S01]  /*0870*/  LEA R181, R181, 0x1e000, 0x1 ;  /* 0x0001e000b5b57811 */ /* 0x000fe200078e08ff */
[----:B------:R-:W-:Y:S01]  /*0880*/  IMAD.SHL.U32 R174, R174, 0x2, RZ ;  /* 0x00000002aeae7824 */ /* 0x000fe200078e00ff */
[----:B------:R-:W-:Y:S01]  /*0890*/  @P2 IADD3 R243, R242, -0x40, RZ ;  /* 0xffffffc0f2f32810 */ /* 0x000fe20007ffe0ff */
[----:B-12---:R-:W-:-:S02]  /*08a0*/  IMAD.IADD R209, R209, 0x1, R208 ;  /* 0x00000001d1d17824 */ /* 0x006fc400078e02d0 */
.L_x_1342:
[----:B-1----:R-:W1:Y:S01]  /*08b0*/  S2R R35, SR_CTAID.Y ;  /* 0x0000000000237919 */ /* 0x002e620000002600 */
[----:B--23--:R-:W2:Y:S01]  /*08c0*/  LDC.U8 R0, c[0x0][0x312] ;  /* 0x0000c480ff007b82 */ /* 0x00cea20000000000 */
[----:B------:R-:W-:-:S02]  /*08d0*/  ISETP.NE.U32.AND P1, PT, RZ, c[0x0][0x240], PT ;  /* 0x00009000ff007a0c */ /* 0x000fc40003f25070 */
[----:B------:R-:W-:Y:S02]  /*08e0*/  ISETP.EQ.U32.AND P5, PT, RZ, c[0x0][0x248], PT ;  /* 0x00009200ff007a0c */ /* 0x000fe40003fa2070 */
[----:B------:R-:W-:Y:S02]  /*08f0*/  ISETP.NE.AND.EX P1, PT, RZ, c[0x0][0x244], PT, P1 ;  /* 0x00009100ff007a0c */ /* 0x000fe40003f25310 */
[----:B------:R-:W-:Y:S01]  /*0900*/  ISETP.NE.U32.AND P3, PT, RZ, c[0x0][0x250], PT ;  /* 0x00009400ff007a0c */ /* 0x000fe20003f65070 */
[----:B------:R-:W-:-:S03]  /*0910*/  IMAD.MOV.U32 R9, RZ, RZ, -0x1 ;  /* 0xffffffffff097424 */ /* 0x000fc600078e00ff */
[----:B------:R-:W-:Y:S01]  /*0920*/  ISETP.NE.AND.EX P3, PT, RZ, c[0x0][0x254], PT, P3 ;  /* 0x00009500ff007a0c */ /* 0x000fe20003f65330 */
[C---:B-1----:R-:W-:Y:S01]  /*0930*/  IMAD.SHL.U32 R8, R35.reuse, 0x4, RZ ;  /* 0x0000000423087824 */ /* 0x042fe200078e00ff */
[----:B------:R-:W-:Y:S02]  /*0940*/  SHF.R.S32.HI R32, RZ, 0x1f, R35 ;  /* 0x0000001fff207819 */ /* 0x000fe40000011423 */
[----:B--2---:R-:W-:Y:S01]  /*0950*/  ISETP.NE.AND P4, PT, R0, RZ, PT ;  /* 0x000000ff0000720c */ /* 0x004fe20003f85270 */
[----:B------:R-:W-:Y:S01]  /*0960*/  IMAD.MOV.U32 R0, RZ, RZ, -0x1 ;  /* 0xffffffffff007424 */ /* 0x000fe200078e00ff */
[----:B------:R-:W-:Y:S02]  /*0970*/  SHF.L.U64.HI R7, R35, 0x2, R32 ;  /* 0x0000000223077819 */ /* 0x000fe40000010220 */
[----:B------:R-:W-:Y:S02]  /*0980*/  IADD3 R2, P0, R8, c[0x0][0x240], RZ ;  /* 0x0000900008027a10 */ /* 0x000fe40007f1e0ff */
        /* <DEDUP_REMOVED lines=21> */
.L_x_1296:
        /* <DEDUP_REMOVED lines=9> */
[----:B---3--:R-:W-:Y:S02]  /*0b70*/  IMAD.SHL.U32 R20, R69, 0x40, RZ ;  /* 0x0000004045147824 */ /* 0x008fe400078e00ff */
[--C-:B--2--5:R-:W-:Y:S01]  /*0b80*/  @P2 IMAD.IADD R195, R3, 0x1, -R237.reuse ;  /* 0x0000000103c32824 */ /* 0x124fe200078e0aed */
        /* <DEDUP_REMOVED lines=34> */
.L_x_1298:
        /* <DEDUP_REMOVED lines=15> */
.L_x_1299:
        /* <DEDUP_REMOVED lines=20> */
[----:B---3--:R-:W3:Y:S02]  /*0fe0*/  MUFU.RCP R2, R2 ;  /* 0x0000000200027308 */ /* 0x008ee40000001000 */
        /* <DEDUP_REMOVED lines=35> */
[C---:B------:R-:W-:Y:S01]  /*1220*/  IMAD R3, R19.reuse, R0, RZ ;  /* 0x0000000013037224 */ /* 0x040fe200078e02ff */
[----:B------:R-:W-:Y:S01]  /*1230*/  SHF.R.S32.HI R24, RZ, 0x1f, R20 ;  /* 0x0000001fff187819 */ /* 0x000fe20000011414 */
        /* <DEDUP_REMOVED lines=28> */
.L_x_1300:
[----:B------:R-:W-:-:S04]  /*1400*/  IMAD R0, R35, c[0x0][0x1c0], R238 ;  /* 0x0000700023007a24 */ /* 0x000fc800078e02ee */
[----:B------:R-:W-:Y:S02]  /*1410*/  IMAD R8, R0, c[0x0][0x224], RZ ;  /* 0x0000890000087a24 */ /* 0x000fe400078e02ff */
.L_x_1301:
[----:B------:R-:W2:Y:S01]  /*1420*/  LDL R34, [R1+0x24] ;  /* 0x0000240001227983 */ /* 0x000ea20000100800 */
[----:B------:R-:W-:Y:S01]  /*1430*/  IADD3 R2, P0, R204, R9, RZ ;  /* 0x00000009cc027210 */ /* 0x000fe20007f1e0ff */
[----:B------:R-:W-:Y:S01]  /*1440*/  IMAD R33, R33, c[0x0][0x1c0], RZ ;  /* 0x0000700021217a24 */ /* 0x000fe200078e02ff */
[----:B------:R-:W-:Y:S01]  /*1450*/  SHF.R.S32.HI R205, RZ, 0x1f, R204 ;  /* 0x0000001fffcd7819 */ /* 0x000fe200000114cc */
[----:B------:R-:W1:Y:S01]  /*1460*/  S2R R36, SR_TID.X ;  /* 0x0000000000247919 */ /* 0x000e620000002100 */
[----:B------:R-:W-:Y:S01]  /*1470*/  IMAD R0, R17, c[0x0][0x370], RZ ;  /* 0x0000dc0011007a24 */ /* 0x000fe200078e02ff */
[----:B------:R-:W-:Y:S01]  /*1480*/  SHF.R.S32.HI R31, RZ, 0x1f, R235 ;  /* 0x0000001fff1f7819 */ /* 0x000fe200000114eb */
[----:B------:R-:W-:Y:S01]  /*1490*/  IMAD.SHL.U32 R7, R33, 0x40, RZ ;  /* 0x0000004021077824 */ /* 0x000fe200078e00ff */
[----:B------:R-:W3:Y:S01]  /*14a0*/  S2R R37, SR_TID.X ;  /* 0x0000000000257919 */ /* 0x000ee20000002100 */
[----:B------:R-:W-:Y:S01]  /*14b0*/  IMAD.X R3, R205, 0x1, R11, P0 ;  /* 0x00000001cd037824 */ /* 0x000fe200000e060b */
[----:B------:R-:W-:Y:S01]  /*14c0*/  IADD3 R4, P3, R235, R10, RZ ;  /* 0x0000000aeb047210 */ /* 0x000fe20007f7e0ff */
        /* <DEDUP_REMOVED lines=22> */
[C---:B------:R-:W-:Y:S01]  /*1630*/  IMAD.IADD R15, R10.reuse, 0x1, R8 ;  /* 0x000000010a0f7824 */ /* 0x040fe200078e0208 */
[----:B------:R-:W-:Y:S01]  /*1640*/  IADD3 R3, R3, R7, RZ ;  /* 0x0000000703037210 */ /* 0x000fe20007ffe0ff */
[----:B------:R-:W-:Y:S01]  /*1650*/  IMAD R7, R239, c[0x0][0x1a8], RZ ;  /* 0x00006a00ef077a24 */ /* 0x000fe200078e02ff */
[----:B------:R-:W-:Y:S01]  /*1660*/  IADD3.X R5, R21, R5, R12, P2, !PT ;  /* 0x0000000515057210 */ /* 0x000fe200017fe40c */
[----:B------:R-:W-:Y:S01]  /*1670*/  IMAD.IADD R16, R10, 0x1, R14 ;  /* 0x000000010a107824 */ /* 0x000fe200078e020e */
[----:B------:R-:W-:Y:S01]  /*1680*/  LEA.HI.SX32 R10, R23, 0xffffffff, 0x1a ;  /* 0xffffffff170a7811 */ /* 0x000fe200078fd2ff */
[----:B------:R-:W-:-:S02]  /*1690*/  IMAD R7, R238, c[0x0][0x1ac], R7 ;  /* 0x00006b00ee077a24 */ /* 0x000fc400078e0207 */
[----:B------:R-:W-:-:S04]  /*16a0*/  IMAD.WIDE.U32 R4, R238, c[0x0][0x1a8], R4 ;  /* 0x00006a00ee047a25 */ /* 0x000fc800078e0004 */
[----:B------:R-:W-:Y:S01]  /*16b0*/  IMAD.WIDE.U32 R2, R235, c[0x0][0x370], R2 ;  /* 0x0000dc00eb027a25 */ /* 0x000fe200078e0002 */
[----:B------:R-:W-:-:S03]  /*16c0*/  LEA R8, P2, R4, c[0x0][0x160], 0x1 ;  /* 0x0000580004087a11 */ /* 0x000fc600078408ff */
[----:B------:R-:W-:Y:S02]  /*16d0*/  IMAD.IADD R12, R5, 0x1, R7 ;  /* 0x00000001050c7824 */ /* 0x000fe400078e0207 */
[----:B------:R-:W-:-:S04]  /*16e0*/  IMAD.WIDE R14, R15, R17, c[0x0][0x3c8] ;  /* 0x0000f2000f0e7625 */ /* 0x000fc800078e0211 */
        /* <DEDUP_REMOVED lines=53> */
.L_x_1304:
[----:B------:R-:W-:Y:S05]  /*1a40*/  BSYNC B0 ;  /* 0x0000000000007941 */ /* 0x000fea0003800000 */
.L_x_1303:
        /* <DEDUP_REMOVED lines=39> */
.L_x_1306:
[----:B------:R-:W-:Y:S05]  /*1cc0*/  BSYNC B0 ;  /* 0x0000000000007941 */ /* 0x000fea0003800000 */
.L_x_1305:
        /* <DEDUP_REMOVED lines=19> */
.L_x_1308:
        /* <DEDUP_REMOVED lines=28> */
.L_x_1309:
[----:B------:R-:W-:Y:S05]  /*1fc0*/  BSYNC B0 ;  /* 0x0000000000007941 */ /* 0x000fea0003800000 */
.L_x_1307:
        /* <DEDUP_REMOVED lines=17> */
.L_x_1311:
        /* <DEDUP_REMOVED lines=38> */
.L_x_1312:
[----:B------:R-:W-:Y:S05]  /*2340*/  BSYNC B0 ;  /* 0x0000000000007941 */ /* 0x000fea0003800000 */
.L_x_1310:
        /* <DEDUP_REMOVED lines=55> */
.L_x_1314:
[----:B--2---:R-:W-:Y:S05]  /*26c0*/  BSYNC B0 ;  /* 0x0000000000007941 */ /* 0x004fea0003800000 */
.L_x_1313:
        /* <DEDUP_REMOVED lines=38> */
.L_x_1316:
[----:B------:R-:W-:Y:S05]  /*2930*/  BSYNC B0 ;  /* 0x0000000000007941 */ /* 0x000fea0003800000 */
.L_x_1315:
        /* <DEDUP_REMOVED lines=45> */
.L_x_1318:
[----:B------:R-:W-:Y:S05]  /*2c10*/  BSYNC B0 ;  /* 0x0000000000007941 */ /* 0x000fea0003800000 */
.L_x_1317:
        /* <DEDUP_REMOVED lines=36> */
.L_x_1320:
[----:B------:R-:W-:Y:S05]  /*2e60*/  BSYNC B0 ;  /* 0x0000000000007941 */ /* 0x000fea0003800000 */
.L_x_1319:
[----:B------:R-:W-:Y:S01]  /*2e70*/  ISETP.NE.U32.AND P4, PT, RZ, c[0x0][0x318], PT ;  /* 0x0000c600ff007a0c */ /* 0x000fe20003f85070 */
[----:B------:R-:W-:Y:S01]  /*2e80*/  IMAD.MOV.U32 R218, RZ, RZ, c[0x0][0x308] ;  /* 0x0000c200ffda7624 */ /* 0x000fe200078e00ff */
[----:B--2---:R-:W2:Y:S01]  /*2e90*/  LDL R14, [R1+0x2c] ;  /* 0x00002c00010e7983 */ /* 0x004ea20000100800 */
[----:B------:R-:W-:Y:S01]  /*2ea0*/  IMAD.MOV.U32 R219, RZ, RZ, c[0x0][0x30c] ;  /* 0x0000c300ffdb7624 */ /* 0x000fe200078e00ff */
[----:B------:R-:W-:-:S02]  /*2eb0*/  ISETP.NE.AND.EX P4, PT, RZ, c[0x0][0x31c], PT, P4 ;  /* 0x0000c700ff007a0c */ /* 0x000fc40003f85340 */
[----:B------:R-:W0:Y:S11]  /*2ec0*/  LDGDEPBAR ;  /* 0x00000000000079af */ /* 0x000e360000000000 */
[----:B------:R-:W-:-:S02]  /*2ed0*/  @P4 IMAD R0, R32, c[0x0][0x320], RZ ;  /* 0x0000c80020004a24 */ /* 0x000fc400078e02ff */
[----:B-1----:R-:W-:-:S04]  /*2ee0*/  @P4 IMAD.WIDE.U32 R2, R35, c[0x0][0x320], R238 ;  /* 0x0000c80023024a25 */ /* 0x002fc800078e00ee */
[----:B------:R-:W-:Y:S01]  /*2ef0*/  @P4 IMAD R0, R35, c[0x0][0x324], R0 ;  /* 0x0000c90023004a24 */ /* 0x000fe200078e0200 */
[----:B------:R-:W-:-:S03]  /*2f00*/  @P4 LEA R4, P0, R2, c[0x0][0x318], 0x2 ;  /* 0x0000c60002044a11 */ /* 0x000fc600078010ff */
[----:B------:R-:W-:-:S05]  /*2f10*/  @P4 IMAD.IADD R0, R3, 0x1, R0 ;  /* 0x0000000103004824 */ /* 0x000fca00078e0200 */
[----:B------:R-:W-:Y:S02]  /*2f20*/  @P4 LEA.HI.X R5, R2, c[0x0][0x31c], R0, 0x2, P0 ;  /* 0x0000c70002054a11 */ /* 0x000fe400000f1400 */
[----:B---3--:R1:W3:Y:S04]  /*2f30*/  LDG.E.64 R2, [R218.64+0x8] ;  /* 0x00000806da027981 */ /* 0x0082e8000c1e1b00 */
[----:B------:R4:W2:Y:S04]  /*2f40*/  @P4 LDG.E R6, [R4.64] ;  /* 0x0000000604064981 */ /* 0x0008a8000c1e1900 */
[----:B-1----:R-:W2:Y:S01]  /*2f50*/  LDG.E.64 R218, [R218.64] ;  /* 0x00000006dada7981 */ /* 0x002ea2000c1e1b00 */
[----:B------:R-:W-:Y:S01]  /*2f60*/  IMAD R0, R35, c[0x0][0x1c0], R238 ;  /* 0x0000700023007a24 */ /* 0x000fe200078e02ee */
[----:B------:R-:W-:Y:S01]  /*2f70*/  SHF.R.S32.HI R8, RZ, 0x1f, R34 ;  /* 0x0000001fff087819 */ /* 0x000fe20000011422 */
[----:B------:R-:W2:Y:S01]  /*2f80*/  @P4 MUFU.RCP R9, c[0x0][0x238] ;  /* 0x00008e0000094b08 */ /* 0x000ea20000001000 */
[----:B------:R-:W1:Y:S01]  /*2f90*/  S2R R12, SR_TID.X ;  /* 0x00000000000c7919 */ /* 0x000e620000002100 */
[----:B------:R-:W-:Y:S01]  /*2fa0*/  IMAD.SHL.U32 R0, R0, 0x20, RZ ;  /* 0x0000002000007824 */ /* 0x000fe200078e00ff */
[----:B----4-:R-:W-:Y:S01]  /*2fb0*/  IADD3 R5, R20, 0x40, RZ ;  /* 0x0000004014057810 */ /* 0x010fe20007ffe0ff */
[----:B------:R-:W-:Y:S01]  /*2fc0*/  IMAD.MOV.U32 R191, RZ, RZ, RZ ;  /* 0x000000ffffbf7224 */ /* 0x000fe200078e00ff */
[----:B------:R-:W4:Y:S01]  /*2fd0*/  S2R R13, SR_TID.X ;  /* 0x00000000000d7919 */ /* 0x000f220000002100 */
[----:B------:R-:W-:Y:S01]  /*2fe0*/  IMAD.MOV.U32 R180, RZ, RZ, 0x40 ;  /* 0x00000040ffb47424 */ /* 0x000fe200078e00ff */
[----:B------:R-:W-:Y:S01]  /*2ff0*/  SHF.R.S32.HI R4, RZ, 0x1f, R0 ;  /* 0x0000001fff047819 */ /* 0x000fe20000011400 */
[----:B------:R-:W-:Y:S01]  /*3000*/  IMAD.MOV.U32 R193, RZ, RZ, R190 ;  /* 0x000000ffffc17224 */ /* 0x000fe200078e00be */
[----:B------:R-:W4:Y:S01]  /*3010*/  S2R R11, SR_TID.X ;  /* 0x00000000000b7919 */ /* 0x000f220000002100 */
[----:B------:R-:W-:Y:S01]  /*3020*/  ISETP.GE.AND P0, PT, R5, R195, PT ;  /* 0x000000c30500720c */ /* 0x000fe20003f06270 */
[----:B------:R-:W-:Y:S01]  /*3030*/  CS2R R142, SRZ ;  /* 0x00000000008e7805 */ /* 0x000fe2000001ff00 */
[----:B------:R-:W-:Y:S01]  /*3040*/  SHF.L.U32 R176, R187, 0x1, RZ ;  /* 0x00000001bbb07819 */ /* 0x000fe200000006ff */
        /* <DEDUP_REMOVED lines=12> */
[----:B-1----:R-:W-:Y:S01]  /*3110*/  SHF.R.S32.HI R12, RZ, 0x1f, R12 ;  /* 0x0000001fff0c7819 */ /* 0x002fe2000001140c */
[----:B------:R-:W-:Y:S01]  /*3120*/  CS2R R120, SRZ ;  /* 0x0000000000787805 */ /* 0x000fe2000001ff00 */
[----:B------:R-:W-:Y:S01]  /*3130*/  CS2R R118, SRZ ;  /* 0x0000000000767805 */ /* 0x000fe2000001ff00 */
[----:B------:R-:W-:Y:S01]  /*3140*/  CS2R R116, SRZ ;  /* 0x0000000000747805 */ /* 0x000fe2000001ff00 */
[----:B----4-:R-:W-:Y:S01]  /*3150*/  LEA.HI R12, R12, R13, RZ, 0x7 ;  /* 0x0000000d0c0c7211 */ /* 0x010fe200078f38ff */
[----:B------:R-:W-:Y:S01]  /*3160*/  CS2R R110, SRZ ;  /* 0x00000000006e7805 */ /* 0x000fe2000001ff00 */
[----:B------:R-:W-:Y:S01]  /*3170*/  CS2R R108, SRZ ;  /* 0x00000000006c7805 */ /* 0x000fe2000001ff00 */
[----:B------:R-:W-:Y:S01]  /*3180*/  CS2R R114, SRZ ;  /* 0x0000000000727805 */ /* 0x000fe2000001ff00 */
[----:B------:R-:W-:Y:S01]  /*3190*/  SHF.R.S32.HI R12, RZ, 0x7, R12 ;  /* 0x00000007ff0c7819 */ /* 0x000fe2000001140c */
[----:B------:R-:W-:Y:S01]  /*31a0*/  IMAD.SHL.U32 R11, R11, 0x2, RZ ;  /* 0x000000020b0b7824 */ /* 0x000fe200078e00ff */
[----:B------:R-:W-:Y:S01]  /*31b0*/  CS2R R112, SRZ ;  /* 0x0000000000707805 */ /* 0x000fe2000001ff00 */
[----:B------:R-:W-:Y:S01]  /*31c0*/  CS2R R106, SRZ ;  /* 0x00000000006a7805 */ /* 0x000fe2000001ff00 */
[----:B------:R-:W-:Y:S01]  /*31d0*/  CS2R R104, SRZ ;  /* 0x0000000000687805 */ /* 0x000fe2000001ff00 */
[----:B------:R-:W-:Y:S01]  /*31e0*/  IMAD.SHL.U32 R7, R12, 0x20, RZ ;  /* 0x000000200c077824 */ /* 0x000fe200078e00ff */
[----:B------:R-:W-:Y:S01]  /*31f0*/  CS2R R102, SRZ ;  /* 0x0000000000667805 */ /* 0x000fe2000001ff00 */
[----:B------:R-:W-:Y:S01]  /*3200*/  CS2R R100, SRZ ;  /* 0x0000000000647805 */ /* 0x000fe2000001ff00 */
[----:B------:R-:W-:Y:S01]  /*3210*/  CS2R R62, SRZ ;  /* 0x00000000003e7805 */ /* 0x000fe2000001ff00 */
[----:B------:R-:W-:Y:S01]  /*3220*/  CS2R R60, SRZ ;  /* 0x00000000003c7805 */ /* 0x000fe2000001ff00 */
[----:B------:R-:W-:Y:S01]  /*3230*/  LOP3.LUT R7, R7, 0x6, R11, 0xf8, !PT ;  /* 0x0000000607077812 */ /* 0x000fe200078ef80b */
[----:B------:R-:W-:Y:S01]  /*3240*/  CS2R R66, SRZ ;  /* 0x0000000000427805 */ /* 0x000fe2000001ff00 */
[----:B------:R-:W-:Y:S01]  /*3250*/  CS2R R64, SRZ ;  /* 0x0000000000407805 */ /* 0x000fe2000001ff00 */
[----:B------:R-:W-:Y:S01]  /*3260*/  CS2R R58, SRZ ;  /* 0x00000000003a7805 */ /* 0x000fe2000001ff00 */
[----:B------:R-:W-:Y:S01]  /*3270*/  CS2R R56, SRZ ;  /* 0x0000000000387805 */ /* 0x000fe2000001ff00 */
[----:B------:R-:W-:Y:S01]  /*3280*/  IMAD R234, R69, 0x40, R7 ;  /* 0x0000004045ea7824 */ /* 0x000fe200078e0207 */
        /* <DEDUP_REMOVED lines=17> */
[----:B------:R-:W-:-:S02]  /*33a0*/  @P0 IADD3 R250, R234, 0x19, RZ ;  /* 0x00000019eafa0810 */ /* 0x000fc40007ffe0ff */
[C---:B------:R-:W-:Y:S02]  /*33b0*/  @P0 IADD3 R249, R234.reuse, 0x18, RZ ;  /* 0x00000018eaf90810 */ /* 0x040fe40007ffe0ff */
[C---:B------:R-:W-:Y:S02]  /*33c0*/  @P0 IADD3 R248, R234.reuse, 0x11, RZ ;  /* 0x00000011eaf80810 */ /* 0x040fe40007ffe0ff */
[C---:B------:R-:W-:Y:S02]  /*33d0*/  @P0 IADD3 R247, R234.reuse, 0x10, RZ ;  /* 0x00000010eaf70810 */ /* 0x040fe40007ffe0ff */
[C---:B------:R-:W-:Y:S02]  /*33e0*/  @P0 IADD3 R246, R234.reuse, 0x9, RZ ;  /* 0x00000009eaf60810 */ /* 0x040fe40007ffe0ff */
[C---:B------:R-:W-:Y:S02]  /*33f0*/  @P0 IADD3 R245, R234.reuse, 0x8, RZ ;  /* 0x00000008eaf50810 */ /* 0x040fe40007ffe0ff */
[----:B------:R-:W-:-:S02]  /*3400*/  @P0 IADD3 R244, R234, 0x1, RZ ;  /* 0x00000001eaf40810 */ /* 0x000fc40007ffe0ff */
[----:B---3--:R-:W-:Y:S02]  /*3410*/  IADD3 R10, P2, P1, R0, R2, R34 ;  /* 0x00000002000a7210 */ /* 0x008fe4000795e022 */
[----:B------:R-:W-:Y:S01]  /*3420*/  IADD3 R2, R186, 0x3000, RZ ;  /* 0x00003000ba027810 */ /* 0x000fe20007ffe0ff */
[----:B------:R-:W-:Y:S01]  /*3430*/  CS2R R34, SRZ ;  /* 0x0000000000227805 */ /* 0x000fe2000001ff00 */
[----:B------:R-:W-:Y:S01]  /*3440*/  IADD3.X R0, R4, R3, R8, P2, P1 ;  /* 0x0000000304007210 */ /* 0x000fe200017e2408 */
[----:B------:R-:W-:Y:S01]  /*3450*/  IMAD.WIDE.U32 R240, R10, -0x2daee0ad, RZ ;  /* 0xd2511f530af07825 */ /* 0x000fe200078e00ff */
[----:B------:R-:W-:Y:S02]  /*3460*/  SEL R2, R2, R186, !P3 ;  /* 0x000000ba02027207 */ /* 0x000fe40005800000 */
[----:B------:R-:W-:Y:S01]  /*3470*/  LEA R3, R69, R12, 0x1 ;  /* 0x0000000c45037211 */ /* 0x000fe200078e08ff */
[----:B------:R1:W-:Y:S01]  /*3480*/  STL [R1+0x14], R0 ;  /* 0x0000140001007387 */ /* 0x0003e20000100800 */
[----:B--2---:R-:W-:Y:S01]  /*3490*/  @P4 FMUL.FTZ R191, R6, R9 ;  /* 0x0000000906bf4220 */ /* 0x004fe20000410000 */
[----:B------:R-:W-:Y:S01]  /*34a0*/  R2P PR, R14, 0x6 ;  /* 0x000000060e007804 */ /* 0x000fe20000000000 */
[----:B------:R-:W-:-:S04]  /*34b0*/  IMAD.SHL.U32 R168, R2, 0x2, RZ ;  /* 0x0000000202a87824 */ /* 0x000fc800078e00ff */
[----:B------:R-:W-:Y:S02]  /*34c0*/  SEL R185, R185, 0xffffffe0, !P1 ;  /* 0xffffffe0b9b97807 */ /* 0x000fe40004800000 */
[----:B------:R-:W-:-:S03]  /*34d0*/  SEL R180, R180, 0xffffffc0, !P2 ;  /* 0xffffffc0b4b47807 */ /* 0x000fc60005000000 */
[----:B------:R-:W-:Y:S02]  /*34e0*/  IMAD.IADD R182, R181, 0x1, R185 ;  /* 0x00000001b5b67824 */ /* 0x000fe400078e02b9 */
[----:B------:R-:W-:Y:S01]  /*34f0*/  IMAD.IADD R177, R185, 0x1, R176 ;  /* 0x00000001b9b17824 */ /* 0x000fe200078e02b0 */
[----:B------:R-:W-:Y:S01]  /*3500*/  LOP3.LUT R2, R219, R3, RZ, 0x3c, !PT ;  /* 0x00000003db027212 */ /* 0x000fe200078e3cff */
[----:B------:R-:W-:Y:S01]  /*3510*/  IMAD.IADD R183, R181, 0x1, R180 ;  /* 0x00000001b5b77824 */ /* 0x000fe200078e02b4 */
[C---:B------:R-:W-:Y:S01]  /*3520*/  IADD3 R3, R219.reuse, -0x56f99767, RZ ;  /* 0xa9066899db037810 */ /* 0x040fe20007ffe0ff */
[C---:B------:R-:W-:Y:S01]  /*3530*/  IMAD.IADD R179, R180.reuse, 0x1, R176 ;  /* 0x00000001b4b37824 */ /* 0x040fe200078e02b0 */
[----:B------:R-:W-:Y:S01]  /*3540*/  IADD3 R4, R219, -0x126145ec, RZ ;  /* 0xed9eba14db047810 */ /* 0x000fe20007ffe0ff */
[----:B------:R-:W-:Y:S01]  /*3550*/  IMAD.IADD R184, R180, 0x1, R182 ;  /* 0x00000001b4b87824 */ /* 0x000fe200078e02b6 */
[----:B------:R-:W-:Y:S01]  /*3560*/  IADD3 R5, R218, -0x4ab325aa, RZ ;  /* 0xb54cda56da057810 */ /* 0x000fe20007ffe0ff */
[----:B------:R-:W-:Y:S01]  /*3570*/  IMAD.IADD R178, R180, 0x1, R177 ;  /* 0x00000001b4b27824 */ /* 0x000fe200078e02b1 */
[----:B------:R-:W-:-:S02]  /*3580*/  IADD3 R5, R218, -0x255992d5, RZ ;  /* 0xdaa66d2bda057810 */ /* 0x000fc40007ffe0ff */
[----:B-1----:R-:W-:Y:S02]  /*3590*/  IADD3 R0, R187, 0x3000, RZ ;  /* 0x00003000bb007810 */ /* 0x002fe40007ffe0ff */
[----:B------:R-:W-:Y:S02]  /*35a0*/  LOP3.LUT R2, R2, R241, RZ, 0x3c, !PT ;  /* 0x000000f102027212 */ /* 0x000fe400078e3cff */
[----:B------:R-:W-:Y:S02]  /*35b0*/  SEL R175, R0, R187, !P3 ;  /* 0x000000bb00af7207 */ /* 0x000fe40005800000 */
[----:B------:R-:W-:Y:S01]  /*35c0*/  IADD3 R0, -R68, R215, -R234 ;  /* 0x000000d744007210 */ /* 0x000fe20007ffe9ea */
[----:B------:R-:W-:Y:S01]  /*35d0*/  IMAD.WIDE.U32 R216, R2, -0x326172a9, RZ ;  /* 0xcd9e8d5702d87825 */ /* 0x000fe200078e00ff */
[----:B------:R-:W-:-:S03]  /*35e0*/  IADD3 R251, R219, -0x4498517b, RZ ;  /* 0xbb67ae85dbfb7810 */ /* 0x000fc60007ffe0ff */
[----:B------:R-:W-:Y:S01]  /*35f0*/  IMAD.IADD R252, R0, 0x1, R195 ;  /* 0x0000000100fc7824 */ /* 0x000fe200078e02c3 */
[----:B------:R-:W-:Y:S01]  /*3600*/  IADD3 R0, R219, 0x646e171e, RZ ;  /* 0x646e171edb007810 */ /* 0x000fe20007ffe0ff */
[----:B------:R-:W-:-:S04]  /*3610*/  IMAD.SHL.U32 R175, R175, 0x2, RZ ;  /* 0x00000002afaf7824 */ /* 0x000fc800078e00ff */
[----:B------:R1:W-:Y:S04]  /*3620*/  STL [R1+0x10], R0 ;  /* 0x0000100001007387 */ /* 0x0003e80000100800 */
[----:B------:R2:W-:Y:S04]  /*3630*/  STL [R1+0xc], R3 ;  /* 0x00000c0301007387 */ /* 0x0005e80000100800 */
[----:B------:R3:W-:Y:S01]  /*3640*/  STL [R1+0x8], R4 ;  /* 0x0000080401007387 */ /* 0x0007e20000100800 */
[C---:B-1----:R-:W-:Y:S02]  /*3650*/  IADD3 R0, R219.reuse, 0x32370b8f, RZ ;  /* 0x32370b8fdb007810 */ /* 0x042fe40007ffe0ff */
[----:B--2---:R-:W-:-:S03]  /*3660*/  IADD3 R3, R219, 0x76cf5d0a, RZ ;  /* 0x76cf5d0adb037810 */ /* 0x004fc60007ffe0ff */
[----:B------:R1:W-:Y:S01]  /*3670*/  STL [R1+0x4], R0 ;  /* 0x0000040001007387 */ /* 0x0003e20000100800 */
[----:B---3--:R-:W-:-:S03]  /*3680*/  IADD3 R4, R218, 0x1715609d, RZ ;  /* 0x1715609dda047810 */ /* 0x008fc60007ffe0ff */
[----:B------:R2:W-:Y:S01]  /*3690*/  STL [R1], R3 ;  /* 0x0000000301007387 */ /* 0x0005e20000100800 */
[----:B------:R-:W-:Y:S01]  /*36a0*/  IADD3 R4, R218, 0x3c6ef372, RZ ;  /* 0x3c6ef372da047810 */ /* 0x000fe20007ffe0ff */
[----:B-1----:R-:W-:-:S04]  /*36b0*/  IMAD.MOV.U32 R0, RZ, RZ, c[0x0][0x22c] ;  /* 0x00008b00ff007624 */ /* 0x002fc800078e00ff */
[----:B------:R-:W-:Y:S01]  /*36c0*/  IMAD R0, R0, c[0x0][0x1c0], RZ ;  /* 0x0000700000007a24 */ /* 0x000fe200078e02ff */
[C---:B--2---:R-:W-:Y:S02]  /*36d0*/  IADD3 R3, R218.reuse, 0x78dde6e4, RZ ;  /* 0x78dde6e4da037810 */ /* 0x044fe40007ffe0ff */
[----:B------:R-:W-:Y:S01]  /*36e0*/  IADD3 R3, R218, -0x61c88647, RZ ;  /* 0x9e3779b9da037810 */ /* 0x000fe20007ffe0ff */
[C---:B------:R-:W-:Y:S01]  /*36f0*/  IMAD.SHL.U32 R200, R0.reuse, 0x8, RZ ;  /* 0x0000000800c87824 */ /* 0x040fe200078e00ff */
[----:B------:R-:W-:-:S04]  /*3700*/  SHF.L.U32 R236, R0, 0x4, RZ ;  /* 0x0000000400ec7819 */ /* 0x000fc800000006ff */
[C---:B------:R-:W-:Y:S02]  /*3710*/  IADD3 R5, R236.reuse, 0x20, RZ ;  /* 0x00000020ec057810 */ /* 0x040fe40007ffe0ff */
[C---:B------:R-:W-:Y:S02]  /*3720*/  IADD3 R3, R236.reuse, 0x60, RZ ;  /* 0x00000060ec037810 */ /* 0x040fe40007ffe0ff */
[----:B------:R-:W-:Y:S01]  /*3730*/  IADD3 R6, R236, 0xa0, RZ ;  /* 0x000000a0ec067810 */ /* 0x000fe20007ffe0ff */
[----:B------:R-:W-:Y:S01]  /*3740*/  IMAD.IADD R5, R200, 0x1, R5 ;  /* 0x00000001c8057824 */ /* 0x000fe200078e0205 */
[----:B------:R-:W-:Y:S01]  /*3750*/  IADD3 R4, R236, 0x40, RZ ;  /* 0x00000040ec047810 */ /* 0x000fe20007ffe0ff */
[----:B------:R-:W-:Y:S01]  /*3760*/  IMAD.IADD R3, R200, 0x1, R3 ;  /* 0x00000001c8037824 */ /* 0x000fe200078e0203 */
[----:B------:R-:W-:Y:S01]  /*3770*/  IADD3 R7, R236, 0x80, RZ ;  /* 0x00000080ec077810 */ /* 0x000fe20007ffe0ff */
[C---:B------:R-:W-:Y:S01]  /*3780*/  IMAD.IADD R0, R200.reuse, 0x1, R6 ;  /* 0x00000001c8007824 */ /* 0x040fe200078e0206 */
[C---:B------:R-:W-:Y:S01]  /*3790*/  IADD3 R5, R200.reuse, R5, RZ ;  /* 0x00000005c8057210 */ /* 0x040fe20007ffe0ff */
[----:B------:R-:W-:-:S02]  /*37a0*/  IMAD.IADD R4, R200, 0x1, R4 ;  /* 0x00000001c8047824 */ /* 0x000fc400078e0204 */
[C---:B------:R-:W-:Y:S02]  /*37b0*/  IMAD.IADD R2, R200.reuse, 0x1, R7 ;  /* 0x00000001c8027824 */ /* 0x040fe400078e0207 */
[C---:B------:R-:W-:Y:S02]  /*37c0*/  IMAD.IADD R3, R200.reuse, 0x1, R3 ;  /* 0x00000001c8037824 */ /* 0x040fe400078e0203 */
[C---:B------:R-:W-:Y:S02]  /*37d0*/  IMAD.IADD R0, R200.reuse, 0x1, R0 ;  /* 0x00000001c8007824 */ /* 0x040fe400078e0200 */
[C---:B------:R-:W-:Y:S01]  /*37e0*/  IMAD.IADD R4, R200.reuse, 0x1, R4 ;  /* 0x00000001c8047824 */ /* 0x040fe200078e0204 */
[C---:B------:R-:W-:Y:S01]  /*37f0*/  IADD3 R224, R200.reuse, R3, RZ ;  /* 0x00000003c8e07210 */ /* 0x040fe20007ffe0ff */
[C---:B------:R-:W-:Y:S02]  /*3800*/  IMAD.IADD R2, R200.reuse, 0x1, R2 ;  /* 0x00000001c8027824 */ /* 0x040fe400078e0202 */
[----:B------:R-:W-:-:S02]  /*3810*/  IMAD.IADD R220, R200, 0x1, R0 ;  /* 0x00000001c8dc7824 */ /* 0x000fc400078e0200 */
[C---:B------:R-:W-:Y:S02]  /*3820*/  IMAD.IADD R228, R200.reuse, 0x1, R5 ;  /* 0x00000001c8e47824 */ /* 0x040fe400078e0205 */
[C---:B------:R-:W-:Y:S01]  /*3830*/  IMAD.IADD R226, R200.reuse, 0x1, R4 ;  /* 0x00000001c8e27824 */ /* 0x040fe200078e0204 */
[C---:B------:R-:W-:Y:S01]  /*3840*/  IADD3 R219, R200.reuse, R220, RZ ;  /* 0x000000dcc8db7210 */ /* 0x040fe20007ffe0ff */
[C---:B------:R-:W-:Y:S02]  /*3850*/  IMAD.IADD R222, R200.reuse, 0x1, R2 ;  /* 0x00000001c8de7824 */ /* 0x040fe400078e0202 */
[C---:B------:R-:W-:Y:S02]  /*3860*/  IMAD.IADD R227, R200.reuse, 0x1, R228 ;  /* 0x00000001c8e37824 */ /* 0x040fe400078e02e4 */
[C---:B------:R-:W-:Y:S02]  /*3870*/  IMAD.IADD R225, R200.reuse, 0x1, R226 ;  /* 0x00000001c8e17824 */ /* 0x040fe400078e02e2 */
[----:B------:R-:W-:-:S02]  /*3880*/  IMAD.IADD R223, R200, 0x1, R224 ;  /* 0x00000001c8df7824 */ /* 0x000fc400078e02e0 */
[C---:B------:R-:W-:Y:S02]  /*3890*/  IMAD.IADD R221, R200.reuse, 0x1, R222 ;  /* 0x00000001c8dd7824 */ /* 0x040fe400078e02de */
[C---:B------:R-:W-:Y:S02]  /*38a0*/  IMAD.IADD R233, R200.reuse, 0x1, R227 ;  /* 0x00000001c8e97824 */ /* 0x040fe400078e02e3 */
[C---:B------:R-:W-:Y:S02]  /*38b0*/  IMAD.IADD R232, R200.reuse, 0x1, R225 ;  /* 0x00000001c8e87824 */ /* 0x040fe400078e02e1 */
[C---:B------:R-:W-:Y:S02]  /*38c0*/  IMAD.IADD R231, R200.reuse, 0x1, R223 ;  /* 0x00000001c8e77824 */ /* 0x040fe400078e02df */
[C---:B------:R-:W-:Y:S02]  /*38d0*/  IMAD.IADD R230, R200.reuse, 0x1, R221 ;  /* 0x00000001c8e67824 */ /* 0x040fe400078e02dd */
[----:B------:R-:W-:-:S02]  /*38e0*/  IMAD.IADD R229, R200, 0x1, R219 ;  /* 0x00000001c8e57824 */ /* 0x000fc400078e02db */
.L_x_1323:
[----:B------:R-:W0:Y:S01]  /*38f0*/  LDGDEPBAR ;  /* 0x00000000000079af */ /* 0x000e220000000000 */
[C---:B------:R-:W-:Y:S01]  /*3900*/  IMAD.IADD R0, R175.reuse, 0x1, R185 ;  /* 0x00000001af007824 */ /* 0x040fe200078e02b9 */
[C---:B------:R-:W-:Y:S01]  /*3910*/  IADD3 R94, R218.reuse, 0x3c6ef372, RZ ;  /* 0x3c6ef372da5e7810 */ /* 0x040fe20007ffe0ff */
[--C-:B------:R-:W-:Y:S01]  /*3920*/  IMAD.IADD R3, R175, 0x1, R180.reuse ;  /* 0x00000001af037824 */ /* 0x100fe200078e02b4 */
[----:B------:R-:W-:Y:S01]  /*3930*/  IADD3 R98, R218, 0x78dde6e4, RZ ;  /* 0x78dde6e4da627810 */ /* 0x000fe20007ffe0ff */
[----:B------:R-:W-:Y:S01]  /*3940*/  IMAD.IADD R2, R0, 0x1, R180 ;  /* 0x0000000100027824 */ /* 0x000fe200078e02b4 */
[-C--:B------:R-:W-:Y:S01]  /*3950*/  @P0 ISETP.GE.AND P5, PT, R249, R195.reuse, PT ;  /* 0x000000c3f900020c */ /* 0x080fe20003fa6270 */
[----:B------:R-:W-:Y:S01]  /*3960*/  ULDC.U8 UR4, c[0x0][0x2d8] ;  /* 0x0000b60000047ab9 */ /* 0x000fe20000000000 */
[----:B------:R-:W2:Y:S04]  /*3970*/  LDL R92, [R1+0x18] ;  /* 0x00001800015c7983 */ /* 0x000ea80000100800 */
[----:B------:R-:W3:Y:S04]  /*3980*/  LDL R91, [R1+0x14] ;  /* 0x00001400015b7983 */ /* 0x000ee80000100800 */
[----:B------:R-:W4:Y:S01]  /*3990*/  LDL R93, [R1+0x4] ;  /* 0x00000400015d7983 */ /* 0x000f220000100800 */
[----:B------:R-:W-:Y:S04]  /*39a0*/  DEPBAR.LE SB0, 0x0 ;  /* 0x000080000000791a */ /* 0x000fe80000000000 */
[----:B------:R-:W-:Y:S08]  /*39b0*/  BAR.SYNC.DEFER_BLOCKING 0x0 ;  /* 0x0000000000007b1d */ /* 0x000ff00000010000 */
[----:B------:R-:W-:Y:S08]  /*39c0*/  LDSM.16.M88.4 R16, [R175] ;  /* 0x00000000af10783b */ /* 0x000ff00000000200 */
[----:B------:R-:W1:Y:S08]  /*39d0*/  LDSM.16.M88.4 R8, [R172+0x12000] ;  /* 0x01200000ac08783b */ /* 0x000e700000000200 */
[----:B------:R-:W1:Y:S08]  /*39e0*/  LDSM.16.M88.4 R68, [R172+0x12800] ;  /* 0x01280000ac44783b */ /* 0x000e700000000200 */
[----:B------:R-:W-:Y:S08]  /*39f0*/  LDSM.16.M88.4 R72, [R0] ;  /* 0x000000000048783b */ /* 0x000ff00000000200 */
[----:B------:R-:W1:Y:S08]  /*3a00*/  LDSM.16.M88.4 R76, [R169+0x12000] ;  /* 0x01200000a94c783b */ /* 0x000e700000000200 */
[----:B------:R-:W1:Y:S02]  /*3a10*/  LDSM.16.M88.4 R80, [R169+0x12800] ;  /* 0x01280000a950783b */ /* 0x000e640000000200 */
[C---:B-1----:R-:W-:Y:S06]  /*3a20*/  HMMA.16816.F32.BF16 R4, R16.reuse, R8, RZ ;  /* 0x000000081004723c */ /* 0x042fec00000418ff */
[----:B------:R-:W-:Y:S02]  /*3a30*/  LDSM.16.M88.4 R84, [R171+0x12000] ;  /* 0x01200000ab54783b */ /* 0x000fe40000000200 */
[C---:B------:R-:W-:Y:S08]  /*3a40*/  HMMA.16816.F32.BF16 R8, R16.reuse, R10, RZ ;  /* 0x0000000a1008723c */ /* 0x040ff000000418ff */
[C---:B------:R-:W-:Y:S08]  /*3a50*/  HMMA.16816.F32.BF16 R12, R16.reuse, R68, RZ ;  /* 0x00000044100c723c */ /* 0x040ff000000418ff */
[----:B------:R-:W-:Y:S01]  /*3a60*/  HMMA.16816.F32.BF16 R16, R16, R70, RZ ;  /* 0x000000461010723c */ /* 0x000fe200000418ff */
[----:B------:R-:W1:Y:S07]  /*3a70*/  LDSM.16.M88.4 R68, [R3] ;  /* 0x000000000344783b */ /* 0x000e6e0000000200 */
[C---:B------:R-:W-:Y:S08]  /*3a80*/  HMMA.16816.F32.BF16 R4, R72.reuse, R76, R4 ;  /* 0x0000004c4804723c */ /* 0x040ff00000041804 */
[C---:B------:R-:W-:Y:S01]  /*3a90*/  HMMA.16816.F32.BF16 R8, R72.reuse, R78, R8 ;  /* 0x0000004e4808723c */ /* 0x040fe20000041808 */
[----:B------:R-:W1:Y:S07]  /*3aa0*/  LDSM.16.M88.4 R76, [R171+0x12800] ;  /* 0x01280000ab4c783b */ /* 0x000e6e0000000200 */
[C---:B------:R-:W-:Y:S08]  /*3ab0*/  HMMA.16816.F32.BF16 R12, R72.reuse, R80, R12 ;  /* 0x00000050480c723c */ /* 0x040ff0000004180c */
[----:B------:R-:W-:Y:S01]  /*3ac0*/  HMMA.16816.F32.BF16 R16, R72, R82, R16 ;  /* 0x000000524810723c */ /* 0x000fe20000041810 */
[----:B------:R-:W-:Y:S07]  /*3ad0*/  LDSM.16.M88.4 R72, [R2] ;  /* 0x000000000248783b */ /* 0x000fee0000000200 */
[C---:B-1----:R-:W-:Y:S01]  /*3ae0*/  HMMA.16816.F32.BF16 R4, R68.reuse, R84, R4 ;  /* 0x000000544404723c */ /* 0x042fe20000041804 */
[----:B------:R-:W1:Y:S07]  /*3af0*/  LDSM.16.M88.4 R80, [R170+0x12000] ;  /* 0x01200000aa50783b */ /* 0x000e6e0000000200 */
[C---:B------:R-:W-:Y:S01]  /*3b00*/  HMMA.16816.F32.BF16 R8, R68.reuse, R86, R8 ;  /* 0x000000564408723c */ /* 0x040fe20000041808 */
[----:B------:R-:W1:Y:S07]  /*3b10*/  LDSM.16.M88.4 R84, [R170+0x12800] ;  /* 0x01280000aa54783b */ /* 0x000e6e0000000200 */
[C---:B------:R-:W-:Y:S08]  /*3b20*/  HMMA.16816.F32.BF16 R12, R68.reuse, R76, R12 ;  /* 0x0000004c440c723c */ /* 0x040ff0000004180c */
[----:B------:R-:W-:Y:S01]  /*3b30*/  HMMA.16816.F32.BF16 R16, R68, R78, R16 ;  /* 0x0000004e4410723c */ /* 0x000fe20000041810 */
[----:B------:R-:W-:Y:S08]  /*3b40*/  LDSM.16.M88.4 R68, [R175+0x2000] ;  /* 0x00200000af44783b */ /* 0x000ff00000000200 */
[----:B------:R-:W1:Y:S02]  /*3b50*/  LDSM.16.M88.4 R76, [R172+0x14000] ;  /* 0x01400000ac4c783b */ /* 0x000e640000000200 */
[C---:B-1----:R-:W-:Y:S08]  /*3b60*/  HMMA.16816.F32.BF16 R4, R72.reuse, R80, R4 ;  /* 0x000000504804723c */ /* 0x042ff00000041804 */
[C---:B------:R-:W-:Y:S01]  /*3b70*/  HMMA.16816.F32.BF16 R8, R72.reuse, R82, R8 ;  /* 0x000000524808723c */ /* 0x040fe20000041808 */
[----:B------:R-:W-:Y:S07]  /*3b80*/  LDSM.16.M88.4 R80, [R0+0x2000] ;  /* 0x002000000050783b */ /* 0x000fee0000000200 */
[C---:B------:R-:W-:Y:S08]  /*3b90*/  HMMA.16816.F32.BF16 R12, R72.reuse, R84, R12 ;  /* 0x00000054480c723c */ /* 0x040ff0000004180c */
[----:B------:R-:W-:Y:S01]  /*3ba0*/  HMMA.16816.F32.BF16 R16, R72, R86, R16 ;  /* 0x000000564810723c */ /* 0x000fe20000041810 */
[----:B------:R-:W1:Y:S07]  /*3bb0*/  LDSM.16.M88.4 R72, [R172+0x14800] ;  /* 0x01480000ac48783b */ /* 0x000e6e0000000200 */
[C---:B------:R-:W-:Y:S01]  /*3bc0*/  HMMA.16816.F32.BF16 R4, R68.reuse, R76, R4 ;  /* 0x0000004c4404723c */ /* 0x040fe20000041804 */
[----:B------:R-:W1:Y:S07]  /*3bd0*/  LDSM.16.M88.4 R84, [R169+0x14000] ;  /* 0x01400000a954783b */ /* 0x000e6e0000000200 */
[C---:B------:R-:W-:Y:S01]  /*3be0*/  HMMA.16816.F32.BF16 R8, R68.reuse, R78, R8 ;  /* 0x0000004e4408723c */ /* 0x040fe20000041808 */
[----:B------:R-:W2:Y:S07]  /*3bf0*/  LDSM.16.M88.4 R76, [R169+0x14800] ;  /* 0x01480000a94c783b */ /* 0x000eae0000000200 */
[C---:B-1----:R-:W-:Y:S08]  /*3c00*/  HMMA.16816.F32.BF16 R12, R68.reuse, R72, R12 ;  /* 0x00000048440c723c */ /* 0x042ff0000004180c */
[----:B------:R-:W-:Y:S01]  /*3c10*/  HMMA.16816.F32.BF16 R16, R68, R74, R16 ;  /* 0x0000004a4410723c */ /* 0x000fe20000041810 */
[----:B------:R-:W-:Y:S07]  /*3c20*/  LDSM.16.M88.4 R68, [R3+0x2000] ;  /* 0x002000000344783b */ /* 0x000fee0000000200 */
        /* <DEDUP_REMOVED lines=20> */
[----:B------:R1:W-:Y:S07]  /*3d70*/  LDSM.16.M88.4 R68, [R0+0x4000] ;  /* 0x004000000044783b */ /* 0x0003ee0000000200 */
[C---:B--2---:R-:W-:Y:S01]  /*3d80*/  HMMA.16816.F32.BF16 R4, R72.reuse, R84, R4 ;  /* 0x000000544804723c */ /* 0x044fe20000041804 */
[----:B------:R-:W2:Y:S07]  /*3d90*/  LDSM.16.M88.4 R76, [R169+0x16000] ;  /* 0x01600000a94c783b */ /* 0x000eae0000000200 */
[C---:B------:R-:W-:Y:S01]  /*3da0*/  HMMA.16816.F32.BF16 R8, R72.reuse, R86, R8 ;  /* 0x000000564808723c */ /* 0x040fe20000041808 */
[----:B------:R-:W4:Y:S07]  /*3db0*/  LDSM.16.M88.4 R84, [R169+0x16800] ;  /* 0x01680000a954783b */ /* 0x000f2e0000000200 */
[C---:B---3--:R-:W-:Y:S04]  /*3dc0*/  HMMA.16816.F32.BF16 R12, R72.reuse, R80, R12 ;  /* 0x00000050480c723c */ /* 0x048fe8000004180c */
[----:B-1----:R-:W-:Y:S04]  /*3dd0*/  IMAD R0, R194, 0x40, R252 ;  /* 0x00000040c2007824 */ /* 0x002fe800078e02fc */
[----:B------:R-:W-:Y:S01]  /*3de0*/  HMMA.16816.F32.BF16 R16, R72, R82, R16 ;  /* 0x000000524810723c */ /* 0x000fe20000041810 */
[----:B------:R1:W-:Y:S03]  /*3df0*/  LDSM.16.M88.4 R72, [R3+0x4000] ;  /* 0x004000000348783b */ /* 0x0003e60000000200 */
[----:B------:R-:W-:Y:S04]  /*3e00*/  IADD3 R88, R0, 0x8, RZ ;  /* 0x0000000800587810 */ /* 0x000fe80007ffe0ff */
[----:B------:R-:W-:Y:S01]  /*3e10*/  ISETP.GE.AND P1, PT, R88, RZ, PT ;  /* 0x000000ff5800720c */ /* 0x000fe20003f26270 */
[----:B------:R-:W3:Y:S01]  /*3e20*/  LDSM.16.M88.4 R80, [R171+0x16000] ;  /* 0x01600000ab50783b */ /* 0x000ee20000000200 */
[C---:B--2---:R-:W-:Y:S11]  /*3e30*/  HMMA.16816.F32.BF16 R4, R68.reuse, R76, R4 ;  /* 0x0000004c4404723c */ /* 0x044ff60000041804 */
[----:B------:R-:W-:Y:S01]  /*3e40*/  @!UPT UIADD3 URZ, URZ, URZ, URZ ;  /* 0x0000003f3f3ff290 */ /* 0x000fe2000fffe03f */
[C---:B------:R-:W-:Y:S02]  /*3e50*/  @!P1 IADD3 R88, -R0.reuse, -0x8, RZ ;  /* 0xfffffff800589810 */ /* 0x040fe40007ffe1ff */
[----:B-1----:R-:W-:Y:S01]  /*3e60*/  IABS R3, R0 ;  /* 0x0000000000037213 */ /* 0x002fe20000000000 */
[C---:B------:R-:W-:Y:S01]  /*3e70*/  HMMA.16816.F32.BF16 R8, R68.reuse, R78, R8 ;  /* 0x0000004e4408723c */ /* 0x040fe20000041808 */
[----:B------:R-:W1:Y:S01]  /*3e80*/  LDSM.16.M88.4 R76, [R171+0x16800] ;  /* 0x01680000ab4c783b */ /* 0x000e620000000200 */
[----:B------:R-:W-:Y:S06]  /*3e90*/  I2F R89, R88 ;  /* 0x0000005800597306 */ /* 0x000fec0000201400 */
[C---:B----4-:R-:W-:Y:S04]  /*3ea0*/  HMMA.16816.F32.BF16 R12, R68.reuse, R84, R12 ;  /* 0x00000054440c723c */ /* 0x050fe8000004180c */
[----:B------:R2:W4:Y:S03]  /*3eb0*/  I2F R95, R3 ;  /* 0x00000003005f7306 */ /* 0x0005260000201400 */
[----:B------:R-:W-:Y:S01]  /*3ec0*/  IADD3 R84, R0, -0x1, RZ ;  /* 0xffffffff00547810 */ /* 0x000fe20007ffe0ff */
[----:B------:R-:W-:Y:S01]  /*3ed0*/  HMMA.16816.F32.BF16 R16, R68, R86, R16 ;  /* 0x000000564410723c */ /* 0x000fe20000041810 */
[----:B------:R1:W-:Y:S02]  /*3ee0*/  LDSM.16.M88.4 R68, [R2+0x4000] ;  /* 0x004000000244783b */ /* 0x0003e40000000200 */
[----:B------:R-:W-:Y:S05]  /*3ef0*/  ISETP.GE.AND P2, PT, R84, RZ, PT ;  /* 0x000000ff5400720c */ /* 0x000fea0003f46270 */
[C---:B---3--:R-:W-:Y:S07]  /*3f00*/  HMMA.16816.F32.BF16 R4, R72.reuse, R80, R4 ;  /* 0x000000504804723c */ /* 0x048fee0000041804 */
[C---:B------:R-:W-:Y:S01]  /*3f10*/  IADD3 R80, R0.reuse, -0x9, RZ ;  /* 0xfffffff700507810 */ /* 0x040fe20007ffe0ff */
[C---:B------:R-:W-:Y:S04]  /*3f20*/  HMMA.16816.F32.BF16 R8, R72.reuse, R82, R8 ;  /* 0x000000524808723c */ /* 0x040fe80000041808 */
[C---:B------:R-:W-:Y:S02]  /*3f30*/  @!P2 IADD3 R84, -R0.reuse, 0x1, RZ ;  /* 0x000000010054a810 */ /* 0x040fe40007ffe1ff */
[C---:B--2---:R-:W-:Y:S02]  /*3f40*/  IADD3 R3, R0.reuse, 0x7, RZ ;  /* 0x0000000700037810 */ /* 0x044fe40007ffe0ff */
[----:B------:R2:W3:Y:S01]  /*3f50*/  I2F R81, R84 ;  /* 0x0000005400517306 */ /* 0x0004e20000201400 */
[C---:B-1----:R-:W-:Y:S03]  /*3f60*/  HMMA.16816.F32.BF16 R12, R72.reuse, R76, R12 ;  /* 0x0000004c480c723c */ /* 0x042fe6000004180c */
[C---:B------:R-:W-:Y:S02]  /*3f70*/  IADD3 R2, R0.reuse, -0x8, RZ ;  /* 0xfffffff800027810 */ /* 0x040fe40007ffe0ff */
[----:B------:R-:W-:Y:S02]  /*3f80*/  ISETP.GE.AND P2, PT, R3, RZ, PT ;  /* 0x000000ff0300720c */ /* 0x000fe40003f46270 */
[----:B------:R-:W-:Y:S01]  /*3f90*/  IADD3 R77, R0, -0x10, RZ ;  /* 0xfffffff0004d7810 */ /* 0x000fe20007ffe0ff */
[----:B------:R-:W-:Y:S01]  /*3fa0*/  HMMA.16816.F32.BF16 R16, R72, R78, R16 ;  /* 0x0000004e4810723c */ /* 0x000fe20000041810 */
[----:B------:R-:W-:Y:S02]  /*3fb0*/  LDSM.16.M88.4 R72, [R170+0x16800] ;  /* 0x01680000aa48783b */ /* 0x000fe40000000200 */
[----:B------:R-:W-:Y:S02]  /*3fc0*/  ISETP.GE.AND P1, PT, R2, RZ, PT ;  /* 0x000000ff0200720c */ /* 0x000fe40003f26270 */
[----:B------:R-:W-:Y:S02]  /*3fd0*/  IADD3 R76, R0, -0x11, RZ ;  /* 0xffffffef004c7810 */ /* 0x000fe40007ffe0ff */
[----:B------:R-:W-:Y:S02]  /*3fe0*/  IMAD R78, R194, 0x4, R92 ;  /* 0x00000004c24e7824 */ /* 0x000fe400078e025c */
[----:B------:R-:W-:Y:S03]  /*3ff0*/  ISETP.GE.AND P3, PT, R76, RZ, PT ;  /* 0x000000ff4c00720c */ /* 0x000fe60003f66270 */
[----:B------:R-:W-:Y:S01]  /*4000*/  @!P2 IADD3 R3, -R0, -0x7, RZ ;  /* 0xfffffff90003a810 */ /* 0x000fe20007ffe1ff */
[----:B------:R-:W-:Y:S01]  /*4010*/  IMAD.WIDE.U32 R78, R78, -0x326172a9, RZ ;  /* 0xcd9e8d574e4e7825 */ /* 0x000fe200078e00ff */
[----:B------:R-:W-:Y:S01]  /*4020*/  ISETP.GE.AND P2, PT, R80, RZ, PT ;  /* 0x000000ff5000720c */ /* 0x000fe20003f46270 */
[----:B--2---:R-:W1:Y:S01]  /*4030*/  LDSM.16.M88.4 R84, [R170+0x16000] ;  /* 0x01600000aa54783b */ /* 0x004e620000000200 */
[----:B------:R2:W1:Y:S01]  /*4040*/  I2F R90, R3 ;  /* 0x00000003005a7306 */ /* 0x0004620000201400 */
[C---:B------:R-:W-:Y:S02]  /*4050*/  @!P1 IADD3 R2, -R0.reuse, 0x8, RZ ;  /* 0x0000000800029810 */ /* 0x040fe40007ffe1ff */
[----:B------:R-:W-:Y:S03]  /*4060*/  ISETP.GE.AND P1, PT, R77, RZ, PT ;  /* 0x000000ff4d00720c */ /* 0x000fe60003f26270 */
[----:B------:R-:W-:Y:S02]  /*4070*/  @!P3 IADD3 R76, -R0, 0x11, RZ ;  /* 0x00000011004cb810 */ /* 0x000fe40007ffe1ff */
[----:B------:R-:W-:Y:S02]  /*4080*/  @P0 ISETP.GE.AND P3, PT, R244, R195, PT ;  /* 0x000000c3f400020c */ /* 0x000fe40003f66270 */
[----:B------:R3:W-:Y:S01]  /*4090*/  I2F R83, R76 ;  /* 0x0000004c00537306 */ /* 0x0007e20000201400 */
[C---:B------:R-:W-:Y:S05]  /*40a0*/  @!P2 IADD3 R80, -R0.reuse, 0x9, RZ ;  /* 0x000000090050a810 */ /* 0x040fea0007ffe1ff */
[C---:B------:R-:W-:Y:S04]  /*40b0*/  @!P1 IADD3 R77, -R0.reuse, 0x10, RZ ;  /* 0x00000010004d9810 */ /* 0x040fe80007ffe1ff */
[----:B------:R4:W-:Y:S01]  /*40c0*/  I2F R82, R77 ;  /* 0x0000004d00527306 */ /* 0x0009e20000201400 */
[----:B--2---:R-:W-:Y:S04]  /*40d0*/  IADD3 R3, R0, -0x19, RZ ;  /* 0xffffffe700037810 */ /* 0x004fe80007ffe0ff */
[----:B------:R-:W-:Y:S05]  /*40e0*/  ISETP.GE.AND P1, PT, R3, RZ, PT ;  /* 0x000000ff0300720c */ /* 0x000fea0003f26270 */
[----:B------:R-:W-:Y:S01]  /*40f0*/  I2F R80, R80 ;  /* 0x0000005000507306 */ /* 0x000fe20000201400 */
[----:B---3--:R-:W-:Y:S02]  /*4100*/  LOP3.LUT R76, R79, R91, R218, 0x96, !PT ;  /* 0x0000005b4f4c7212 */ /* 0x008fe400078e96da */
[----:B------:R-:W-:Y:S01]  /*4110*/  IADD3 R91, R218, -0x61c88647, RZ ;  /* 0x9e3779b9da5b7810 */ /* 0x000fe20007ffe0ff */
[C---:B-1----:R-:W-:Y:S01]  /*4120*/  HMMA.16816.F32.BF16 R4, R68.reuse, R84, R4 ;  /* 0x000000544404723c */ /* 0x042fe20000041804 */
[----:B------:R-:W2:Y:S05]  /*4130*/  LDL R84, [R1] ;  /* 0x0000000001547983 */ /* 0x000eaa0000100800 */
[----:B------:R1:W3:Y:S01]  /*4140*/  I2F R88, R2 ;  /* 0x0000000200587306 */ /* 0x0002e20000201400 */
[----:B------:R-:W-:Y:S01]  /*4150*/  @!P1 IADD3 R3, -R0, 0x19, RZ ;  /* 0x0000001900039810 */ /* 0x000fe20007ffe1ff */
[----:B----4-:R-:W-:Y:S01]  /*4160*/  IMAD.WIDE.U32 R76, R76, -0x2daee0ad, RZ ;  /* 0xd2511f534c4c7825 */ /* 0x010fe200078e00ff */
[----:B-----5:R-:W-:Y:S01]  /*4170*/  FSETP.NEU.FTZ.AND P1, PT, R201, -INF , PT ;  /* 0xff800000c900780b */ /* 0x020fe20003f3d000 */
[C---:B------:R-:W-:Y:S01]  /*4180*/  HMMA.16816.F32.BF16 R8, R68.reuse, R86, R8 ;  /* 0x000000564408723c */ /* 0x040fe20000041808 */
[----:B------:R-:W4:Y:S05]  /*4190*/  LDL R87, [R1+0x8] ;  /* 0x0000080001577983 */ /* 0x000f2a0000100800 */
[----:B------:R3:W3:Y:S01]  /*41a0*/  I2F R96, R3 ;  /* 0x0000000300607306 */ /* 0x0006e20000201400 */
[----:B------:R-:W4:Y:S01]  /*41b0*/  LDL R85, [R1+0xc] ;  /* 0x00000c0001557983 */ /* 0x000f220000100800 */
[----:B------:R-:W-:Y:S01]  /*41c0*/  IADD3 R86, R218, -0x255992d5, RZ ;  /* 0xdaa66d2bda567810 */ /* 0x000fe20007ffe0ff */
[C---:B------:R-:W-:Y:S08]  /*41d0*/  HMMA.16816.F32.BF16 R12, R68.reuse, R72, R12 ;  /* 0x00000048440c723c */ /* 0x040ff0000004180c */
[----:B------:R-:W-:Y:S04]  /*41e0*/  HMMA.16816.F32.BF16 R16, R68, R74, R16 ;  /* 0x0000004a4410723c */ /* 0x000fe80000041810 */
[----:B-1----:R-:W-:Y:S01]  /*41f0*/  IADD3 R2, R0, -0x18, RZ ;  /* 0xffffffe800027810 */ /* 0x002fe20007ffe0ff */
[-C--:B------:R-:W-:Y:S02]  /*4200*/  FFMA.FTZ R4, R95, -R191.reuse, R4 ;  /* 0x800000bf5f047223 */ /* 0x080fe40000010004 */
[-C--:B------:R-:W-:Y:S01]  /*4210*/  FFMA.FTZ R6, R89, -R191.reuse, R6 ;  /* 0x800000bf59067223 */ /* 0x080fe20000010006 */
[----:B------:R-:W-:Y:S01]  /*4220*/  ISETP.GE.AND P2, PT, R2, RZ, PT ;  /* 0x000000ff0200720c */ /* 0x000fe20003f46270 */
[-C--:B------:R-:W-:Y:S03]  /*4230*/  FFMA.FTZ R5, R81, -R191.reuse, R5 ;  /* 0x800000bf51057223 */ /* 0x080fe60000010005 */
[----:B---3--:R-:W-:Y:S01]  /*4240*/  LOP3.LUT R3, R217, R78, R91, 0x96, !PT ;  /* 0x0000004ed9037212 */ /* 0x008fe200078e965b */
[-C--:B------:R-:W-:Y:S01]  /*4250*/  FFMA.FTZ R7, R90, -R191.reuse, R7 ;  /* 0x800000bf5a077223 */ /* 0x080fe20000010007 */
[----:B------:R-:W-:Y:S01]  /*4260*/  LOP3.LUT R78, R77, R240, R251, 0x96, !PT ;  /* 0x000000f04d4e7212 */ /* 0x000fe200078e96fb */
[----:B------:R-:W-:Y:S01]  /*4270*/  FFMA.FTZ R8, R88, -R191, R8 ;  /* 0x800000bf58087223 */ /* 0x000fe20000010008 */
[----:B------:R-:W-:Y:S01]  /*4280*/  @P0 FSEL R5, R5, -INF , !P3 ;  /* 0xff80000005050808 */ /* 0x000fe20005800000 */
[----:B------:R-:W-:Y:S01]  /*4290*/  IMAD.WIDE.U32 R72, R3, -0x2daee0ad, RZ ;  /* 0xd2511f5303487825 */ /* 0x000fe200078e00ff */
[----:B------:R-:W-:Y:S02]  /*42a0*/  @P0 FSEL R7, R7, -INF , !P3 ;  /* 0xff80000007070808 */ /* 0x000fe40005800000 */
[----:B------:R-:W-:Y:S01]  /*42b0*/  IADD3 R89, R218, 0x1715609d, RZ ;  /* 0x1715609dda597810 */ /* 0x000fe20007ffe0ff */
[----:B------:R-:W-:Y:S01]  /*42c0*/  IMAD.WIDE.U32 R78, R78, -0x326172a9, RZ ;  /* 0xcd9e8d574e4e7825 */ /* 0x000fe200078e00ff */
[----:B------:R-:W-:Y:S02]  /*42d0*/  @!P2 IADD3 R2, -R0, 0x18, RZ ;  /* 0x000000180002a810 */ /* 0x000fe40007ffe1ff */
[----:B------:R-:W-:Y:S01]  /*42e0*/  @P0 ISETP.GE.AND P2, PT, R234, R195, PT ;  /* 0x000000c3ea00020c */ /* 0x000fe20003f46270 */
[----:B------:R-:W-:Y:S01]  /*42f0*/  FMUL.FTZ R0, R206, 1.4426950216293334961 ;  /* 0x3fb8aa3bce007820 */ /* 0x000fe20000410000 */
[----:B------:R1:W3:Y:S01]  /*4300*/  I2F R97, R2 ;  /* 0x0000000200617306 */ /* 0x0002e20000201400 */
[-C--:B------:R-:W-:Y:S01]  /*4310*/  FFMA.FTZ R9, R80, -R191.reuse, R9 ;  /* 0x800000bf50097223 */ /* 0x080fe20000010009 */
[----:B------:R-:W-:Y:S01]  /*4320*/  @P0 FSEL R4, R4, -INF , !P2 ;  /* 0xff80000004040808 */ /* 0x000fe20005000000 */
[-C--:B------:R-:W-:Y:S01]  /*4330*/  FFMA.FTZ R10, R95, -R191.reuse, R10 ;  /* 0x800000bf5f0a7223 */ /* 0x080fe2000001000a */
[----:B------:R-:W-:Y:S01]  /*4340*/  @P0 FSEL R6, R6, -INF , !P2 ;  /* 0xff80000006060808 */ /* 0x000fe20005000000 */
[----:B------:R-:W-:Y:S01]  /*4350*/  FFMA.FTZ R11, R81, -R191, R11 ;  /* 0x800000bf510b7223 */ /* 0x000fe2000001000b */
[----:B------:R-:W-:Y:S01]  /*4360*/  @P0 ISETP.GE.AND P2, PT, R246, R195, PT ;  /* 0x000000c3f600020c */ /* 0x000fe20003f46270 */
[----:B------:R-:W-:Y:S01]  /*4370*/  FFMA.FTZ R18, R82, -R191, R18 ;  /* 0x800000bf52127223 */ /* 0x000fe20000010012 */
[----:B------:R-:W-:Y:S01]  /*4380*/  @P0 ISETP.GE.AND P3, PT, R248, R195, PT ;  /* 0x000000c3f800020c */ /* 0x000fe20003f66270 */
[-C--:B------:R-:W-:Y:S01]  /*4390*/  FFMA.FTZ R17, R96, -R191.reuse, R17 ;  /* 0x800000bf60117223 */ /* 0x080fe20000010011 */
[----:B------:R-:W-:Y:S01]  /*43a0*/  @P0 FSEL R9, R9, -INF , !P2 ;  /* 0xff80000009090808 */ /* 0x000fe20005000000 */
[-C--:B------:R-:W-:Y:S01]  /*43b0*/  FFMA.FTZ R12, R82, -R191.reuse, R12 ;  /* 0x800000bf520c7223 */ /* 0x080fe2000001000c */
[----:B------:R-:W-:Y:S01]  /*43c0*/  @P0 FSEL R11, R11, -INF , !P2 ;  /* 0xff8000000b0b0808 */ /* 0x000fe20005000000 */
[-C--:B------:R-:W-:Y:S01]  /*43d0*/  FFMA.FTZ R13, R83, -R191.reuse, R13 ;  /* 0x800000bf530d7223 */ /* 0x080fe2000001000d */
[----:B------:R-:W-:Y:S01]  /*43e0*/  @P0 FSEL R18, R18, -INF , !P5 ;  /* 0xff80000012120808 */ /* 0x000fe20006800000 */
[----:B------:R-:W-:Y:S01]  /*43f0*/  FFMA.FTZ R14, R88, -R191, R14 ;  /* 0x800000bf580e7223 */ /* 0x000fe2000001000e */
[----:B------:R-:W-:Y:S01]  /*4400*/  @P0 ISETP.GE.AND P2, PT, R247, R195, PT ;  /* 0x000000c3f700020c */ /* 0x000fe20003f46270 */
[-C--:B------:R-:W-:Y:S01]  /*4410*/  FFMA.FTZ R19, R83, -R191.reuse, R19 ;  /* 0x800000bf53137223 */ /* 0x080fe20000010013 */
[----:B------:R-:W-:Y:S01]  /*4420*/  @P0 FSEL R13, R13, -INF , !P3 ;  /* 0xff8000000d0d0808 */ /* 0x000fe20005800000 */
[-C--:B------:R-:W-:Y:S01]  /*4430*/  FFMA.FTZ R15, R80, -R191.reuse, R15 ;  /* 0x800000bf500f7223 */ /* 0x080fe2000001000f */
[----:B------:R-:W-:Y:S02]  /*4440*/  @P0 FSEL R12, R12, -INF , !P2 ;  /* 0xff8000000c0c0808 */ /* 0x000fe40005000000 */
[----:B------:R-:W-:Y:S01]  /*4450*/  @P0 FSEL R14, R14, -INF , !P2 ;  /* 0xff8000000e0e0808 */ /* 0x000fe20005000000 */
[----:B-1----:R-:W-:Y:S01]  /*4460*/  FMUL.FTZ R2, R201, 1.4426950216293334961 ;  /* 0x3fb8aa3bc9027820 */ /* 0x002fe20000410000 */
[----:B------:R-:W-:Y:S01]  /*4470*/  @P0 FSEL R15, R15, -INF , !P3 ;  /* 0xff8000000f0f0808 */ /* 0x000fe20005800000 */
[----:B---3--:R-:W-:Y:S03]  /*4480*/  FFMA.FTZ R16, R97, -R191, R16 ;  /* 0x800000bf61107223 */ /* 0x008fe60000010010 */
[----:B------:R-:W-:Y:S02]  /*4490*/  FSEL R2, R2, RZ, P1 ;  /* 0x000000ff02027208 */ /* 0x000fe40000800000 */
[----:B------:R-:W-:Y:S02]  /*44a0*/  FSETP.NEU.FTZ.AND P1, PT, R206, -INF , PT ;  /* 0xff800000ce00780b */ /* 0x000fe40003f3d000 */
[----:B------:R-:W-:Y:S01]  /*44b0*/  @P0 FSEL R16, R16, -INF , !P5 ;  /* 0xff80000010100808 */ /* 0x000fe20006800000 */
[--C-:B------:R-:W-:Y:S01]  /*44c0*/  FFMA.FTZ R4, R4, c[0x0][0x23c], -R2.reuse ;  /* 0x00008f0004047a23 */ /* 0x100fe20000010802 */
[----:B------:R-:W-:Y:S01]  /*44d0*/  FSEL R0, R0, RZ, P1 ;  /* 0x000000ff00007208 */ /* 0x000fe20000800000 */
[----:B------:R-:W-:Y:S01]  /*44e0*/  FFMA.FTZ R5, R5, c[0x0][0x23c], -R2 ;  /* 0x00008f0005057a23 */ /* 0x000fe20000010802 */
[-C--:B------:R-:W-:Y:S01]  /*44f0*/  @P0 ISETP.GE.AND P1, PT, R245, R195.reuse, PT ;  /* 0x000000c3f500020c */ /* 0x080fe20003f26270 */
[----:B------:R1:W-:Y:S01]  /*4500*/  MUFU.EX2 R92, R4 ;  /* 0x00000004005c7308 */ /* 0x0003e20000000800 */
[----:B------:R-:W-:Y:S01]  /*4510*/  @P0 ISETP.GE.AND P5, PT, R250, R195, PT ;  /* 0x000000c3fa00020c */ /* 0x000fe20003fa6270 */
[--C-:B------:R-:W-:Y:S01]  /*4520*/  FFMA.FTZ R6, R6, c[0x0][0x23c], -R0.reuse ;  /* 0x00008f0006067a23 */ /* 0x100fe20000010800 */
[----:B------:R-:W-:Y:S01]  /*4530*/  @P0 FSEL R8, R8, -INF , !P1 ;  /* 0xff80000008080808 */ /* 0x000fe20004800000 */
[--C-:B------:R-:W-:Y:S01]  /*4540*/  FFMA.FTZ R3, R7, c[0x0][0x23c], -R0.reuse ;  /* 0x00008f0007037a23 */ /* 0x100fe20000010800 */
[----:B------:R-:W-:Y:S01]  /*4550*/  @P0 FSEL R10, R10, -INF , !P1 ;  /* 0xff8000000a0a0808 */ /* 0x000fe20004800000 */
[----:B------:R-:W-:Y:S01]  /*4560*/  FFMA.FTZ R11, R11, c[0x0][0x23c], -R0 ;  /* 0x00008f000b0b7a23 */ /* 0x000fe20000010800 */
[----:B------:R-:W-:Y:S01]  /*4570*/  @P0 FSEL R17, R17, -INF , !P5 ;  /* 0xff80000011110808 */ /* 0x000fe20006800000 */
[----:B------:R-:W-:Y:S01]  /*4580*/  FFMA.FTZ R8, R8, c[0x0][0x23c], -R2 ;  /* 0x00008f0008087a23 */ /* 0x000fe20000010802 */
[----:B------:R-:W-:Y:S01]  /*4590*/  @P0 FSEL R19, R19, -INF , !P5 ;  /* 0xff80000013130808 */ /* 0x000fe20006800000 */
[----:B------:R3:W-:Y:S01]  /*45a0*/  MUFU.EX2 R91, R5 ;  /* 0x00000005005b7308 */ /* 0x0007e20000000800 */
[----:B------:R-:W-:Y:S02]  /*45b0*/  FFMA.FTZ R10, R10, c[0x0][0x23c], -R0 ;  /* 0x00008f000a0a7a23 */ /* 0x000fe40000010800 */
[--C-:B------:R-:W-:Y:S02]  /*45c0*/  FFMA.FTZ R16, R16, c[0x0][0x23c], -R2.reuse ;  /* 0x00008f0010107a23 */ /* 0x100fe40000010802 */
[--C-:B------:R-:W-:Y:S02]  /*45d0*/  FFMA.FTZ R12, R12, c[0x0][0x23c], -R2.reuse ;  /* 0x00008f000c0c7a23 */ /* 0x100fe40000010802 */
[----:B------:R-:W-:Y:S02]  /*45e0*/  FFMA.FTZ R13, R13, c[0x0][0x23c], -R2 ;  /* 0x00008f000d0d7a23 */ /* 0x000fe40000010802 */
[--C-:B------:R-:W-:Y:S01]  /*45f0*/  FFMA.FTZ R18, R18, c[0x0][0x23c], -R0.reuse ;  /* 0x00008f0012127a23 */ /* 0x100fe20000010800 */
[----:B------:R-:W-:Y:S01]  /*4600*/  MUFU.EX2 R90, R10 ;  /* 0x0000000a005a7308 */ /* 0x000fe20000000800 */
[--C-:B------:R-:W-:Y:S02]  /*4610*/  FFMA.FTZ R14, R14, c[0x0][0x23c], -R0.reuse ;  /* 0x00008f000e0e7a23 */ /* 0x100fe40000010800 */
[----:B------:R-:W-:Y:S01]  /*4620*/  FFMA.FTZ R15, R15, c[0x0][0x23c], -R0 ;  /* 0x00008f000f0f7a23 */ /* 0x000fe20000010800 */
[----:B-1----:R-:W-:Y:S01]  /*4630*/  LOP3.LUT R4, R79, R216, R94, 0x96, !PT ;  /* 0x000000d84f047212 */ /* 0x002fe200078e965e */
[----:B------:R-:W-:Y:S05]  /*4640*/  FFMA.FTZ R0, R19, c[0x0][0x23c], -R0 ;  /* 0x00008f0013007a23 */ /* 0x000fea0000010800 */
[----:B------:R-:W-:Y:S01]  /*4650*/  MUFU.EX2 R94, R6 ;  /* 0x00000006005e7308 */ /* 0x000fe20000000800 */
[----:B---3--:R-:W-:Y:S05]  /*4660*/  IMAD.WIDE.U32 R4, R4, -0x2daee0ad, RZ ;  /* 0xd2511f5304047825 */ /* 0x008fea00078e00ff */
[----:B------:R-:W-:Y:S04]  /*4670*/  LOP3.LUT R5, R5, R72, R93, 0x96, !PT ;  /* 0x0000004805057212 */ /* 0x000fe800078e965d */
[----:B------:R-:W-:Y:S10]  /*4680*/  MUFU.EX2 R81, R13 ;  /* 0x0000000d00517308 */ /* 0x000ff40000000800 */
[----:B------:R1:W-:Y:S10]  /*4690*/  MUFU.EX2 R93, R3 ;  /* 0x00000003005d7308 */ /* 0x0003f40000000800 */
[----:B------:R-:W-:Y:S10]  /*46a0*/  MUFU.EX2 R80, R15 ;  /* 0x0000000f00507308 */ /* 0x000ff40000000800 */
[----:B------:R-:W3:Y:S01]  /*46b0*/  MUFU.EX2 R77, R16 ;  /* 0x00000010004d7308 */ /* 0x000ee20000000800 */
[--C-:B-1----:R-:W-:Y:S02]  /*46c0*/  FFMA.FTZ R3, R9, c[0x0][0x23c], -R2.reuse ;  /* 0x00008f0009037a23 */ /* 0x102fe40000010802 */
[----:B------:R-:W-:Y:S07]  /*46d0*/  FFMA.FTZ R2, R17, c[0x0][0x23c], -R2 ;  /* 0x00008f0011027a23 */ /* 0x000fee0000010802 */
[----:B------:R-:W-:Y:S01]  /*46e0*/  MUFU.EX2 R79, R18 ;  /* 0x00000012004f7308 */ /* 0x000fe20000000800 */
[----:B--2---:R-:W-:Y:S02]  /*46f0*/  LOP3.LUT R6, R73, R76, R84, 0x96, !PT ;  /* 0x0000004c49067212 */ /* 0x004fe400078e9654 */
[----:B------:R-:W2:Y:S01]  /*4700*/  LDL R84, [R1+0x10] ;  /* 0x0000100001547983 */ /* 0x000ea20000100800 */
[----:B------:R-:W-:Y:S02]  /*4710*/  IADD3 R76, R218, -0x4ab325aa, RZ ;  /* 0xb54cda56da4c7810 */ /* 0x000fe40007ffe0ff */
[----:B------:R-:W-:Y:S05]  /*4720*/  IMAD.WIDE.U32 R6, R6, -0x326172a9, RZ ;  /* 0xcd9e8d5706067825 */ /* 0x000fea00078e00ff */
[----:B------:R-:W-:Y:S02]  /*4730*/  LOP3.LUT R72, R7, R78, R86, 0x96, !PT ;  /* 0x0000004e07487212 */ /* 0x000fe400078e9656 */
[----:B------:R4:W-:Y:S03]  /*4740*/  MUFU.EX2 R86, R8 ;  /* 0x0000000800567308 */ /* 0x0009e60000000800 */
[----:B------:R-:W-:Y:S07]  /*4750*/  IMAD.WIDE.U32 R72, R72, -0x2daee0ad, RZ ;  /* 0xd2511f5348487825 */ /* 0x000fee00078e00ff */
[----:B------:R-:W1:Y:S01]  /*4760*/  MUFU.EX2 R78, R0 ;  /* 0x00000000004e7308 */ /* 0x000e620000000800 */
[----:B----4-:R-:W-:Y:S01]  /*4770*/  LOP3.LUT R8, R73, R4, R87, 0x96, !PT ;  /* 0x0000000449087212 */ /* 0x010fe200078e9657 */
[----:B------:R-:W-:Y:S08]  /*4780*/  IMAD.WIDE.U32 R4, R5, -0x326172a9, RZ ;  /* 0xcd9e8d5705047825 */ /* 0x000ff000078e00ff */
[----:B------:R4:W1:Y:S01]  /*4790*/  MUFU.EX2 R87, R3 ;  /* 0x0000000300577308 */ /* 0x0008620000000800 */
[----:B------:R-:W-:Y:S01]  /*47a0*/  IMAD.WIDE.U32 R8, R8, -0x326172a9, RZ ;  /* 0xcd9e8d5708087825 */ /* 0x000fe200078e00ff */
[----:B------:R-:W-:Y:S03]  /*47b0*/  LOP3.LUT R6, R5, R6, R98, 0x96, !PT ;  /* 0x0000000605067212 */ /* 0x000fe600078e9662 */
[----:B------:R-:W-:Y:S01]  /*47c0*/  IMAD.MOV.U32 R98, RZ, RZ, c[0x0][0x22c] ;  /* 0x00008b00ff627624 */ /* 0x000fe200078e00ff */
[----:B------:R-:W-:Y:S01]  /*47d0*/  LOP3.LUT R4, R9, R4, R89, 0x96, !PT ;  /* 0x0000000409047212 */ /* 0x000fe200078e9659 */
[----:B------:R-:W-:Y:S03]  /*47e0*/  IMAD.WIDE.U32 R6, R6, -0x2daee0ad, RZ ;  /* 0xd2511f5306067825 */ /* 0x000fe600078e00ff */
[----:B------:R1:W1:Y:S01]  /*47f0*/  MUFU.EX2 R89, R11 ;  /* 0x0000000b00597308 */ /* 0x0002620000000800 */
[----:B------:R-:W-:Y:S01]  /*4800*/  IMAD.WIDE.U32 R4, R4, -0x2daee0ad, RZ ;  /* 0xd2511f5304047825 */ /* 0x000fe200078e00ff */
[----:B------:R-:W-:Y:S03]  /*4810*/  LOP3.LUT R72, R7, R72, R85, 0x96, !PT ;  /* 0x0000004807487212 */ /* 0x000fe600078e9655 */
[----:B------:R-:W-:Y:S01]  /*4820*/  IMAD R98, R98, c[0x0][0x1c0], RZ ;  /* 0x0000700062627a24 */ /* 0x000fe200078e02ff */
[C---:B------:R-:W-:Y:S02]  /*4830*/  LOP3.LUT R73, R4.reuse, 0xffff, RZ, 0xc0, !PT ;  /* 0x0000ffff04497812 */ /* 0x040fe400078ec0ff */
[----:B------:R-:W-:Y:S02]  /*4840*/  LOP3.LUT R7, R4, 0xff, RZ, 0xc0, !PT ;  /* 0x000000ff04077812 */ /* 0x000fe400078ec0ff */
[----:B------:R-:W-:Y:S01]  /*4850*/  MUFU.EX2 R85, R14 ;  /* 0x0000000e00557308 */ /* 0x000fe20000000800 */
[--C-:B------:R-:W-:Y:S01]  /*4860*/  SHF.R.U32.HI R95, RZ, 0x10, R4.reuse ;  /* 0x00000010ff5f7819 */ /* 0x100fe20000011604 */
[----:B------:R-:W-:Y:S01]  /*4870*/  IMAD.U32 R98, R98, -0x40, RZ ;  /* 0xffffffc062627824 */ /* 0x000fe200078e00ff */
[----:B----4-:R-:W-:Y:S02]  /*4880*/  SHF.R.U32.HI R3, RZ, 0x18, R4 ;  /* 0x00000018ff037819 */ /* 0x010fe40000011604 */
[----:B------:R-:W-:Y:S02]  /*4890*/  ISETP.LE.U32.AND P4, PT, R7, UR4, PT ;  /* 0x0000000407007c0c */ /* 0x000fe4000bf83070 */
[----:B------:R-:W-:Y:S11]  /*48a0*/  ISETP.LE.U32.AND P1, PT, R3, UR4, PT ;  /* 0x0000000403007c0c */ /* 0x000ff6000bf23070 */
[----:B---3--:R-:W-:Y:S02]  /*48b0*/  @!P4 FADD.FTZ R77, -R77, -RZ ;  /* 0x800000ff4d4dc221 */ /* 0x008fe40000010100 */
[----:B-1----:R-:W-:Y:S01]  /*48c0*/  @!P1 FADD.FTZ R78, -R78, -RZ ;  /* 0x800000ff4e4e9221 */ /* 0x002fe20000010100 */
[----:B--2---:R-:W-:Y:S01]  /*48d0*/  LOP3.LUT R6, R5, R6, R84, 0x96, !PT ;  /* 0x0000000605067212 */ /* 0x004fe200078e9654 */
[----:B------:R-:W-:Y:S01]  /*48e0*/  IMAD.WIDE.U32 R4, R72, -0x326172a9, RZ ;  /* 0xcd9e8d5748047825 */ /* 0x000fe200078e00ff */
[----:B------:R-:W1:Y:S04]  /*48f0*/  MUFU.EX2 R84, R12 ;  /* 0x0000000c00547308 */ /* 0x000e680000000800 */
[----:B------:R-:W-:Y:S02]  /*4900*/  LOP3.LUT R3, R5, R8, R76, 0x96, !PT ;  /* 0x0000000805037212 */ /* 0x000fe400078e964c */
[C---:B------:R-:W-:Y:S02]  /*4910*/  LOP3.LUT R8, R4.reuse, 0xffff, RZ, 0xc0, !PT ;  /* 0x0000ffff04087812 */ /* 0x040fe400078ec0ff */
[----:B------:R-:W-:Y:S02]  /*4920*/  LOP3.LUT R5, R3, 0xffff, RZ, 0xc0, !PT ;  /* 0x0000ffff03057812 */ /* 0x000fe400078ec0ff */
[----:B------:R2:W3:Y:S01]  /*4930*/  MUFU.EX2 R76, R2 ;  /* 0x00000002004c7308 */ /* 0x0004e20000000800 */
[----:B------:R-:W-:Y:S02]  /*4940*/  LOP3.LUT R10, R4, 0xff, RZ, 0xc0, !PT ;  /* 0x000000ff040a7812 */ /* 0x000fe400078ec0ff */
[----:B------:R-:W-:Y:S02]  /*4950*/  SHF.R.U32.HI R5, RZ, 0x8, R5 ;  /* 0x00000008ff057819 */ /* 0x000fe40000011605 */
[--C-:B------:R-:W-:Y:S02]  /*4960*/  SHF.R.U32.HI R11, RZ, 0x18, R4.reuse ;  /* 0x00000018ff0b7819 */ /* 0x100fe40000011604 */
[----:B------:R-:W-:Y:S02]  /*4970*/  LOP3.LUT R5, R5, 0xffff, RZ, 0xc0, !PT ;  /* 0x0000ffff05057812 */ /* 0x000fe400078ec0ff */
[----:B------:R-:W-:Y:S02]  /*4980*/  SHF.R.U32.HI R9, RZ, 0x10, R4 ;  /* 0x00000010ff097819 */ /* 0x000fe40000011604 */
[--C-:B------:R-:W-:Y:S02]  /*4990*/  SHF.R.U32.HI R4, RZ, 0x10, R3.reuse ;  /* 0x00000010ff047819 */ /* 0x100fe40000011603 */
[----:B------:R-:W-:Y:S02]  /*49a0*/  LOP3.LUT R7, R3, 0xff, RZ, 0xc0, !PT ;  /* 0x000000ff03077812 */ /* 0x000fe400078ec0ff */
[----:B------:R-:W-:Y:S02]  /*49b0*/  ISETP.LE.U32.AND P2, PT, R5, UR4, PT ;  /* 0x0000000405007c0c */ /* 0x000fe4000bf43070 */
[----:B------:R-:W-:Y:S02]  /*49c0*/  LOP3.LUT R4, R4, 0xff, RZ, 0xc0, !PT ;  /* 0x000000ff04047812 */ /* 0x000fe400078ec0ff */
[----:B------:R-:W-:Y:S02]  /*49d0*/  ISETP.LE.U32.AND P3, PT, R7, UR4, PT ;  /* 0x0000000407007c0c */ /* 0x000fe4000bf63070 */
[----:B------:R-:W-:Y:S02]  /*49e0*/  ISETP.LE.U32.AND P6, PT, R4, UR4, PT ;  /* 0x0000000404007c0c */ /* 0x000fe4000bfc3070 */
[----:B------:R-:W-:Y:S02]  /*49f0*/  SHF.R.U32.HI R4, RZ, 0x18, R3 ;  /* 0x00000018ff047819 */ /* 0x000fe40000011603 */
[----:B------:R-:W-:Y:S02]  /*4a00*/  SHF.R.U32.HI R3, RZ, 0x8, R8 ;  /* 0x00000008ff037819 */ /* 0x000fe40000011608 */
[----:B------:R-:W-:Y:S01]  /*4a10*/  ISETP.LE.U32.AND P5, PT, R4, UR4, PT ;  /* 0x0000000404007c0c */ /* 0x000fe2000bfa3070 */
[----:B------:R-:W-:Y:S01]  /*4a20*/  @!P2 FADD.FTZ R91, -R91, -RZ ;  /* 0x800000ff5b5ba221 */ /* 0x000fe20000010100 */
[----:B------:R-:W-:Y:S02]  /*4a30*/  LOP3.LUT R3, R3, 0xffff, RZ, 0xc0, !PT ;  /* 0x0000ffff03037812 */ /* 0x000fe400078ec0ff */
[----:B------:R-:W-:Y:S01]  /*4a40*/  LOP3.LUT R4, R9, 0xff, RZ, 0xc0, !PT ;  /* 0x000000ff09047812 */ /* 0x000fe200078ec0ff */
[----:B------:R-:W-:Y:S01]  /*4a50*/  @!P3 FADD.FTZ R92, -R92, -RZ ;  /* 0x800000ff5c5cb221 */ /* 0x000fe20000010100 */
[----:B------:R-:W-:Y:S01]  /*4a60*/  ISETP.LE.U32.AND P2, PT, R3, UR4, PT ;  /* 0x0000000403007c0c */ /* 0x000fe2000bf43070 */
[----:B------:R-:W-:Y:S01]  /*4a70*/  @!P6 FADD.FTZ R94, -R94, -RZ ;  /* 0x800000ff5e5ee221 */ /* 0x000fe20000010100 */
[----:B------:R-:W-:Y:S02]  /*4a80*/  LOP3.LUT R3, R6, 0xffff, RZ, 0xc0, !PT ;  /* 0x0000ffff06037812 */ /* 0x000fe400078ec0ff */
[----:B------:R-:W-:Y:S02]  /*4a90*/  ISETP.LE.U32.AND P3, PT, R10, UR4, PT ;  /* 0x000000040a007c0c */ /* 0x000fe4000bf63070 */
[----:B--2---:R-:W-:Y:S01]  /*4aa0*/  SHF.R.U32.HI R2, RZ, 0x8, R3 ;  /* 0x00000008ff027819 */ /* 0x004fe20000011603 */
[----:B------:R-:W-:Y:S01]  /*4ab0*/  @!P5 FADD.FTZ R93, -R93, -RZ ;  /* 0x800000ff5d5dd221 */ /* 0x000fe20000010100 */
[----:B------:R-:W-:Y:S02]  /*4ac0*/  ISETP.LE.U32.AND P6, PT, R11, UR4, PT ;  /* 0x000000040b007c0c */ /* 0x000fe4000bfc3070 */
[----:B------:R-:W-:Y:S02]  /*4ad0*/  LOP3.LUT R2, R2, 0xffff, RZ, 0xc0, !PT ;  /* 0x0000ffff02027812 */ /* 0x000fe400078ec0ff */
[----:B------:R-:W-:Y:S01]  /*4ae0*/  LOP3.LUT R3, R6, 0xff, RZ, 0xc0, !PT ;  /* 0x000000ff06037812 */ /* 0x000fe200078ec0ff */
[----:B------:R-:W-:Y:S01]  /*4af0*/  @!P2 FADD.FTZ R87, -R87, -RZ ;  /* 0x800000ff5757a221 */ /* 0x000fe20000010100 */
[----:B------:R-:W-:Y:S02]  /*4b00*/  ISETP.LE.U32.AND P2, PT, R2, UR4, PT ;  /* 0x0000000402007c0c */ /* 0x000fe4000bf43070 */
[----:B------:R-:W-:Y:S01]  /*4b10*/  SHF.R.U32.HI R2, RZ, 0x8, R73 ;  /* 0x00000008ff027819 */ /* 0x000fe20000011649 */
[----:B------:R-:W-:Y:S01]  /*4b20*/  @!P3 FADD.FTZ R86, -R86, -RZ ;  /* 0x800000ff5656b221 */ /* 0x000fe20000010100 */
[----:B------:R-:W-:Y:S02]  /*4b30*/  ISETP.LE.U32.AND P3, PT, R3, UR4, PT ;  /* 0x0000000403007c0c */ /* 0x000fe4000bf63070 */
[--C-:B------:R-:W-:Y:S01]  /*4b40*/  SHF.R.U32.HI R3, RZ, 0x10, R6.reuse ;  /* 0x00000010ff037819 */ /* 0x100fe20000011606 */
[----:B------:R-:W-:Y:S01]  /*4b50*/  @!P6 FADD.FTZ R89, -R89, -RZ ;  /* 0x800000ff5959e221 */ /* 0x000fe20000010100 */
[----:B------:R-:W-:Y:S02]  /*4b60*/  LOP3.LUT R0, R2, 0xffff, RZ, 0xc0, !PT ;  /* 0x0000ffff02007812 */ /* 0x000fe400078ec0ff */
[----:B------:R-:W-:Y:S02]  /*4b70*/  LOP3.LUT R3, R3, 0xff, RZ, 0xc0, !PT ;  /* 0x000000ff03037812 */ /* 0x000fe400078ec0ff */
[----:B------:R-:W-:Y:S01]  /*4b80*/  LOP3.LUT R2, R95, 0xff, RZ, 0xc0, !PT ;  /* 0x000000ff5f027812 */ /* 0x000fe200078ec0ff */
[----:B------:R-:W-:Y:S01]  /*4b90*/  @!P2 FADD.FTZ R81, -R81, -RZ ;  /* 0x800000ff5151a221 */ /* 0x000fe20000010100 */
[----:B------:R-:W-:Y:S02]  /*4ba0*/  ISETP.LE.U32.AND P5, PT, R4, UR4, PT ;  /* 0x0000000404007c0c */ /* 0x000fe4000bfa3070 */
[----:B------:R-:W-:Y:S01]  /*4bb0*/  ISETP.LE.U32.AND P2, PT, R2, UR4, PT ;  /* 0x0000000402007c0c */ /* 0x000fe2000bf43070 */
[----:B-1----:R-:W-:Y:S01]  /*4bc0*/  @!P3 FADD.FTZ R84, -R84, -RZ ;  /* 0x800000ff5454b221 */ /* 0x002fe20000010100 */
[----:B------:R-:W-:Y:S02]  /*4bd0*/  F2FP.RELU.BF16.PACK_AB R2, R93, R94 ;  /* 0x0000005e5d02723e */ /* 0x000fe400000018ff */
[----:B------:R-:W-:Y:S02]  /*4be0*/  ISETP.LE.U32.AND P6, PT, R3, UR4, PT ;  /* 0x0000000403007c0c */ /* 0x000fe4000bfc3070 */
[----:B------:R-:W-:Y:S01]  /*4bf0*/  F2FP.RELU.BF16.PACK_AB R3, R91, R92 ;  /* 0x0000005c5b03723e */ /* 0x000fe200000018ff */
[----:B------:R1:W-:Y:S01]  /*4c00*/  STS [R207+0x20400], R2 ;  /* 0x02040002cf007388 */ /* 0x0003e20000000800 */
[----:B------:R-:W-:Y:S02]  /*4c10*/  ISETP.LE.U32.AND P3, PT, R0, UR4, PT ;  /* 0x0000000400007c0c */ /* 0x000fe4000bf63070 */
[----:B------:R-:W-:Y:S01]  /*4c20*/  F2FP.RELU.BF16.PACK_AB R0, R87, R86 ;  /* 0x000000565700723e */ /* 0x000fe200000018ff */
[----:B------:R2:W-:Y:S01]  /*4c30*/  STS [R207+0x20000], R3 ;  /* 0x02000003cf007388 */ /* 0x0005e20000000800 */
[----:B------:R-:W-:Y:S01]  /*4c40*/  SHF.R.U32.HI R6, RZ, 0x18, R6 ;  /* 0x00000018ff067819 */ /* 0x000fe20000011606 */
[----:B------:R-:W-:Y:S01]  /*4c50*/  @!P5 FADD.FTZ R90, -R90, -RZ ;  /* 0x800000ff5a5ad221 */ /* 0x000fe20000010100 */
[----:B------:R-:W-:Y:S01]  /*4c60*/  F2FP.RELU.BF16.PACK_AB R4, R81, R84 ;  /* 0x000000545104723e */ /* 0x000fe200000018ff */
[----:B------:R4:W-:Y:S01]  /*4c70*/  STS [R210+0x20000], R0 ;  /* 0x02000000d2007388 */ /* 0x0009e20000000800 */
[----:B------:R-:W-:Y:S01]  /*4c80*/  ISETP.LE.U32.AND P5, PT, R6, UR4, PT ;  /* 0x0000000406007c0c */ /* 0x000fe2000bfa3070 */
[----:B------:R-:W-:Y:S01]  /*4c90*/  @!P6 FADD.FTZ R85, -R85, -RZ ;  /* 0x800000ff5555e221 */ /* 0x000fe20000010100 */
[----:B------:R-:W-:Y:S01]  /*4ca0*/  F2FP.RELU.BF16.PACK_AB R5, R89, R90 ;  /* 0x0000005a5905723e */ /* 0x000fe200000018ff */
[----:B------:R-:W-:Y:S01]  /*4cb0*/  @!P2 FADD.FTZ R79, -R79, -RZ ;  /* 0x800000ff4f4fa221 */ /* 0x000fe20000010100 */
[----:B------:R-:W-:Y:S01]  /*4cc0*/  FSETP.GE.FTZ.AND P2, PT, R91, RZ, PT ;  /* 0x000000ff5b00720b */ /* 0x000fe20003f56000 */
[----:B---3--:R-:W-:Y:S01]  /*4cd0*/  @!P3 FADD.FTZ R76, -R76, -RZ ;  /* 0x800000ff4c4cb221 */ /* 0x008fe20000010100 */
[----:B------:R-:W-:Y:S01]  /*4ce0*/  FSETP.GE.FTZ.AND P3, PT, R92, RZ, PT ;  /* 0x000000ff5c00720b */ /* 0x000fe20003f76000 */
[----:B------:R-:W-:Y:S01]  /*4cf0*/  STS [R210+0x20400], R5 ;  /* 0x02040005d2007388 */ /* 0x000fe20000000800 */
[----:B------:R-:W-:Y:S02]  /*4d00*/  FSETP.GE.FTZ.AND P6, PT, R87, RZ, PT ;  /* 0x000000ff5700720b */ /* 0x000fe40003fd6000 */
[----:B------:R-:W-:Y:S01]  /*4d10*/  FSETP.GE.FTZ.AND P4, PT, R81, RZ, PT ;  /* 0x000000ff5100720b */ /* 0x000fe20003f96000 */
[----:B------:R-:W-:Y:S02]  /*4d20*/  STS [R208+0x20000], R4 ;  /* 0x02000004d0007388 */ /* 0x000fe40000000800 */
[----:B------:R-:W-:Y:S01]  /*4d30*/  @!P5 FADD.FTZ R80, -R80, -RZ ;  /* 0x800000ff5050d221 */ /* 0x000fe20000010100 */
[----:B------:R-:W-:Y:S02]  /*4d40*/  FSETP.GE.FTZ.AND P5, PT, R84, RZ, PT ;  /* 0x000000ff5400720b */ /* 0x000fe40003fb6000 */
[----:B-1----:R-:W-:Y:S02]  /*4d50*/  F2FP.RELU.BF16.PACK_AB R2, R76, R77 ;  /* 0x0000004d4c02723e */ /* 0x002fe400000018ff */
[----:B--2---:R-:W-:Y:S02]  /*4d60*/  F2FP.RELU.BF16.PACK_AB R3, R80, R85 ;  /* 0x000000555003723e */ /* 0x004fe400000018ff */
[----:B----4-:R-:W-:Y:S03]  /*4d70*/  F2FP.RELU.BF16.PACK_AB R0, R78, R79 ;  /* 0x0000004f4e00723e */ /* 0x010fe600000018ff */
[----:B------:R1:W-:Y:S04]  /*4d80*/  STS [R208+0x20400], R3 ;  /* 0x02040003d0007388 */ /* 0x0003e80000000800 */
[----:B------:R-:W-:Y:S04]  /*4d90*/  STS [R209+0x20400], R0 ;  /* 0x02040000d1007388 */ /* 0x000fe80000000800 */
[----:B------:R2:W-:Y:S04]  /*4da0*/  STS [R209+0x20000], R2 ;  /* 0x02000002d1007388 */ /* 0x0005e80000000800 */
[----:B------:R-:W-:Y:S08]  /*4db0*/  LDSM.16.M88.4 R16, [R176+0xc000] ;  /* 0x00c00000b010783b */ /* 0x000ff00000000200 */
[----:B------:R-:W3:Y:S01]  /*4dc0*/  LDSM.16.M88.4 R8, [R172+0x18000] ;  /* 0x01800000ac08783b */ /* 0x000ee20000000200 */
[----:B-1----:R-:W-:Y:S07]  /*4dd0*/  IMAD.MOV.U32 R3, RZ, RZ, R211 ;  /* 0x000000ffff037224 */ /* 0x002fee00078e00d3 */
[----:B------:R-:W1:Y:S01]  /*4de0*/  LDSM.16.M88.4 R68, [R172+0x18800] ;  /* 0x01880000ac44783b */ /* 0x000e620000000200 */
[----:B--2---:R-:W-:Y:S07]  /*4df0*/  IMAD.MOV.U32 R2, RZ, RZ, R212 ;  /* 0x000000ffff027224 */ /* 0x004fee00078e00d4 */
[----:B------:R-:W-:Y:S01]  /*4e00*/  LDSM.16.M88.4 R72, [R177+0xc000] ;  /* 0x00c00000b148783b */ /* 0x000fe20000000200 */
[C---:B---3--:R-:W-:Y:S08]  /*4e10*/  HMMA.16816.F32.BF16 R4, R16.reuse, R8, RZ ;  /* 0x000000081004723c */ /* 0x048ff000000418ff */
[C---:B------:R-:W-:Y:S08]  /*4e20*/  HMMA.16816.F32.BF16 R8, R16.reuse, R10, RZ ;  /* 0x0000000a1008723c */ /* 0x040ff000000418ff */
[C---:B-1----:R-:W-:Y:S08]  /*4e30*/  HMMA.16816.F32.BF16 R12, R16.reuse, R68, RZ ;  /* 0x00000044100c723c */ /* 0x042ff000000418ff */
[----:B------:R-:W-:Y:S01]  /*4e40*/  HMMA.16816.F32.BF16 R16, R16, R70, RZ ;  /* 0x000000461010723c */ /* 0x000fe200000418ff */
[----:B------:R-:W1:Y:S07]  /*4e50*/  LDSM.16.M88.4 R68, [R169+0x18000] ;  /* 0x01800000a944783b */ /* 0x000e6e0000000200 */
[C---:B-1----:R-:W-:Y:S08]  /*4e60*/  HMMA.16816.F32.BF16 R4, R72.reuse, R68, R4 ;  /* 0x000000444804723c */ /* 0x042ff00000041804 */
[C---:B------:R-:W-:Y:S01]  /*4e70*/  HMMA.16816.F32.BF16 R8, R72.reuse, R70, R8 ;  /* 0x000000464808723c */ /* 0x040fe20000041808 */
[----:B------:R-:W1:Y:S07]  /*4e80*/  LDSM.16.M88.4 R68, [R169+0x18800] ;  /* 0x01880000a944783b */ /* 0x000e6e0000000200 */
[C---:B-1----:R-:W-:Y:S08]  /*4e90*/  HMMA.16816.F32.BF16 R12, R72.reuse, R68, R12 ;  /* 0x00000044480c723c */ /* 0x042ff0000004180c */
[----:B------:R-:W-:Y:S01]  /*4ea0*/  HMMA.16816.F32.BF16 R16, R72, R70, R16 ;  /* 0x000000464810723c */ /* 0x000fe20000041810 */
[----:B------:R-:W-:Y:S08]  /*4eb0*/  LDSM.16.M88.4 R68, [R179+0xc000] ;  /* 0x00c00000b344783b */ /* 0x000ff00000000200 */
[----:B------:R-:W1:Y:S02]  /*4ec0*/  LDSM.16.M88.4 R72, [R171+0x18000] ;  /* 0x01800000ab48783b */ /* 0x000e640000000200 */
        /* <DEDUP_REMOVED lines=63> */
[C---:B-1----:R-:W-:Y:S07]  /*52c0*/  HMMA.16816.F32.BF16 R4, R68.reuse, R72, R4 ;  /* 0x000000484404723c */ /* 0x042fee0000041804 */
[C---:B------:R-:W-:Y:S01]  /*52d0*/  LEA R72, P1, R215.reuse, R2, 0x2 ;  /* 0x00000002d7487211 */ /* 0x040fe200078210ff */
[C---:B------:R-:W-:Y:S04]  /*52e0*/  HMMA.16816.F32.BF16 R8, R68.reuse, R74, R8 ;  /* 0x0000004a4408723c */ /* 0x040fe80000041808 */
[----:B------:R-:W-:Y:S02]  /*52f0*/  LEA.HI.X.SX32 R73, R215, R3, 0x2, P1 ;  /* 0x00000003d7497211 */ /* 0x000fe400008f16ff */
[----:B------:R-:W-:Y:S03]  /*5300*/  FSETP.GE.FTZ.AND P1, PT, R86, RZ, PT ;  /* 0x000000ff5600720b */ /* 0x000fe60003f36000 */
[----:B------:R-:W2:Y:S04]  /*5310*/  LDG.E R2, [R72.64] ;  /* 0x0000000648027981 */ /* 0x000ea8000c1e1900 */
[----:B------:R2:W3:Y:S03]  /*5320*/  LDG.E R0, [R72.64+0x20] ;  /* 0x0000200648007981 */ /* 0x0004e6000c1e1900 */
[C---:B--2---:R-:W-:Y:S02]  /*5330*/  FADD.FTZ R72, -R2.reuse, R4 ;  /* 0x0000000402487221 */ /* 0x044fe40000010100 */
[C---:B------:R-:W-:Y:S06]  /*5340*/  FADD.FTZ R4, -R2.reuse, R5 ;  /* 0x0000000502047221 */ /* 0x040fec0000010100 */
        /* <DEDUP_REMOVED lines=41> */
[----:B------:R-:W-:Y:S01]  /*55e0*/  FADD.FTZ R4, -R0, R14 ;  /* 0x0000000e00047221 */ /* 0x000fe20000010100 */
[----:B------:R-:W-:Y:S01]  /*55f0*/  FSETP.GE.FTZ.AND P1, PT, R78, RZ, PT ;  /* 0x000000ff4e00720b */ /* 0x000fe20003f36000 */
[----:B------:R-:W-:Y:S01]  /*5600*/  FMUL.FTZ R69, R94, R6 ;  /* 0x000000065e457220 */ /* 0x000fe20000410000 */
[----:B------:R-:W-:Y:S01]  /*5610*/  FSEL R3, R3, R0, P2 ;  /* 0x0000000003037208 */ /* 0x000fe20001000000 */
[----:B------:R-:W-:Y:S01]  /*5620*/  FMUL.FTZ R17, R90, R2 ;  /* 0x000000025a117220 */ /* 0x000fe20000410000 */
[----:B------:R-:W-:Y:S01]  /*5630*/  FSETP.GE.FTZ.AND P3, PT, R80, RZ, PT ;  /* 0x000000ff5000720b */ /* 0x000fe20003f76000 */
[C---:B------:R-:W-:Y:S01]  /*5640*/  FADD.FTZ R2, -R0.reuse, R18 ;  /* 0x0000001200027221 */ /* 0x040fe20000010100 */
        /* <DEDUP_REMOVED lines=89> */
.L_x_1321:
        /* <DEDUP_REMOVED lines=24> */
[----:B------:R-:W-:Y:S01]  /*5d60*/  LDSM.16.MT88.4 R76, [R0+0xe800] ;  /* 0x00e80000004c783b */ /* 0x000fe20000004200 */
        /* <DEDUP_REMOVED lines=9> */
[----:B------:R-:W1:Y:S07]  /*5e00*/  LDSM.16.MT88.4 R16, [R0+0xc800] ;  /* 0x00c800000010783b */ /* 0x000e6e0000004200 */
[-C--:B----4-:R-:W-:Y:S08]  /*5e10*/  HMMA.16816.F32.BF16 R52, R4, R68.reuse, R52 ;  /* 0x000000440434723c */ /* 0x090ff00000041834 */
[C---:B------:R-:W-:Y:S08]  /*5e20*/  HMMA.16816.F32.BF16 R56, R12.reuse, R68, R56 ;  /* 0x000000440c38723c */ /* 0x040ff00000041838 */
[-C--:B------:R-:W-:Y:S01]  /*5e30*/  HMMA.16816.F32.BF16 R60, R12, R70.reuse, R60 ;  /* 0x000000460c3c723c */ /* 0x080fe2000004183c */
[----:B------:R-:W2:Y:S07]  /*5e40*/  LDSM.16.MT88.4 R12, [R0+0x10800] ;  /* 0x01080000000c783b */ /* 0x000eae0000004200 */
[----:B------:R-:W-:Y:S01]  /*5e50*/  HMMA.16816.F32.BF16 R64, R4, R70, R64 ;  /* 0x000000460440723c */ /* 0x000fe20000041840 */
[----:B------:R-:W-:Y:S05]  /*5e60*/  LDSM.16.MT88.4 R4, [R174+0x21000] ;  /* 0x02100000ae04783b */ /* 0x000fea0000004200 */
[----:B------:R-:W-:Y:S02]  /*5e70*/  LDSM.16.MT88.4 R68, [R173+0x21000] ;  /* 0x02100000ad44783b */ /* 0x000fe40000004200 */
        /* <DEDUP_REMOVED lines=9> */
[----:B------:R-:W3:Y:S07]  /*5f10*/  LDSM.16.MT88.4 R76, [R0+0xf000] ;  /* 0x00f00000004c783b */ /* 0x000eee0000004200 */
[-C--:B--2---:R-:W-:Y:S08]  /*5f20*/  HMMA.16816.F32.BF16 R52, R8, R12.reuse, R52 ;  /* 0x0000000c0834723c */ /* 0x084ff00000041834 */
[C---:B------:R-:W-:Y:S08]  /*5f30*/  HMMA.16816.F32.BF16 R56, R72.reuse, R12, R56 ;  /* 0x0000000c4838723c */ /* 0x040ff00000041838 */
[-C--:B------:R-:W-:Y:S01]  /*5f40*/  HMMA.16816.F32.BF16 R60, R72, R14.reuse, R60 ;  /* 0x0000000e483c723c */ /* 0x080fe2000004183c */
[----:B------:R-:W2:Y:S07]  /*5f50*/  LDSM.16.MT88.4 R72, [R0+0x11000] ;  /* 0x011000000048783b */ /* 0x000eae0000004200 */
[----:B------:R-:W-:Y:S01]  /*5f60*/  HMMA.16816.F32.BF16 R64, R8, R14, R64 ;  /* 0x0000000e0840723c */ /* 0x000fe20000041840 */
[----:B------:R-:W-:Y:S05]  /*5f70*/  LDSM.16.MT88.4 R8, [R174+0x21800] ;  /* 0x02180000ae08783b */ /* 0x000fea0000004200 */
[----:B------:R-:W4:Y:S02]  /*5f80*/  LDSM.16.MT88.4 R12, [R0+0xd800] ;  /* 0x00d80000000c783b */ /* 0x000f240000004200 */
[-C--:B-1----:R-:W-:Y:S08]  /*5f90*/  HMMA.16816.F32.BF16 R20, R4, R16.reuse, R20 ;  /* 0x000000100414723c */ /* 0x082ff00000041814 */
[C---:B------:R-:W-:Y:S08]  /*5fa0*/  HMMA.16816.F32.BF16 R24, R68.reuse, R16, R24 ;  /* 0x000000104418723c */ /* 0x040ff00000041818 */
[-C--:B------:R-:W-:Y:S08]  /*5fb0*/  HMMA.16816.F32.BF16 R28, R68, R18.reuse, R28 ;  /* 0x00000012441c723c */ /* 0x080ff0000004181c */
[C---:B------:R-:W-:Y:S01]  /*5fc0*/  HMMA.16816.F32.BF16 R32, R4.reuse, R18, R32 ;  /* 0x000000120420723c */ /* 0x040fe20000041820 */
[----:B------:R-:W1:Y:S07]  /*5fd0*/  LDSM.16.MT88.4 R16, [R173+0x21800] ;  /* 0x02180000ad10783b */ /* 0x000e6e0000004200 */
[-C--:B---3--:R-:W-:Y:S08]  /*5fe0*/  HMMA.16816.F32.BF16 R36, R4, R76.reuse, R36 ;  /* 0x0000004c0424723c */ /* 0x088ff00000041824 */
[C---:B------:R-:W-:Y:S08]  /*5ff0*/  HMMA.16816.F32.BF16 R40, R68.reuse, R76, R40 ;  /* 0x0000004c4428723c */ /* 0x040ff00000041828 */
[-C--:B------:R-:W-:Y:S08]  /*6000*/  HMMA.16816.F32.BF16 R44, R68, R78.reuse, R44 ;  /* 0x0000004e442c723c */ /* 0x080ff0000004182c */
[C---:B------:R-:W-:Y:S01]  /*6010*/  HMMA.16816.F32.BF16 R48, R4.reuse, R78, R48 ;  /* 0x0000004e0430723c */ /* 0x040fe20000041830 */
[----:B------:R-:W3:Y:S07]  /*6020*/  LDSM.16.MT88.4 R76, [R0+0xf800] ;  /* 0x00f80000004c783b */ /* 0x000eee0000004200 */
[-C--:B--2---:R-:W-:Y:S08]  /*6030*/  HMMA.16816.F32.BF16 R52, R4, R72.reuse, R52 ;  /* 0x000000480434723c */ /* 0x084ff00000041834 */
[C---:B------:R-:W-:Y:S08]  /*6040*/  HMMA.16816.F32.BF16 R56, R68.reuse, R72, R56 ;  /* 0x000000484438723c */ /* 0x040ff00000041838 */
[-C--:B------:R-:W-:Y:S01]  /*6050*/  HMMA.16816.F32.BF16 R60, R68, R74.reuse, R60 ;  /* 0x0000004a443c723c */ /* 0x080fe2000004183c */
[----:B------:R-:W2:Y:S05]  /*6060*/  LDSM.16.MT88.4 R68, [R0+0x11800] ;  /* 0x011800000044783b */ /* 0x000eaa0000004200 */
[----:B------:R-:W-:Y:S02]  /*6070*/  BAR.SYNC.DEFER_BLOCKING 0x0 ;  /* 0x0000000000007b1d */ /* 0x000fe40000010000 */
[----:B------:R-:W-:Y:S08]  /*6080*/  HMMA.16816.F32.BF16 R64, R4, R74, R64 ;  /* 0x0000004a0440723c */ /* 0x000ff00000041840 */
[-C--:B----4-:R-:W-:Y:S08]  /*6090*/  HMMA.16816.F32.BF16 R20, R8, R12.reuse, R20 ;  /* 0x0000000c0814723c */ /* 0x090ff00000041814 */
[C---:B-1----:R-:W-:Y:S08]  /*60a0*/  HMMA.16816.F32.BF16 R24, R16.reuse, R12, R24 ;  /* 0x0000000c1018723c */ /* 0x042ff00000041818 */
[-C--:B------:R-:W-:Y:S08]  /*60b0*/  HMMA.16816.F32.BF16 R28, R16, R14.reuse, R28 ;  /* 0x0000000e101c723c */ /* 0x080ff0000004181c */
[C---:B------:R-:W-:Y:S08]  /*60c0*/  HMMA.16816.F32.BF16 R32, R8.reuse, R14, R32 ;  /* 0x0000000e0820723c */ /* 0x040ff00000041820 */
[-C--:B---3--:R-:W-:Y:S08]  /*60d0*/  HMMA.16816.F32.BF16 R36, R8, R76.reuse, R36 ;  /* 0x0000004c0824723c */ /* 0x088ff00000041824 */
[C---:B------:R-:W-:Y:S08]  /*60e0*/  HMMA.16816.F32.BF16 R40, R16.reuse, R76, R40 ;  /* 0x0000004c1028723c */ /* 0x040ff00000041828 */
[-C--:B------:R-:W-:Y:S08]  /*60f0*/  HMMA.16816.F32.BF16 R44, R16, R78.reuse, R44 ;  /* 0x0000004e102c723c */ /* 0x080ff0000004182c */
[C---:B------:R-:W-:Y:S08]  /*6100*/  HMMA.16816.F32.BF16 R48, R8.reuse, R78, R48 ;  /* 0x0000004e0830723c */ /* 0x040ff00000041830 */
[-C--:B--2---:R-:W-:Y:S08]  /*6110*/  HMMA.16816.F32.BF16 R52, R8, R68.reuse, R52 ;  /* 0x000000440834723c */ /* 0x084ff00000041834 */
        /* <DEDUP_REMOVED lines=54> */
.L_x_1322:
[----:B------:R-:W-:Y:S01]  /*6480*/  LDSM.16.M88.4 R96, [R181] ;  /* 0x00000000b560783b */ /* 0x000fe20000000200 */
[----:B-1----:R-:W-:Y:S03]  /*6490*/  @P6 IADD3 R2, P1, R202, -0x100, RZ ;  /* 0xffffff00ca026810 */ /* 0x002fe60007f3e0ff */
[----:B------:R-:W1:Y:S02]  /*64a0*/  LDSM.16.MT88.4 R16, [R0+0x12000] ;  /* 0x012000000010783b */ /* 0x000e640000004200 */
[----:B------:R-:W-:Y:S01]  /*64b0*/  @P6 IMAD.MOV.U32 R202, RZ, RZ, R2 ;  /* 0x000000ffffca6224 */ /* 0x000fe200078e0002 */
[CC--:B------:R-:W-:Y:S01]  /*64c0*/  LEA R2, P2, R200.reuse, R188.reuse, 0x2 ;  /* 0x000000bcc8027211 */ /* 0x0c0fe200078410ff */
[----:B------:R-:W2:Y:S03]  /*64d0*/  LDSM.16.M88.4 R92, [R181+0x1000] ;  /* 0x00100000b55c783b */ /* 0x000ea60000000200 */
[-C--:B------:R-:W-:Y:S01]  /*64e0*/  LEA.HI.X.SX32 R3, R200, R189.reuse, 0x2, P2 ;  /* 0x000000bdc8037211 */ /* 0x080fe200010f16ff */
        /* <DEDUP_REMOVED lines=56> */
[----:B------:R-:W-:Y:S01]  /*6870*/  @P6 IMAD.MOV.U32 R203, RZ, RZ, R0 ;  /* 0x000000ffffcb6224 */ /* 0x000fe200078e0000 */
[----:B------:R-:W-:Y:S02]  /*6880*/  IADD3 R0, R236, 0x40, RZ ;  /* 0x00000040ec007810 */ /* 0x000fe40007ffe0ff */
        /* <DEDUP_REMOVED lines=9> */
[----:B------:R-:W-:Y:S03]  /*6920*/  IMAD.MOV.U32 R158, RZ, RZ, c[0x0][0x22c] ;  /* 0x00008b00ff9e7624 */ /* 0x000fe600078e00ff */
[----:B------:R-:W-:Y:S02]  /*6930*/  IMAD.IADD R0, R200, 0x1, R0 ;  /* 0x00000001c8007824 */ /* 0x000fe400078e0200 */
[----:B------:R-:W-:Y:S02]  /*6940*/  IMAD R158, R158, c[0x0][0x1c0], RZ ;  /* 0x000070009e9e7a24 */ /* 0x000fe400078e02ff */
[C---:B------:R-:W-:Y:S01]  /*6950*/  HMMA.16816.F32.BF16 R72, R160.reuse, R148, R72 ;  /* 0x00000094a048723c */ /* 0x040fe20000041848 */
[----:B------:R-:W-:Y:S03]  /*6960*/  IMAD.MOV.U32 R159, RZ, RZ, c[0x0][0x22c] ;  /* 0x00008b00ff9f7624 */ /* 0x000fe600078e00ff */
[----:B------:R-:W-:Y:S02]  /*6970*/  IMAD.SHL.U32 R158, R158, 0x20, RZ ;  /* 0x000000209e9e7824 */ /* 0x000fe400078e00ff */
[----:B------:R-:W-:Y:S02]  /*6980*/  IMAD.IADD R0, R200, 0x1, R0 ;  /* 0x00000001c8007824 */ /* 0x000fe400078e0200 */
[-C--:B------:R-:W-:Y:S04]  /*6990*/  HMMA.16816.F32.BF16 R76, R160, R150.reuse, R76 ;  /* 0x00000096a04c723c */ /* 0x080fe8000004184c */
[----:B------:R-:W-:Y:S04]  /*69a0*/  @P6 IMAD.WIDE R148, R215, 0x4, R202 ;  /* 0x00000004d7946825 */ /* 0x000fe800078e02ca */
[C---:B------:R-:W-:Y:S01]  /*69b0*/  HMMA.16816.F32.BF16 R80, R152.reuse, R150, R80 ;  /* 0x000000969850723c */ /* 0x040fe20000041850 */
[----:B------:R1:W5:Y:S03]  /*69c0*/  @P6 LDG.E R201, [R148.64] ;  /* 0x0000000694c96981 */ /* 0x000366000c1e1900 */
[----:B------:R-:W-:Y:S01]  /*69d0*/  IMAD R159, R159, c[0x0][0x1c0], RZ ;  /* 0x000070009f9f7a24 */ /* 0x000fe200078e02ff */
[----:B------:R1:W5:Y:S03]  /*69e0*/  @P6 LDG.E R206, [R148.64+0x20] ;  /* 0x0000200694ce6981 */ /* 0x000366000c1e1900 */
[-C--:B------:R-:W-:Y:S01]  /*69f0*/  HMMA.16816.F32.BF16 R84, R152, R164.reuse, R84 ;  /* 0x000000a49854723c */ /* 0x080fe20000041854 */
[----:B------:R2:W-:Y:S03]  /*6a00*/  RED.E.ADD.F32.FTZ.RN.STRONG.GPU [R188.64], R4 ;  /* 0x00000004bc00798e */ /* 0x0005e6000c10e786 */
[----:B------:R-:W-:Y:S01]  /*6a10*/  IMAD R159, R159, 0x28, RZ ;  /* 0x000000289f9f7824 */ /* 0x000fe200078e02ff */
        /* <DEDUP_REMOVED lines=23> */
[-C--:B------:R-:W-:Y:S02]  /*6b90*/  LEA.HI.X.SX32 R5, R157, R189.reuse, 0x2, P1 ;  /* 0x000000bd9d057211 */ /* 0x080fe400008f16ff */
[CC--:B---3--:R-:W-:Y:S01]  /*6ba0*/  LEA R8, P1, R159.reuse, R188.reuse, 0x2 ;  /* 0x000000bc9f087211 */ /* 0x0c8fe200078210ff */
[----:B------:R2:W-:Y:S01]  /*6bb0*/  RED.E.ADD.F32.FTZ.RN.STRONG.GPU [R6.64], R10 ;  /* 0x0000000a0600798e */ /* 0x0005e2000c10e786 */
[C---:B------:R-:W-:Y:S02]  /*6bc0*/  IADD3 R156, R236.reuse, 0x20, RZ ;  /* 0x00000020ec9c7810 */ /* 0x040fe40007ffe0ff */
[----:B------:R-:W-:Y:S01]  /*6bd0*/  IADD3 R157, R236, 0x20, RZ ;  /* 0x00000020ec9d7810 */ /* 0x000fe20007ffe0ff */
[----:B------:R3:W-:Y:S02]  /*6be0*/  RED.E.ADD.F32.FTZ.RN.STRONG.GPU [R4.64], R11 ;  /* 0x0000000b0400798e */ /* 0x0007e4000c10e786 */
[C---:B------:R-:W-:Y:S02]  /*6bf0*/  IMAD.IADD R156, R200.reuse, 0x1, R156 ;  /* 0x00000001c89c7824 */ /* 0x040fe400078e029c */
[----:B------:R-:W-:Y:S01]  /*6c00*/  RED.E.ADD.F32.FTZ.RN.STRONG.GPU [R188.64+0x80], R16 ;  /* 0x00008010bc00798e */ /* 0x000fe2000c10e786 */
[C---:B------:R-:W-:Y:S03]  /*6c10*/  IMAD.IADD R157, R200.reuse, 0x1, R157 ;  /* 0x00000001c89d7824 */ /* 0x040fe600078e029d */
[----:B------:R4:W-:Y:S01]  /*6c20*/  RED.E.ADD.F32.FTZ.RN.STRONG.GPU [R2.64+0x80], R17 ;  /* 0x000080110200798e */ /* 0x0009e2000c10e786 */
[----:B------:R-:W-:Y:S01]  /*6c30*/  IMAD.IADD R157, R200, 0x1, R157 ;  /* 0x00000001c89d7824 */ /* 0x000fe200078e029d */
[-C--:B-1----:R-:W-:Y:S05]  /*6c40*/  LEA.HI.X.SX32 R9, R159, R189.reuse, 0x2, P1 ;  /* 0x000000bd9f097211 */ /* 0x082fea00008f16ff */
[----:B------:R1:W-:Y:S01]  /*6c50*/  RED.E.ADD.F32.FTZ.RN.STRONG.GPU [R8.64], R18 ;  /* 0x000000120800798e */ /* 0x0003e2000c10e786 */
[CC--:B--2---:R-:W-:Y:S02]  /*6c60*/  LEA R6, P2, R156.reuse, R188.reuse, 0x2 ;  /* 0x000000bc9c067211 */ /* 0x0c4fe400078410ff */
[CC--:B------:R-:W-:Y:S02]  /*6c70*/  LEA R10, P1, R157.reuse, R188.reuse, 0x2 ;  /* 0x000000bc9d0a7211 */ /* 0x0c0fe400078210ff */
[-C--:B------:R-:W-:Y:S02]  /*6c80*/  LEA.HI.X.SX32 R7, R156, R189.reuse, 0x2, P2 ;  /* 0x000000bd9c077211 */ /* 0x080fe400010f16ff */
[-C--:B---3--:R-:W-:Y:S02]  /*6c90*/  LEA.HI.X.SX32 R11, R157, R189.reuse, 0x2, P1 ;  /* 0x000000bd9d0b7211 */ /* 0x088fe400008f16ff */
[CC--:B------:R-:W-:Y:S01]  /*6ca0*/  LEA R4, P2, R227.reuse, R188.reuse, 0x2 ;  /* 0x000000bce3047211 */ /* 0x0c0fe200078410ff */
[----:B------:R2:W-:Y:S01]  /*6cb0*/  RED.E.ADD.F32.FTZ.RN.STRONG.GPU [R6.64], R19 ;  /* 0x000000130600798e */ /* 0x0005e2000c10e786 */
[C---:B------:R-:W-:Y:S02]  /*6cc0*/  IADD3 R157, R236.reuse, 0x40, RZ ;  /* 0x00000040ec9d7810 */ /* 0x040fe40007ffe0ff */
[-C--:B------:R-:W-:Y:S01]  /*6cd0*/  LEA.HI.X.SX32 R5, R227, R189.reuse, 0x2, P2 ;  /* 0x000000bde3057211 */ /* 0x080fe200010f16ff */
[----:B------:R3:W-:Y:S01]  /*6ce0*/  RED.E.ADD.F32.FTZ.RN.STRONG.GPU [R10.64], R12 ;  /* 0x0000000c0a00798e */ /* 0x0007e2000c10e786 */
[C---:B------:R-:W-:Y:S02]  /*6cf0*/  IADD3 R156, R236.reuse, 0x40, RZ ;  /* 0x00000040ec9c7810 */ /* 0x040fe40007ffe0ff */
[C---:B----4-:R-:W-:Y:S02]  /*6d00*/  IADD3 R17, R236.reuse, 0x60, RZ ;  /* 0x00000060ec117810 */ /* 0x050fe40007ffe0ff */
[----:B------:R-:W-:Y:S01]  /*6d10*/  IADD3 R16, R236, 0x60, RZ ;  /* 0x00000060ec107810 */ /* 0x000fe20007ffe0ff */
[C---:B------:R-:W-:Y:S04]  /*6d20*/  IMAD.IADD R156, R200.reuse, 0x1, R156 ;  /* 0x00000001c89c7824 */ /* 0x040fe800078e029c */
[----:B------:R-:W-:Y:S01]  /*6d30*/  IMAD.IADD R16, R200, 0x1, R16 ;  /* 0x00000001c8107824 */ /* 0x000fe200078e0210 */
[CC--:B-1----:R-:W-:Y:S04]  /*6d40*/  LEA R8, P3, R228.reuse, R188.reuse, 0x2 ;  /* 0x000000bce4087211 */ /* 0x0c2fe800078610ff */
[-C--:B------:R-:W-:Y:S05]  /*6d50*/  LEA.HI.X.SX32 R9, R228, R189.reuse, 0x2, P3 ;  /* 0x000000bde4097211 */ /* 0x080fea00018f16ff */
[----:B------:R1:W-:Y:S01]  /*6d60*/  RED.E.ADD.F32.FTZ.RN.STRONG.GPU [R8.64], R13 ;  /* 0x0000000d0800798e */ /* 0x0003e2000c10e786 */
[CC--:B--2---:R-:W-:Y:S03]  /*6d70*/  LEA R6, P1, R233.reuse, R188.reuse, 0x2 ;  /* 0x000000bce9067211 */ /* 0x0c4fe600078210ff */
[----:B------:R2:W-:Y:S01]  /*6d80*/  RED.E.ADD.F32.FTZ.RN.STRONG.GPU [R4.64], R14 ;  /* 0x0000000e0400798e */ /* 0x0005e2000c10e786 */
[-C--:B------:R-:W-:Y:S02]  /*6d90*/  LEA.HI.X.SX32 R7, R233, R189.reuse, 0x2, P1 ;  /* 0x000000bde9077211 */ /* 0x080fe400008f16ff */
[----:B---3--:R-:W-:Y:S03]  /*6da0*/  IADD3 R12, R236, 0x80, RZ ;  /* 0x00000080ec0c7810 */ /* 0x008fe60007ffe0ff */
[----:B------:R3:W-:Y:S02]  /*6db0*/  RED.E.ADD.F32.FTZ.RN.STRONG.GPU [R6.64], R15 ;  /* 0x0000000f0600798e */ /* 0x0007e4000c10e786 */
[----:B------:R-:W-:Y:S02]  /*6dc0*/  IMAD.IADD R12, R200, 0x1, R12 ;  /* 0x00000001c80c7824 */ /* 0x000fe400078e020c */
[----:B------:R-:W-:Y:S04]  /*6dd0*/  RED.E.ADD.F32.FTZ.RN.STRONG.GPU [R188.64+0x100], R68 ;  /* 0x00010044bc00798e */ /* 0x000fe8000c10e786 */
[----:B------:R-:W-:Y:S01]  /*6de0*/  RED.E.ADD.F32.FTZ.RN.STRONG.GPU [R2.64+0x100], R69 ;  /* 0x000100450200798e */ /* 0x000fe2000c10e786 */
[-C--:B-1----:R-:W-:Y:S02]  /*6df0*/  LEA R8, P3, R226, R188.reuse, 0x2 ;  /* 0x000000bce2087211 */ /* 0x082fe400078610ff */
[----:B------:R-:W-:Y:S02]  /*6e00*/  IADD3 R13, R236, 0x80, RZ ;  /* 0x00000080ec0d7810 */ /* 0x000fe40007ffe0ff */
[CC--:B--2---:R-:W-:Y:S02]  /*6e10*/  LEA R4, P1, R157.reuse, R188.reuse, 0x2 ;  /* 0x000000bc9d047211 */ /* 0x0c4fe400078210ff */
[-C--:B------:R-:W-:Y:S02]  /*6e20*/  LEA.HI.X.SX32 R9, R226, R189.reuse, 0x2, P3 ;  /* 0x000000bde2097211 */ /* 0x080fe400018f16ff */
[-C--:B------:R-:W-:Y:S02]  /*6e30*/  LEA.HI.X.SX32 R5, R157, R189.reuse, 0x2, P1 ;  /* 0x000000bd9d057211 */ /* 0x080fe400008f16ff */
[-C--:B---3--:R-:W-:Y:S02]  /*6e40*/  LEA R6, P2, R156, R188.reuse, 0x2 ;  /* 0x000000bc9c067211 */ /* 0x088fe400078410ff */
[-C--:B------:R-:W-:Y:S01]  /*6e50*/  LEA R10, P1, R0, R188.reuse, 0x2 ;  /* 0x000000bc000a7211 */ /* 0x080fe200078210ff */
[----:B------:R1:W-:Y:S01]  /*6e60*/  RED.E.ADD.F32.FTZ.RN.STRONG.GPU [R4.64], R70 ;  /* 0x000000460400798e */ /* 0x0003e2000c10e786 */
[-C--:B------:R-:W-:Y:S02]  /*6e70*/  LEA.HI.X.SX32 R7, R156, R189.reuse, 0x2, P2 ;  /* 0x000000bd9c077211 */ /* 0x080fe400010f16ff */
[-C--:B------:R-:W-:Y:S02]  /*6e80*/  LEA.HI.X.SX32 R11, R0, R189.reuse, 0x2, P1 ;  /* 0x000000bd000b7211 */ /* 0x080fe400008f16ff */
[----:B------:R-:W-:Y:S01]  /*6e90*/  IADD3 R0, R236, 0x60, RZ ;  /* 0x00000060ec007810 */ /* 0x000fe20007ffe0ff */
[----:B------:R2:W-:Y:S04]  /*6ea0*/  RED.E.ADD.F32.FTZ.RN.STRONG.GPU [R6.64], R71 ;  /* 0x000000470600798e */ /* 0x0005e8000c10e786 */
[----:B------:R-:W-:Y:S01]  /*6eb0*/  RED.E.ADD.F32.FTZ.RN.STRONG.GPU [R10.64], R72 ;  /* 0x000000480a00798e */ /* 0x000fe2000c10e786 */
[C---:B------:R-:W-:Y:S03]  /*6ec0*/  IMAD.IADD R0, R200.reuse, 0x1, R0 ;  /* 0x00000001c8007824 */ /* 0x040fe600078e0200 */
[----:B------:R3:W-:Y:S01]  /*6ed0*/  RED.E.ADD.F32.FTZ.RN.STRONG.GPU [R8.64], R73 ;  /* 0x000000490800798e */ /* 0x0007e2000c10e786 */
[----:B------:R-:W-:Y:S03]  /*6ee0*/  IMAD.IADD R0, R200, 0x1, R0 ;  /* 0x00000001c8007824 */ /* 0x000fe600078e0200 */
        /* <DEDUP_REMOVED lines=19> */
[----:B------:R-:W-:Y:S01]  /*7020*/  LDSM.16.MT88.4 R16, [R168+0x2000] ;  /* 0x00200000a810783b */ /* 0x000fe20000004200 */
[----:B------:R-:W-:Y:S03]  /*7030*/  IADD3 R0, R236, 0x80, RZ ;  /* 0x00000080ec007810 */ /* 0x000fe60007ffe0ff */
[----:B------:R2:W-:Y:S02]  /*7040*/  RED.E.ADD.F32.FTZ.RN.STRONG.GPU [R6.64], R83 ;  /* 0x000000530600798e */ /* 0x0005e4000c10e786 */
[C---:B------:R-:W-:Y:S02]  /*7050*/  IMAD.IADD R0, R200.reuse, 0x1, R0 ;  /* 0x00000001c8007824 */ /* 0x040fe400078e0200 */
[----:B------:R-:W-:Y:S02]  /*7060*/  RED.E.ADD.F32.FTZ.RN.STRONG.GPU [R10.64], R76 ;  /* 0x0000004c0a00798e */ /* 0x000fe4000c10e786 */
[----:B------:R-:W-:Y:S02]  /*7070*/  IMAD.IADD R0, R200, 0x1, R0 ;  /* 0x00000001c8007824 */ /* 0x000fe400078e0200 */
        /* <DEDUP_REMOVED lines=15> */
[-C--:B------:R-:W-:Y:S02]  /*7170*/  LEA R10, P1, R0, R188.reuse, 0x2 ;  /* 0x000000bc000a7211 */ /* 0x080fe400078210ff */
[-C--:B--2---:R-:W-:Y:S01]  /*7180*/  LEA R6, P2, R12, R188.reuse, 0x2 ;  /* 0x000000bc0c067211 */ /* 0x084fe200078410ff */
[----:B------:R1:W-:Y:S01]  /*7190*/  RED.E.ADD.F32.FTZ.RN.STRONG.GPU [R4.64], R86 ;  /* 0x000000560400798e */ /* 0x0003e2000c10e786 */
[-C--:B------:R-:W-:Y:S02]  /*71a0*/  LEA.HI.X.SX32 R11, R0, R189.reuse, 0x2, P1 ;  /* 0x000000bd000b7211 */ /* 0x080fe400008f16ff */
[-C--:B------:R-:W-:Y:S02]  /*71b0*/  LEA.HI.X.SX32 R7, R12, R189.reuse, 0x2, P2 ;  /* 0x000000bd0c077211 */ /* 0x080fe400010f16ff */
[C---:B------:R-:W-:Y:S02]  /*71c0*/  IADD3 R13, R236.reuse, 0xa0, RZ ;  /* 0x000000a0ec0d7810 */ /* 0x040fe40007ffe0ff */
[C---:B------:R-:W-:Y:S01]  /*71d0*/  IADD3 R12, R236.reuse, 0xa0, RZ ;  /* 0x000000a0ec0c7810 */ /* 0x040fe20007ffe0ff */
[----:B------:R2:W-:Y:S01]  /*71e0*/  RED.E.ADD.F32.FTZ.RN.STRONG.GPU [R6.64], R87 ;  /* 0x000000570600798e */ /* 0x0005e2000c10e786 */
[----:B------:R-:W-:Y:S03]  /*71f0*/  IADD3 R0, R236, 0xa0, RZ ;  /* 0x000000a0ec007810 */ /* 0x000fe60007ffe0ff */
[----:B------:R3:W-:Y:S01]  /*7200*/  RED.E.ADD.F32.FTZ.RN.STRONG.GPU [R10.64], R88 ;  /* 0x000000580a00798e */ /* 0x0007e2000c10e786 */
[C---:B------:R-:W-:Y:S02]  /*7210*/  IMAD.IADD R12, R200.reuse, 0x1, R12 ;  /* 0x00000001c80c7824 */ /* 0x040fe400078e020c */
[C---:B------:R-:W-:Y:S01]  /*7220*/  IMAD.IADD R0, R200.reuse, 0x1, R0 ;  /* 0x00000001c8007824 */ /* 0x040fe200078e0200 */
[----:B------:R4:W-:Y:S03]  /*7230*/  RED.E.ADD.F32.FTZ.RN.STRONG.GPU [R8.64], R89 ;  /* 0x000000590800798e */ /* 0x0009e6000c10e786 */
[----:B------:R-:W-:Y:S01]  /*7240*/  IMAD.IADD R0, R200, 0x1, R0 ;  /* 0x00000001c8007824 */ /* 0x000fe200078e0200 */
        /* <DEDUP_REMOVED lines=17> */
[----:B------:R-:W-:Y:S01]  /*7360*/  LDSM.16.MT88.4 R12, [R173+0x1e000] ;  /* 0x01e00000ad0c783b */ /* 0x000fe20000004200 */
[CC--:B--2---:R-:W-:Y:S03]  /*7370*/  LEA R6, P3, R220.reuse, R188.reuse, 0x2 ;  /* 0x000000bcdc067211 */ /* 0x0c4fe600078610ff */
[----:B------:R1:W-:Y:S01]  /*7380*/  RED.E.ADD.F32.FTZ.RN.STRONG.GPU [R4.64], R98 ;  /* 0x000000620400798e */ /* 0x0003e2000c10e786 */
[-C--:B------:R-:W-:Y:S03]  /*7390*/  LEA.HI.X.SX32 R7, R220, R189.reuse, 0x2, P3 ;  /* 0x000000bddc077211 */ /* 0x080fe600018f16ff */
[----:B------:R-:W-:Y:S01]  /*73a0*/  RED.E.ADD.F32.FTZ.RN.STRONG.GPU [R10.64], R99 ;  /* 0x000000630a00798e */ /* 0x000fe2000c10e786 */
[----:B------:R-:W-:Y:S02]  /*73b0*/  ISETP.GT.AND P3, PT, R194, RZ, PT ;  /* 0x000000ffc200720c */ /* 0x000fe40003f64270 */
[CC--:B---3--:R-:W-:Y:S01]  /*73c0*/  LEA R2, P1, R229.reuse, R188.reuse, 0x2 ;  /* 0x000000bce5027211 */ /* 0x0c8fe200078210ff */
[----:B------:R-:W-:Y:S03]  /*73d0*/  RED.E.ADD.F32.FTZ.RN.STRONG.GPU [R8.64], R92 ;  /* 0x0000005c0800798e */ /* 0x000fe6000c10e786 */
[-C--:B------:R-:W-:Y:S01]  /*73e0*/  LEA.HI.X.SX32 R3, R229, R189.reuse, 0x2, P1 ;  /* 0x000000bde5037211 */ /* 0x080fe200008f16ff */
[----:B------:R-:W-:Y:S01]  /*73f0*/  RED.E.ADD.F32.FTZ.RN.STRONG.GPU [R6.64], R93 ;  /* 0x0000005d0600798e */ /* 0x000fe2000c10e786 */
[----:B------:R-:W-:Y:S02]  /*7400*/  ISETP.NE.U32.AND P1, PT, R0, 0x1, PT ;  /* 0x000000010000780c */ /* 0x000fe40003f25070 */
[C---:B------:R-:W-:Y:S01]  /*7410*/  IADD3 R0, R168.reuse, -0x6000, RZ ;  /* 0xffffa000a8007810 */ /* 0x040fe20007ffe0ff */
[----:B------:R-:W-:Y:S10]  /*7420*/  LDSM.16.MT88.4 R8, [R168] ;  /* 0x00000000a808783b */ /* 0x000ff40000004200 */
        /* <DEDUP_REMOVED lines=71> */
[----:B------:R-:W-:-:S02]  /*78a0*/  FMUL.FTZ R68, R48, c[0x0][0x2dc] ;  /* 0x0000b70030447a20 */ /* 0x000fc40000410000 */
[----:B------:R-:W-:Y:S01]  /*78b0*/  FMUL.FTZ R48, R44, c[0x0][0x2dc] ;  /* 0x0000b7002c307a20 */ /* 0x000fe20000410000 */
[----:B------:R-:W1:Y:S01]  /*78c0*/  S2R R96, SR_CTAID.Y ;  /* 0x0000000000607919 */ /* 0x000e620000002600 */
[----:B------:R-:W-:Y:S02]  /*78d0*/  FMUL.FTZ R10, R45, c[0x0][0x2dc] ;  /* 0x0000b7002d0a7a20 */ /* 0x000fe40000410000 */
        /* <DEDUP_REMOVED lines=34> */
[----:B------:R-:W-:Y:S02]  /*7b00*/  FMUL.FTZ R108, R108, c[0x0][0x2e0] ;  /* 0x0000b8006c6c7a20 */ /* 0x000fe40000410000 */
        /* <DEDUP_REMOVED lines=154> */
[----:B------:R4:W-:Y:S01]  /*84b0*/  STS [R243+0xb000], R2 ;  /* 0x00b00002f3007388 */ /* 0x0009e20000000800 */
[----:B-1----:R-:W-:-:S02]  /*84c0*/  SHF.R.S32.HI R5, RZ, 0x1f, R96 ;  /* 0x0000001fff057819 */ /* 0x002fc40000011460 */
[----:B--2---:R-:W-:-:S13]  /*84d0*/  ISETP.NE.AND P0, PT, R97, -0x1, PT ;  /* 0xffffffff6100780c */ /* 0x004fda0003f05270 */
[----:B---3--:R-:W-:-:S05]  /*84e0*/  @P0 IADD3 R0, R237, R97, RZ ;  /* 0x00000061ed000210 */ /* 0x008fca0007ffe0ff */
[----:B----4-:R-:W-:-:S04]  /*84f0*/  @P0 IMAD.WIDE.U32 R2, R0, c[0x0][0x3a0], RZ ;  /* 0x0000e80000020a25 */ /* 0x010fc800078e00ff */
        /* <DEDUP_REMOVED lines=13> */
.L_x_1324:
        /* <DEDUP_REMOVED lines=15> */
.L_x_1325:
[----:B------:R-:W2:Y:S01]  /*86c0*/  LDL R9, [R1+0x20] ;  /* 0x0000200001097983 */ /* 0x000ea20000100800 */
[----:B------:R-:W-:Y:S01]  /*86d0*/  SHF.R.S32.HI R5, RZ, 0x1f, R204 ;  /* 0x0000001fff057819 */ /* 0x000fe200000114cc */
[----:B------:R-:W-:Y:S01]  /*86e0*/  BSSY B0, `(.L_x_1326) ;  /* 0x000002d000007945 */ /* 0x000fe20003800000 */
[----:B------:R-:W-:Y:S01]  /*86f0*/  MOV R4, R204 ;  /* 0x000000cc00047202 */ /* 0x000fe20000000f00 */
[----:B------:R-:W-:Y:S01]  /*8700*/  BAR.SYNC.DEFER_BLOCKING 0x0 ;  /* 0x0000000000007b1d */ /* 0x000fe20000010000 */
[----:B------:R-:W-:Y:S02]  /*8710*/  SHF.R.S32.HI R26, RZ, 0x1f, R238 ;  /* 0x0000001fff1a7819 */ /* 0x000fe400000114ee */
[----:B------:R-:W-:-:S03]  /*8720*/  SHF.R.S32.HI R64, RZ, 0x1f, R235 ;  /* 0x0000001fff407819 */ /* 0x000fc600000114eb */
[----:B------:R1:W3:Y:S04]  /*8730*/  LDS.128 R36, [R192+0x13000] ;  /* 0x01300000c0247984 */ /* 0x0002e80000000c00 */
[----:B------:R1:W4:Y:S04]  /*8740*/  LDS.128 R32, [R192+0x15000] ;  /* 0x01500000c0207984 */ /* 0x0003280000000c00 */
[----:B------:R1:W1:Y:S04]  /*8750*/  LDS.128 R28, [R192+0x17000] ;  /* 0x01700000c01c7984 */ /* 0x0002680000000c00 */
[----:B------:R1:W1:Y:S04]  /*8760*/  LDS.128 R48, [R192+0x18000] ;  /* 0x01800000c0307984 */ /* 0x0002680000000c00 */
[----:B------:R1:W1:Y:S04]  /*8770*/  LDS.128 R60, [R192+0x19000] ;  /* 0x01900000c03c7984 */ /* 0x0002680000000c00 */
[----:B------:R1:W1:Y:S04]  /*8780*/  LDS.128 R44, [R192+0x1a000] ;  /* 0x01a00000c02c7984 */ /* 0x0002680000000c00 */
[----:B------:R1:W1:Y:S04]  /*8790*/  LDS.128 R56, [R192+0x1b000] ;  /* 0x01b00000c0387984 */ /* 0x0002680000000c00 */
[----:B------:R1:W1:Y:S04]  /*87a0*/  LDS.128 R40, [R192+0x1c000] ;  /* 0x01c00000c0287984 */ /* 0x0002680000000c00 */
[----:B------:R1:W1:Y:S01]  /*87b0*/  LDS.128 R52, [R192+0x1d000] ;  /* 0x01d00000c0347984 */ /* 0x0002620000000c00 */
[C---:B--2---:R-:W-:Y:S01]  /*87c0*/  SHF.L.U32 R0, R9.reuse, 0x6, RZ ;  /* 0x0000000609007819 */ /* 0x044fe200000006ff */
[----:B------:R-:W-:-:S03]  /*87d0*/  IMAD R11, R9, -0x40, R195 ;  /* 0xffffffc0090b7824 */ /* 0x000fc600078e02c3 */
[----:B------:R-:W-:Y:S01]  /*87e0*/  SHF.R.S32.HI R24, RZ, 0x1f, R0 ;  /* 0x0000001fff187819 */ /* 0x000fe20000011400 */
[----:B------:R-:W-:Y:S01]  /*87f0*/  IMAD.WIDE.U32 R2, R0, c[0x0][0x3a0], R4 ;  /* 0x0000e80000027a25 */ /* 0x000fe200078e0004 */
[----:B------:R-:W-:-:S03]  /*8800*/  ISETP.GE.AND P4, PT, R235, R11, PT ;  /* 0x0000000beb00720c */ /* 0x000fc60003f86270 */
[----:B------:R-:W-:Y:S01]  /*8810*/  IMAD R6, R24, c[0x0][0x3a0], RZ ;  /* 0x0000e80018067a24 */ /* 0x000fe200078e02ff */
[----:B------:R-:W-:-:S03]  /*8820*/  IADD3 R2, P0, R7, R2, RZ ;  /* 0x0000000207027210 */ /* 0x000fc60007f1e0ff */
[----:B------:R-:W-:-:S05]  /*8830*/  IMAD R6, R0, c[0x0][0x3a4], R6 ;  /* 0x0000e90000067a24 */ /* 0x000fca00078e0206 */
[----:B------:R-:W-:Y:S01]  /*8840*/  IADD3.X R3, R8, R3, R6, P0, !PT ;  /* 0x0000000308037210 */ /* 0x000fe200007fe406 */
[----:B------:R-:W-:-:S04]  /*8850*/  IMAD R6, R26, c[0x0][0x3b8], RZ ;  /* 0x0000ee001a067a24 */ /* 0x000fc800078e02ff */
[C---:B------:R-:W-:Y:S02]  /*8860*/  IMAD R8, R238.reuse, c[0x0][0x3bc], R6 ;  /* 0x0000ef00ee087a24 */ /* 0x040fe400078e0206 */
[----:B------:R-:W-:-:S05]  /*8870*/  IMAD.WIDE.U32 R6, R238, c[0x0][0x3b8], R2 ;  /* 0x0000ee00ee067a25 */ /* 0x000fca00078e0002 */
[----:B------:R-:W-:Y:S01]  /*8880*/  IADD3 R10, R7, R8, RZ ;  /* 0x00000008070a7210 */ /* 0x000fe20007ffe0ff */
[----:B------:R-:W-:Y:S05]  /*8890*/  @P4 BRA `(.L_x_1327) ;  /* 0x0000011000004947 */ /* 0x000fea0003800000 */
[----:B-1-34-:R-:W-:Y:S01]  /*88a0*/  ISETP.GE.AND P3, PT, R204, c[0x0][0x220], PT ;  /* 0x00008800cc007a0c */ /* 0x01afe20003f66270 */
[----:B------:R-:W1:Y:S01]  /*88b0*/  LDS.128 R20, [R192+0x14000] ;  /* 0x01400000c0147984 */ /* 0x000e620000000c00 */
        /* <DEDUP_REMOVED lines=12> */
[----:B-1----:R1:W-:Y:S04]  /*8980*/  @!P2 STG.E.128 [R2.64+0x80], R20 ;  /* 0x000080140200a986 */ /* 0x0023e8000c101d06 */
[----:B--2---:R1:W-:Y:S04]  /*8990*/  @!P1 STG.E.128 [R2.64+0x100], R16 ;  /* 0x0001001002009986 */ /* 0x0043e8000c101d06 */
[----:B---3--:R1:W-:Y:S02]  /*89a0*/  @!P3 STG.E.128 [R2.64], R12 ;  /* 0x0000000c0200b986 */ /* 0x0083e4000c101d06 */
.L_x_1327:
[----:B-1-34-:R-:W-:Y:S05]  /*89b0*/  BSYNC B0 ;  /* 0x0000000000007941 */ /* 0x01afea0003800000 */
.L_x_1326:
        /* <DEDUP_REMOVED lines=19> */
.L_x_1329:
[----:B------:R-:W-:Y:S05]  /*8af0*/  BSYNC B0 ;  /* 0x0000000000007941 */ /* 0x000fea0003800000 */
.L_x_1328:
        /* <DEDUP_REMOVED lines=25> */
.L_x_1331:
[----:B------:R-:W-:Y:S05]  /*8c90*/  BSYNC B0 ;  /* 0x0000000000007941 */ /* 0x000fea0003800000 */
.L_x_1330:
        /* <DEDUP_REMOVED lines=19> */
.L_x_1302:
[----:B------:R-:W2:Y:S04]  /*8dd0*/  LDL R9, [R1+0x1c] ;  /* 0x00001c0001097983 */ /* 0x000ea80000100800 */
[----:B------:R-:W1:Y:S02]  /*8de0*/  S2R R8, SR_CTAID.Y ;  /* 0x0000000000087919 */ /* 0x000e640000002600 */
[----:B-1----:R-:W-:Y:S02]  /*8df0*/  SHF.R.S32.HI R5, RZ, 0x1f, R8 ;  /* 0x0000001fff057819 */ /* 0x002fe40000011408 */
[----:B--2---:R-:W-:-:S13]  /*8e00*/  ISETP.NE.AND P0, PT, R9, -0x1, PT ;  /* 0xffffffff0900780c */ /* 0x004fda0003f05270 */
        /* <DEDUP_REMOVED lines=15> */
.L_x_1333:
        /* <DEDUP_REMOVED lines=15> */
.L_x_1334:
[----:B------:R-:W2:Y:S01]  /*8ff0*/  LDL R8, [R1+0x20] ;  /* 0x0000200001087983 */ /* 0x000ea20000100800 */
[----:B------:R-:W-:Y:S01]  /*9000*/  SHF.R.S32.HI R12, RZ, 0x1f, R238 ;  /* 0x0000001fff0c7819 */ /* 0x000fe200000114ee */
[----:B------:R-:W-:Y:S01]  /*9010*/  BSSY B0, `(.L_x_1335) ;  /* 0x000001e000007945 */ /* 0x000fe20003800000 */
[----:B------:R-:W-:Y:S02]  /*9020*/  SHF.R.S32.HI R15, RZ, 0x1f, R235 ;  /* 0x0000001fff0f7819 */ /* 0x000fe400000114eb */
[C---:B--2---:R-:W-:Y:S01]  /*9030*/  SHF.L.U32 R0, R8.reuse, 0x6, RZ ;  /* 0x0000000608007819 */ /* 0x044fe200000006ff */
[----:B------:R-:W-:Y:S02]  /*9040*/  IMAD R9, R8, -0x40, R195 ;  /* 0xffffffc008097824 */ /* 0x000fe400078e02c3 */
[----:B------:R-:W-:Y:S01]  /*9050*/  IMAD R8, R12, c[0x0][0x3b8], RZ ;  /* 0x0000ee000c087a24 */ /* 0x000fe200078e02ff */
[----:B------:R-:W-:Y:S01]  /*9060*/  SHF.R.S32.HI R10, RZ, 0x1f, R0 ;  /* 0x0000001fff0a7819 */ /* 0x000fe20000011400 */
[----:B------:R-:W-:Y:S01]  /*9070*/  IMAD.WIDE.U32 R2, R0, c[0x0][0x3a0], R204 ;  /* 0x0000e80000027a25 */ /* 0x000fe200078e00cc */
[----:B------:R-:W-:-:S03]  /*9080*/  ISETP.GE.AND P4, PT, R235, R9, PT ;  /* 0x00000009eb00720c */ /* 0x000fc60003f86270 */
[----:B------:R-:W-:Y:S02]  /*9090*/  IMAD R4, R10, c[0x0][0x3a0], RZ ;  /* 0x0000e8000a047a24 */ /* 0x000fe400078e02ff */
[----:B------:R-:W-:Y:S02]  /*90a0*/  IMAD R8, R238, c[0x0][0x3bc], R8 ;  /* 0x0000ef00ee087a24 */ /* 0x000fe400078e0208 */
[----:B------:R-:W-:Y:S01]  /*90b0*/  IMAD R5, R0, c[0x0][0x3a4], R4 ;  /* 0x0000e90000057a24 */ /* 0x000fe200078e0204 */
[----:B------:R-:W-:-:S04]  /*90c0*/  IADD3 R4, P0, R6, R2, RZ ;  /* 0x0000000206047210 */ /* 0x000fc80007f1e0ff */
[----:B------:R-:W-:-:S05]  /*90d0*/  IADD3.X R5, R7, R3, R5, P0, !PT ;  /* 0x0000000307057210 */ /* 0x000fca00007fe405 */
[----:B------:R-:W-:-:S05]  /*90e0*/  IMAD.WIDE.U32 R4, R238, c[0x0][0x3b8], R4 ;  /* 0x0000ee00ee047a25 */ /* 0x000fca00078e0004 */
        /* <DEDUP_REMOVED lines=16> */
.L_x_1336:
[----:B------:R-:W-:Y:S05]  /*91f0*/  BSYNC B0 ;  /* 0x0000000000007941 */ /* 0x000fea0003800000 */
.L_x_1335:
        /* <DEDUP_REMOVED lines=19> */
.L_x_1338:
[----:B------:R-:W-:Y:S05]  /*9330*/  BSYNC B0 ;  /* 0x0000000000007941 */ /* 0x000fea0003800000 */
.L_x_1337:
        /* <DEDUP_REMOVED lines=25> */
.L_x_1340:
[----:B------:R-:W-:Y:S05]  /*94d0*/  BSYNC B0 ;  /* 0x0000000000007941 */ /* 0x000fea0003800000 */
.L_x_1339:
        /* <DEDUP_REMOVED lines=16> */
.L_x_1332:
[----:B------:R-:W-:Y:S05]  /*95e0*/  BSYNC B1 ;  /* 0x0000000000017941 */ /* 0x000fea0003800000 */
.L_x_1297:
[----:B------:R-:W3:Y:S02]  /*95f0*/  LDL.LU R0, [R1+0x20] ;  /* 0x0000200001007983 */ /* 0x000ee40000300800 */
[----:B---3--:R-:W-:-:S04]  /*9600*/  IADD3 R0, R0, c[0x0][0xc], RZ ;  /* 0x0000030000007a10 */ /* 0x008fc80007ffe0ff */
[----:B------:R-:W-:Y:S01]  /*9610*/  ISETP.GE.AND P0, PT, R0, UR5, PT ;  /* 0x0000000500007c0c */ /* 0x000fe2000bf06270 */
[----:B------:R3:W-:-:S12]  /*9620*/  STL [R1+0x20], R0 ;  /* 0x0000200001007387 */ /* 0x0007d80000100800 */
[----:B------:R-:W-:Y:S01]  /*9630*/  @P0 CALL.REL.NOINC `(.L_x_1341) ;  /* 0x0000001000000944 */ /* 0x000fe20003c00000 */
[----:B------:R-:W-:Y:S05]  /*9640*/  BRA `(.L_x_1342) ;  /* 0xffff726000007947 */ /* 0x000fea000383ffff */
.L_x_1341:
[----:B------:R-:W-:Y:S05]  /*9650*/  EXIT ;  /* 0x000000000000794d */ /* 0x000fea0003800000 */
.L_x_1343:
        /* <DEDUP_REMOVED lines=10> */
.L_x_1612:


//--------------------- .text._ZN5flash44flash_bwd_dq_dk_dv_loop_seqk_parallel_kernelI23Flash_bwd_kernel_traitsILi192ELi64ELi64ELi8ELi4ELi2ELi2ELb0ELb0EN7cutlass10bfloat16_tE19Flash_kernel_traitsILi192ELi64ELi64ELi8ES3_EELb0ELb0ELb0ELb1ELb0ELb0ELb1EEEvNS_16Flash_bwd_paramsE --------------------------
	.section	.text._ZN5flash44flash_bwd_dq_dk_dv_loop_seqk_parallel_kernelI23Flash_bwd_kernel_traitsILi192ELi64ELi64ELi8ELi4ELi2ELi2ELb0ELb0EN7cutlass10bfloat16_tE19Flash_kernel_traitsILi192ELi64ELi64ELi8ES3_EELb0ELb0ELb0ELb1ELb0ELb0ELb1EEEvNS_16Flash_bwd_paramsE,"ax",@progbits
	.sectioninfo	@"SHI_REGISTERS=255"
	.align	128
        .global         _ZN5flash44flash_bwd_dq_dk_dv_loop_seqk_parallel_kernelI23Flash_bwd_kernel_traitsILi192ELi64ELi64ELi8ELi4ELi2ELi2ELb0ELb0EN7cutlass10bfloat16_tE19Flash_kernel_traitsILi192ELi64ELi64ELi8ES3_EELb0ELb0ELb0ELb1ELb0ELb0ELb1EEEvNS_16Flash_bwd_paramsE
        .type           _ZN5flash44flash_bwd_dq_dk_dv_loop_seqk_parallel_kernelI23Flash_bwd_kernel_traitsILi192ELi64ELi64ELi8ELi4ELi2ELi2ELb0ELb0EN7cutlass10bfloat16_tE19Flash_kernel_traitsILi192ELi64ELi64ELi8ES3_EELb0ELb0ELb0ELb1ELb0ELb0ELb1EEEvNS_16Flash_bwd_paramsE,@function
        .size           _ZN5flash44flash_bwd_dq_dk_dv_loop_seqk_parallel_kernelI23Flash_bwd_kernel_traitsILi192ELi64ELi64ELi8ELi4ELi2ELi2ELb0ELb0EN7cutlass10bfloat16_tE19Flash_kernel_traitsILi192ELi64ELi64ELi8ES3_EELb0ELb0ELb0ELb1ELb0ELb0ELb1EEEvNS_16Flash_bwd_paramsE,(.L_x_1613 - _ZN5flash44flash_bwd_dq_dk_dv_loop_seqk_parallel_kernelI23Flash_bwd_kernel_traitsILi192ELi64ELi64ELi8ELi4ELi2ELi2ELb0ELb0EN7cutlass10bfloat16_tE19Flash_kernel_traitsILi192ELi64ELi64ELi8ES3_EELb0ELb0ELb0ELb1ELb0ELb0ELb1EEEvNS_16Flash_bwd_paramsE)
        .other          _ZN5flash44flash_bwd_dq_dk_dv_loop_seqk_parallel_kernelI23Flash_bwd_kernel_traitsILi192ELi64ELi64ELi8ELi4ELi2ELi2ELb0ELb0EN7cutlass10bfloat16_tE19Flash_kernel_traitsILi192ELi64ELi64ELi8ES3_EELb0ELb0ELb0ELb1ELb0ELb0ELb1EEEvNS_16Flash_bwd_paramsE,@"STO_CUDA_ENTRY STV_DEFAULT"
_ZN5flash44flash_bwd_dq_dk_dv_loop_seqk_parallel_kernelI23Flash_bwd_kernel_traitsILi192ELi64ELi64ELi8ELi4ELi2ELi2ELb0ELb0EN7cutlass10bfloat16_tE19Flash_kernel_traitsILi192ELi64ELi64ELi8ES3_EELb0ELb0ELb0ELb1ELb0ELb0ELb1EEEvNS_16Flash_bwd_paramsE:
.text._ZN5flash44flash_bwd_dq_dk_dv_loop_seqk_parallel_kernelI23Flash_bwd_kernel_traitsILi192ELi64ELi64ELi8ELi4ELi2ELi2ELb0ELb0EN7cutlass10bfloat16_tE19Flash_kernel_traitsILi192ELi64ELi64ELi8ES3_EELb0ELb0ELb0ELb1ELb0ELb0ELb1EEEvNS_16Flash_bwd_paramsE:
        /* <DEDUP_REMOVED lines=69> */
[----:B------:R-:W-:Y:S01]  /*0450*/  IMAD.SHL.U32 R169, R169, 0x2, RZ ;  /* 0x00000002a9a97824 */ /* 0x000fe200078e00ff */
[----:B------:R-:W-:Y:S01]  /*0460*/  SHF.R.S32.HI R0, RZ, 0x6, R0 ;  /* 0x00000006ff007819 */ /* 0x000fe20000011400 */
[----:B------:R-:W-:Y:S01]  /*0470*/  IMAD.IADD R5, R12, 0x1, -R2 ;  /* 0x000000010c057824 */ /* 0x000fe200078e0a02 */
[----:B------:R-:W-:-:S02]  /*0480*/  ISETP.NE.U32.AND P0, PT, R3, 0x1, PT ;  /* 0x000000010300780c */ /* 0x000fc40003f05070 */
        /* <DEDUP_REMOVED lines=27> */
[----:B------:R-:W-:Y:S01]  /*0640*/  STL [R1], R17 ;  /* 0x0000001101007387 */ /* 0x000fe20000100800 */
[----:B------:R-:W-:Y:S01]  /*0650*/  LOP3.LUT R2, R2, 0x1c0, RZ, 0xc0, !PT ;  /* 0x000001c002027812 */ /* 0x000fe200078ec0ff */
[----:B------:R-:W-:Y:S01]  /*0660*/  IMAD.IADD R201, R0, 0x1, R3 ;  /* 0x0000000100c97824 */ /* 0x000fe200078e0203 */
[----:B------:R-:W-:Y:S01]  /*0670*/  LEA.HI R4, R4, R18, RZ, 0x2 ;  /* 0x0000001204047211 */ /* 0x000fe200078f10ff */
[----:B------:R-:W-:Y:S01]  /*0680*/  IMAD.SHL.U32 R0, R10, 0x8, RZ ;  /* 0x000000080a007824 */ /* 0x000fe200078e00ff */
[----:B------:R1:W-:Y:S01]  /*0690*/  STL [R1+0x8], R6 ;  /* 0x0000080601007387 */ /* 0x0003e20000100800 */
        /* <DEDUP_REMOVED lines=10> */
[----:B------:R-:W-:Y:S01]  /*0740*/  IMAD.IADD R4, R4, 0x1, R9 ;  /* 0x0000000104047824 */ /* 0x000fe200078e0209 */
[----:B------:R-:W-:Y:S01]  /*0750*/  SEL R203, R203, 0x10, !P0 ;  /* 0x00000010cbcb7807 */ /* 0x000fe20004000000 */
[----:B------:R-:W-:Y:S01]  /*0760*/  IMAD R252, R180, 0x10, R5 ;  /* 0x00000010b4fc7824 */ /* 0x000fe200078e0205 */
[----:B------:R-:W-:Y:S01]  /*0770*/  IADD3 R202, R201, 0x20, RZ ;  /* 0x00000020c9ca7810 */ /* 0x000fe20007ffe0ff */
[--C-:B------:R-:W-:Y:S01]  /*0780*/  IMAD R174, R174, 0x2, R171.reuse ;  /* 0x00000002aeae7824 */ /* 0x100fe200078e02ab */
[----:B------:R-:W-:Y:S01]  /*0790*/  LEA R231, R4, 0x12000, 0x1 ;  /* 0x0001200004e77811 */ /* 0x000fe200078e08ff */
[----:B------:R-:W-:Y:S01]  /*07a0*/  IMAD.IADD R172, R169, 0x1, R171 ;  /* 0x00000001a9ac7824 */ /* 0x000fe200078e02ab */
[C---:B------:R-:W-:Y:S01]  /*07b0*/  @P1 IADD3 R202, R201.reuse, -0x20, RZ ;  /* 0xffffffe0c9ca1810 */ /* 0x040fe20007ffe0ff */
[----:B------:R-:W-:Y:S01]  /*07c0*/  IMAD.IADD R204, R201, 0x1, R203 ;  /* 0x00000001c9cc7824 */ /* 0x000fe200078e02cb */
[----:B------:R-:W-:Y:S01]  /*07d0*/  IADD3 R234, R231, 0x40, RZ ;  /* 0x00000040e7ea7810 */ /* 0x000fe20007ffe0ff */
[----:B------:R-:W-:Y:S01]  /*07e0*/  IMAD.IADD R171, R171, 0x1, R170 ;  /* 0x00000001abab7824 */ /* 0x000fe200078e02aa */
[C---:B------:R-:W-:Y:S01]  /*07f0*/  IADD3 R207, R198.reuse, 0x40, RZ ;  /* 0x00000040c6cf7810 */ /* 0x040fe20007ffe0ff */
[----:B-1----:R-:W-:Y:S01]  /*0800*/  IMAD.SHL.U32 R6, R11, 0x40, RZ ;  /* 0x000000400b067824 */ /* 0x002fe200078e00ff */
[----:B------:R-:W-:Y:S01]  /*0810*/  IADD3 R208, R198, 0x80, RZ ;  /* 0x00000080c6d07810 */ /* 0x000fe20007ffe0ff */
[----:B------:R-:W-:Y:S01]  /*0820*/  IMAD.IADD R203, R203, 0x1, R202 ;  /* 0x00000001cbcb7824 */ /* 0x000fe200078e02ca */
[----:B------:R-:W-:-:S02]  /*0830*/  @P2 IADD3 R234, R231, -0x40, RZ ;  /* 0xffffffc0e7ea2810 */ /* 0x000fc40007ffe0ff */
[----:B------:R-:W-:-:S04]  /*0840*/  LOP3.LUT R0, R6, 0xfffffe00, RZ, 0xc0, !PT ;  /* 0xfffffe0006007812 */ /* 0x000fc800078ec0ff */
[----:B------:R-:W-:Y:S01]  /*0850*/  LOP3.LUT R179, R2, R0, RZ, 0xfc, !PT ;  /* 0x0000000002b37212 */ /* 0x000fe200078efcff */
[--C-:B------:R-:W-:Y:S02]  /*0860*/  IMAD R178, R178, 0x400, R0.reuse ;  /* 0x00000400b2b27824 */ /* 0x100fe400078e0200 */
[----:B------:R-:W-:Y:S01]  /*0870*/  IMAD R180, R180, 0x400, R0 ;  /* 0x00000400b4b47824 */ /* 0x000fe200078e0200 */
[----:B------:R-:W-:Y:S01]  /*0880*/  SHF.R.S32.HI R0, RZ, 0x1f, R230 ;  /* 0x0000001fff007819 */ /* 0x000fe200000114e6 */
[----:B------:R-:W-:Y:S01]  /*0890*/  IMAD.IADD R178, R3, 0x1, R178 ;  /* 0x0000000103b27824 */ /* 0x000fe200078e02b2 */
[----:B------:R-:W-:Y:S01]  /*08a0*/  IADD3 R0, R252, 0x8, RZ ;  /* 0x00000008fc007810 */ /* 0x000fe20007ffe0ff */
[----:B------:R-:W-:-:S03]  /*08b0*/  IMAD.IADD R180, R180, 0x1, R3 ;  /* 0x00000001b4b47824 */ /* 0x000fc600078e0203 */
[----:B--2---:R-:W-:Y:S02]  /*08c0*/  LEA R178, R178, 0x1e000, 0x1 ;  /* 0x0001e000b2b27811 */ /* 0x004fe400078e08ff */
.L_x_1390:
[----:B-1-3--:R-:W1:Y:S01]  /*08d0*/  S2R R32, SR_CTAID.Y ;  /* 0x0000000000207919 */ /* 0x00ae620000002600 */
[----:B--2---:R-:W2:Y:S01]  /*08e0*/  LDC.U8 R0, c[0x0][0x312] ;  /* 0x0000c480ff007b82 */ /* 0x004ea20000000000 */
[----:B------:R-:W-:Y:S02]  /*08f0*/  ISETP.NE.U32.AND P1, PT, RZ, c[0x0][0x240], PT ;  /* 0x00009000ff007a0c */ /* 0x000fe40003f25070 */
[----:B------:R-:W3:Y:S01]  /*0900*/  S2R R2, SR_CTAID.Y ;  /* 0x0000000000027919 */ /* 0x000ee20000002600 */
[----:B------:R-:W-:Y:S02]  /*0910*/  ISETP.EQ.U32.AND P5, PT, RZ, c[0x0][0x248], PT ;  /* 0x00009200ff007a0c */ /* 0x000fe40003fa2070 */
[----:B------:R-:W-:Y:S02]  /*0920*/  ISETP.NE.AND.EX P1, PT, RZ, c[0x0][0x244], PT, P1 ;  /* 0x00009100ff007a0c */ /* 0x000fe40003f25310 */
[----:B------:R-:W-:Y:S01]  /*0930*/  ISETP.NE.U32.AND P3, PT, RZ, c[0x0][0x250], PT ;  /* 0x00009400ff007a0c */ /* 0x000fe20003f65070 */
[----:B------:R-:W-:-:S03]  /*0940*/  IMAD.MOV.U32 R249, RZ, RZ, -0x1 ;  /* 0xfffffffffff97424 */ /* 0x000fc600078e00ff */
[----:B------:R-:W-:Y:S01]  /*0950*/  ISETP.NE.AND.EX P3, PT, RZ, c[0x0][0x254], PT, P3 ;  /* 0x00009500ff007a0c */ /* 0x000fe20003f65330 */
[----:B-1----:R-:W-:Y:S01]  /*0960*/  IMAD.SHL.U32 R8, R32, 0x4, RZ ;  /* 0x0000000420087824 */ /* 0x002fe200078e00ff */
        /* <DEDUP_REMOVED lines=21> */
[----:B----4-:R-:W-:Y:S05]  /*0ac0*/  @!P0 BRA `(.L_x_1344) ;  /* 0x0000003000008947 */ /* 0x010fea0003800000 */
[----:B---3--:R-:W2:Y:S02]  /*0ad0*/  @P4 LDG.E R4, [R2.64+0x4] ;  /* 0x0000040602044981 */ /* 0x008ea4000c1e1900 */
[----:B--2--5:R-:W-:-:S06]  /*0ae0*/  @P4 IADD3 R4, R4, -R249, RZ ;  /* 0x800000f904044210 */ /* 0x024fcc0007ffe0ff */
[----:B------:R1:W5:Y:S02]  /*0af0*/  @!P4 LDG.E R4, [R2.64] ;  /* 0x000000060204c981 */ /* 0x000364000c1e1900 */
.L_x_1344:
        /* <DEDUP_REMOVED lines=44> */
.L_x_1346:
        /* <DEDUP_REMOVED lines=15> */
.L_x_1347:
[----:B------:R-:W-:Y:S01]  /*0eb0*/  IABS R14, c[0x0][0x1c8] ;  /* 0x00007200000e7a13 */ /* 0x000fe20000000000 */
[----:B------:R-:W1:Y:S01]  /*0ec0*/  LDC.U8 R15, c[0x0][0x328] ;  /* 0x0000ca00ff0f7b82 */ /* 0x000e620000000000 */
[----:B------:R-:W-:Y:S01]  /*0ed0*/  IABS R7, R232 ;  /* 0x000000e800077213 */ /* 0x000fe20000000000 */
[C---:B------:R-:W-:Y:S01]  /*0ee0*/  @P0 IMAD.WIDE.U32 R4, R0.reuse, c[0x0][0x370], RZ ;  /* 0x0000dc0000040a25 */ /* 0x040fe200078e00ff */
[----:B------:R-:W2:Y:S01]  /*0ef0*/  I2F.RP R2, R14 ;  /* 0x0000000e00027306 */ /* 0x000ea20000209400 */
[----:B------:R-:W-:Y:S01]  /*0f00*/  MOV R12, c[0x0][0x224] ;  /* 0x00008900000c7a02 */ /* 0x000fe20000000f00 */
[----:B------:R-:W3:Y:S01]  /*0f10*/  S2R R16, SR_CTAID.X ;  /* 0x0000000000107919 */ /* 0x000ee20000002500 */
[----:B------:R-:W-:Y:S01]  /*0f20*/  MOV R8, R7 ;  /* 0x0000000700087202 */ /* 0x000fe20000000f00 */
[----:B------:R-:W-:Y:S01]  /*0f30*/  @P0 IMAD R11, R0, c[0x0][0x374], R5 ;  /* 0x0000dd00000b0a24 */ /* 0x000fe200078e0205 */
[----:B------:R-:W-:Y:S01]  /*0f40*/  LOP3.LUT R7, R232, c[0x0][0x1c8], RZ, 0x3c, !PT ;  /* 0x00007200e8077a12 */ /* 0x000fe200078e3cff */
[----:B------:R-:W-:Y:S01]  /*0f50*/  @P0 IMAD.MOV.U32 R9, RZ, RZ, R4 ;  /* 0x000000ffff090224 */ /* 0x000fe200078e0004 */
[----:B------:R-:W-:Y:S01]  /*0f60*/  SHF.R.S32.HI R12, RZ, 0x1f, R12 ;  /* 0x0000001fff0c7819 */ /* 0x000fe2000001140c */
[----:B------:R-:W-:Y:S01]  /*0f70*/  @!P0 IMAD.WIDE.U32 R4, R32, c[0x0][0x368], RZ ;  /* 0x0000da0020048a25 */ /* 0x000fe200078e00ff */
[----:B------:R-:W-:Y:S01]  /*0f80*/  ISETP.GE.AND P3, PT, R7, RZ, PT ;  /* 0x000000ff0700720c */ /* 0x000fe20003f66270 */
[----:B------:R-:W4:Y:S01]  /*0f90*/  LDC.U8 R21, c[0x0][0x3d0] ;  /* 0x0000f400ff157b82 */ /* 0x000f220000000000 */
[----:B------:R-:W-:Y:S01]  /*0fa0*/  MOV R29, c[0x0][0x22c] ;  /* 0x00008b00001d7a02 */ /* 0x000fe20000000f00 */
[----:B------:R-:W-:Y:S01]  /*0fb0*/  IMAD R7, R12, R32, RZ ;  /* 0x000000200c077224 */ /* 0x000fe200078e02ff */
[----:B------:R-:W-:Y:S01]  /*0fc0*/  @!P0 MOV R9, R4 ;  /* 0x0000000400098202 */ /* 0x000fe20000000f00 */
[----:B------:R-:W-:Y:S01]  /*0fd0*/  IMAD.WIDE.U32 R12, R32, c[0x0][0x224], RZ ;  /* 0x00008900200c7a25 */ /* 0x000fe200078e00ff */
[----:B------:R-:W-:Y:S01]  /*0fe0*/  SHF.R.S32.HI R251, RZ, 0x1f, R242 ;  /* 0x0000001ffffb7819 */ /* 0x000fe200000114f2 */
[----:B--2---:R-:W2:Y:S01]  /*0ff0*/  MUFU.RCP R2, R2 ;  /* 0x0000000200027308 */ /* 0x004ea20000001000 */
[----:B------:R-:W-:Y:S01]  /*1000*/  SHF.R.S32.HI R233, RZ, 0x1f, R232 ;  /* 0x0000001fffe97819 */ /* 0x000fe200000114e8 */
[----:B------:R-:W-:Y:S01]  /*1010*/  IMAD.WIDE R18, R29, c[0x0][0x1c0], RZ ;  /* 0x000070001d127a25 */ /* 0x000fe200078e02ff */
[----:B-1----:R-:W-:-:S03]  /*1020*/  ISETP.NE.AND P2, PT, R15, RZ, PT ;  /* 0x000000ff0f00720c */ /* 0x002fc60003f45270 */
[----:B---3--:R-:W-:Y:S01]  /*1030*/  IMAD.WIDE.U32 R30, R16, c[0x0][0x3d8], RZ ;  /* 0x0000f600101e7a25 */ /* 0x008fe200078e00ff */
[----:B--2---:R-:W-:-:S04]  /*1040*/  IADD3 R2, R2, 0xffffffe, RZ ;  /* 0x0ffffffe02027810 */ /* 0x004fc80007ffe0ff */
[----:B------:R-:W1:Y:S02]  /*1050*/  F2I.FTZ.U32.TRUNC.NTZ R3, R2 ;  /* 0x0000000200037305 */ /* 0x000e64000021f000 */
[----:B-1----:R-:W-:-:S05]  /*1060*/  IADD3 R2, RZ, -R3, RZ ;  /* 0x80000003ff027210 */ /* 0x002fca0007ffe0ff */
[----:B------:R-:W-:Y:S02]  /*1070*/  IMAD R6, R2, R14, RZ ;  /* 0x0000000e02067224 */ /* 0x000fe400078e02ff */
[----:B------:R-:W-:-:S04]  /*1080*/  IMAD.MOV.U32 R2, RZ, RZ, RZ ;  /* 0x000000ffff027224 */ /* 0x000fc800078e00ff */
[----:B------:R-:W-:-:S04]  /*1090*/  IMAD.HI.U32 R2, R3, R6, R2 ;  /* 0x0000000603027227 */ /* 0x000fc800078e0002 */
[----:B------:R-:W-:Y:S02]  /*10a0*/  @!P0 IMAD R6, R33, c[0x0][0x368], RZ ;  /* 0x0000da0021068a24 */ /* 0x000fe400078e02ff */
[----:B------:R-:W-:-:S04]  /*10b0*/  IMAD.HI.U32 R2, R2, R8, RZ ;  /* 0x0000000802027227 */ /* 0x000fc800078e00ff */
[----:B------:R-:W-:Y:S02]  /*10c0*/  IMAD.MOV R3, RZ, RZ, -R2 ;  /* 0x000000ffff037224 */ /* 0x000fe400078e0a02 */
[----:B------:R-:W-:Y:S02]  /*10d0*/  @!P0 IMAD R6, R32, c[0x0][0x36c], R6 ;  /* 0x0000db0020068a24 */ /* 0x000fe400078e0206 */
        /* <DEDUP_REMOVED lines=15> */
[----:B----4-:R-:W-:Y:S02]  /*11d0*/  ISETP.NE.AND P1, PT, R21, RZ, PT ;  /* 0x000000ff1500720c */ /* 0x010fe40003f25270 */
        /* <DEDUP_REMOVED lines=35> */
.L_x_1348:
[----:B------:R-:W-:-:S04]  /*1410*/  IMAD R0, R32, c[0x0][0x1c0], R232 ;  /* 0x0000700020007a24 */ /* 0x000fc800078e02e8 */
[----:B------:R-:W-:Y:S02]  /*1420*/  IMAD R8, R0, c[0x0][0x224], RZ ;  /* 0x0000890000087a24 */ /* 0x000fe400078e02ff */
.L_x_1349:
        /* <DEDUP_REMOVED lines=98> */
.L_x_1352:
[----:B------:R-:W-:Y:S05]  /*1a50*/  BSYNC B0 ;  /* 0x0000000000007941 */ /* 0x000fea0003800000 */
.L_x_1351:
        /* <DEDUP_REMOVED lines=39> */
.L_x_1354:
[----:B------:R-:W-:Y:S05]  /*1cd0*/  BSYNC B0 ;  /* 0x0000000000007941 */ /* 0x000fea0003800000 */
.L_x_1353:
[----:B------:R-:W5:Y:S01]  /*1ce0*/  LDL R2, [R1] ;  /* 0x0000000001027983 */ /* 0x000f620000100800 */
        /* <DEDUP_REMOVED lines=18> */
.L_x_1356:
        /* <DEDUP_REMOVED lines=28> */
.L_x_1357:
[----:B------:R-:W-:Y:S05]  /*1fd0*/  BSYNC B0 ;  /* 0x0000000000007941 */ /* 0x000fea0003800000 */
.L_x_1355:
        /* <DEDUP_REMOVED lines=17> */
.L_x_1359:
        /* <DEDUP_REMOVED lines=38> */
.L_x_1360:
[----:B------:R-:W-:Y:S05]  /*2350*/  BSYNC B0 ;  /* 0x0000000000007941 */ /* 0x000fea0003800000 */
.L_x_1358:
[----:B------:R-:W-:Y:S01]  /*2360*/  IMAD R11, R250, -0x40, R189 ;  /* 0xffffffc0fa0b7824 */ /* 0x000fe200078e02bd */
[C---:B-1----:R-:W-:Y:S01]  /*2370*/  IADD3 R2, R252.reuse, 0x8, RZ ;  /* 0x00000008fc027810 */ /* 0x042fe20007ffe0ff */
[----:B------:R-:W-:Y:S01]  /*2380*/  IMAD.SHL.U32 R227, R252, 0x4, RZ ;  /* 0x00000004fce37824 */ /* 0x000fe200078e00ff */
[----:B------:R-:W-:Y:S01]  /*2390*/  SHF.R.S32.HI R0, RZ, 0x1f, R252 ;  /* 0x0000001fff007819 */ /* 0x000fe200000114fc */
[----:B------:R-:W-:Y:S01]  /*23a0*/  IMAD.MOV.U32 R197, RZ, RZ, 0x7f800000 ;  /* 0x7f800000ffc57424 */ /* 0x000fe200078e00ff */
[----:B------:R-:W-:Y:S02]  /*23b0*/  ISETP.GE.AND P5, PT, R230, R11, PT ;  /* 0x0000000be600720c */ /* 0x000fe40003fa6270 */
[-C--:B------:R-:W-:Y:S02]  /*23c0*/  ISETP.GE.AND P2, PT, R252, R10.reuse, PT ;  /* 0x0000000afc00720c */ /* 0x080fe40003f46270 */
[----:B------:R-:W-:Y:S02]  /*23d0*/  ISETP.GE.AND P1, PT, R2, R10, PT ;  /* 0x0000000a0200720c */ /* 0x000fe40003f26270 */
[----:B------:R-:W-:-:S02]  /*23e0*/  SHF.L.U64.HI R226, R252, 0x2, R0 ;  /* 0x00000002fce27819 */ /* 0x000fc40000010200 */
[----:B------:R-:W-:Y:S02]  /*23f0*/  IADD3 R2, P0, R227, R206, RZ ;  /* 0x000000cee3027210 */ /* 0x000fe40007f1e0ff */
[----:B------:R-:W-:Y:S02]  /*2400*/  MOV R200, 0x7f800000 ;  /* 0x7f80000000c87802 */ /* 0x000fe40000000f00 */
[----:B------:R-:W-:Y:S01]  /*2410*/  IADD3.X R3, R226, R205, RZ, P0, !PT ;  /* 0x000000cde2037210 */ /* 0x000fe200007fe4ff */
[----:B------:R1:W-:Y:S01]  /*2420*/  @P5 STS.128 [R187+0x12000], RZ ;  /* 0x012000ffbb005388 */ /* 0x0003e20000000c00 */
[----:B------:R-:W-:-:S03]  /*2430*/  IMAD R0, R251, c[0x0][0x198], RZ ;  /* 0x00006600fb007a24 */ /* 0x000fc600078e02ff */
[----:B------:R1:W-:Y:S04]  /*2440*/  @P5 STS.128 [R187+0x14000], RZ ;  /* 0x014000ffbb005388 */ /* 0x0003e80000000c00 */
[----:B------:R1:W-:Y:S04]  /*2450*/  @P5 STS.128 [R187+0x16000], RZ ;  /* 0x016000ffbb005388 */ /* 0x0003e80000000c00 */
[----:B------:R2:W5:Y:S04]  /*2460*/  @!P2 LDG.E R197, [R2.64] ;  /* 0x0000000602c5a981 */ /* 0x000568000c1e1900 */
[----:B------:R2:W5:Y:S01]  /*2470*/  @!P1 LDG.E R200, [R2.64+0x20] ;  /* 0x0000200602c89981 */ /* 0x000562000c1e1900 */
[C---:B------:R-:W-:Y:S01]  /*2480*/  IMAD R0, R242.reuse, c[0x0][0x19c], R0 ;  /* 0x00006700f2007a24 */ /* 0x040fe200078e0200 */
[----:B------:R-:W-:Y:S01]  /*2490*/  BSSY B0, `(.L_x_1361) ;  /* 0x0000028000007945 */ /* 0x000fe20003800000 */
        /* <DEDUP_REMOVED lines=39> */
.L_x_1362:
[----:B-1----:R-:W-:Y:S05]  /*2710*/  BSYNC B0 ;  /* 0x0000000000007941 */ /* 0x002fea0003800000 */
.L_x_1361:
        /* <DEDUP_REMOVED lines=38> */
.L_x_1364:
[----:B------:R-:W-:Y:S05]  /*2980*/  BSYNC B0 ;  /* 0x0000000000007941 */ /* 0x000fea0003800000 */
.L_x_1363:
[----:B------:R1:W-:Y:S01]  /*2990*/  @P5 STS.128 [R187+0x18000], RZ ;  /* 0x018000ffbb005388 */ /* 0x0003e20000000c00 */
[C---:B--2---:R-:W-:Y:S01]  /*29a0*/  IMAD.WIDE.U32 R2, R242.reuse, c[0x0][0x1a0], R198 ;  /* 0x00006800f2027a25 */ /* 0x044fe200078e00c6 */
        /* <DEDUP_REMOVED lines=43> */
.L_x_1366:
[----:B------:R-:W-:Y:S05]  /*2c60*/  BSYNC B0 ;  /* 0x0000000000007941 */ /* 0x000fea0003800000 */
.L_x_1365:
        /* <DEDUP_REMOVED lines=37> */
.L_x_1368:
[----:B------:R-:W-:Y:S05]  /*2ec0*/  BSYNC B0 ;  /* 0x0000000000007941 */ /* 0x000fea0003800000 */
.L_x_1367:
[----:B------:R-:W-:Y:S01]  /*2ed0*/  ISETP.NE.U32.AND P1, PT, RZ, c[0x0][0x318], PT ;  /* 0x0000c600ff007a0c */ /* 0x000fe20003f25070 */
[----:B--2---:R-:W2:Y:S03]  /*2ee0*/  LDL R6, [R1+0x8] ;  /* 0x0000080001067983 */ /* 0x004ea60000100800 */
[----:B------:R-:W-:Y:S01]  /*2ef0*/  ISETP.NE.AND.EX P1, PT, RZ, c[0x0][0x31c], PT, P1 ;  /* 0x0000c700ff007a0c */ /* 0x000fe20003f25310 */
[----:B------:R-:W0:-:S12]  /*2f00*/  LDGDEPBAR ;  /* 0x00000000000079af */ /* 0x000e180000000000 */
[----:B------:R-:W-:Y:S02]  /*2f10*/  @P1 IMAD R0, R33, c[0x0][0x320], RZ ;  /* 0x0000c80021001a24 */ /* 0x000fe400078e02ff */
[----:B------:R-:W-:-:S04]  /*2f20*/  @P1 IMAD.WIDE.U32 R2, R32, c[0x0][0x320], R232 ;  /* 0x0000c80020021a25 */ /* 0x000fc800078e00e8 */
[----:B------:R-:W-:Y:S01]  /*2f30*/  @P1 IMAD R0, R32, c[0x0][0x324], R0 ;  /* 0x0000c90020001a24 */ /* 0x000fe200078e0200 */
[----:B------:R-:W-:-:S03]  /*2f40*/  @P1 LEA R4, P0, R2, c[0x0][0x318], 0x2 ;  /* 0x0000c60002041a11 */ /* 0x000fc600078010ff */
[----:B------:R-:W-:-:S05]  /*2f50*/  @P1 IMAD.IADD R0, R3, 0x1, R0 ;  /* 0x0000000103001824 */ /* 0x000fca00078e0200 */
[----:B------:R-:W-:-:S05]  /*2f60*/  @P1 LEA.HI.X R5, R2, c[0x0][0x31c], R0, 0x2, P0 ;  /* 0x0000c70002051a11 */ /* 0x000fca00000f1400 */
[----:B---3--:R-:W3:Y:S01]  /*2f70*/  @P1 LDG.E R4, [R4.64] ;  /* 0x0000000604041981 */ /* 0x008ee2000c1e1900 */
[----:B------:R-:W3:Y:S01]  /*2f80*/  @P1 MUFU.RCP R0, c[0x0][0x238] ;  /* 0x00008e0000001b08 */ /* 0x000ee20000001000 */
[----:B------:R-:W-:Y:S01]  /*2f90*/  IMAD.MOV.U32 R186, RZ, RZ, RZ ;  /* 0x000000ffffba7224 */ /* 0x000fe200078e00ff */
[----:B------:R-:W-:Y:S01]  /*2fa0*/  IADD3 R176, R180, 0x3000, RZ ;  /* 0x00003000b4b07810 */ /* 0x000fe20007ffe0ff */
[----:B------:R-:W-:Y:S01]  /*2fb0*/  IMAD.MOV.U32 R190, RZ, RZ, R183 ;  /* 0x000000ffffbe7224 */ /* 0x000fe200078e00b7 */
[----:B------:R-:W-:Y:S01]  /*2fc0*/  CS2R R142, SRZ ;  /* 0x00000000008e7805 */ /* 0x000fe2000001ff00 */
[----:B------:R-:W-:Y:S01]  /*2fd0*/  CS2R R140, SRZ ;  /* 0x00000000008c7805 */ /* 0x000fe2000001ff00 */
[----:B------:R-:W-:Y:S01]  /*2fe0*/  SEL R176, R176, R180, !P6 ;  /* 0x000000b4b0b07207 */ /* 0x000fe20007000000 */
        /* <DEDUP_REMOVED lines=47> */
[----:B------:R-:W-:Y:S01]  /*32e0*/  IADD3 R235, R242, 0x40, RZ ;  /* 0x00000040f2eb7810 */ /* 0x000fe20007ffe0ff */
[----:B------:R-:W-:Y:S01]  /*32f0*/  IMAD.MOV.U32 R181, RZ, RZ, 0x40 ;  /* 0x00000040ffb57424 */ /* 0x000fe200078e00ff */
[----:B------:R-:W-:Y:S01]  /*3300*/  MOV R182, 0x20 ;  /* 0x0000002000b67802 */ /* 0x000fe20000000f00 */
[----:B------:R-:W-:Y:S01]  /*3310*/  IMAD.SHL.U32 R177, R180, 0x2, RZ ;  /* 0x00000002b4b17824 */ /* 0x000fe200078e00ff */
[----:B--2---:R-:W-:-:S04]  /*3320*/  LEA R188, R250, R6, 0x6 ;  /* 0x00000006fabc7211 */ /* 0x004fc800078e30ff */
[----:B------:R-:W-:-:S05]  /*3330*/  IADD3 R68, -R68, R252, -R188 ;  /* 0x000000fc44447210 */ /* 0x000fca0007ffe9bc */
[----:B------:R-:W-:Y:S02]  /*3340*/  IMAD.IADD R236, R68, 0x1, R189 ;  /* 0x0000000144ec7824 */ /* 0x000fe400078e02bd */
[----:B---3--:R-:W-:Y:S01]  /*3350*/  @P1 FMUL.FTZ R186, R4, R0 ;  /* 0x0000000004ba1220 */ /* 0x008fe20000410000 */
[----:B------:R-:W-:-:S04]  /*3360*/  IADD3 R0, R179, 0x3000, RZ ;  /* 0x00003000b3007810 */ /* 0x000fc80007ffe0ff */
[----:B------:R-:W-:-:S04]  /*3370*/  SEL R0, R0, R179, !P6 ;  /* 0x000000b300007207 */ /* 0x000fc80007000000 */
[----:B------:R-:W-:Y:S01]  /*3380*/  SHF.L.U32 R168, R0, 0x1, RZ ;  /* 0x0000000100a87819 */ /* 0x000fe200000006ff */
[----:B------:R-:W-:-:S04]  /*3390*/  IMAD.MOV.U32 R0, RZ, RZ, c[0x0][0x22c] ;  /* 0x00008b00ff007624 */ /* 0x000fc800078e00ff */
[----:B------:R-:W-:-:S04]  /*33a0*/  IMAD R0, R0, c[0x0][0x1c0], RZ ;  /* 0x0000700000007a24 */ /* 0x000fc800078e02ff */
[C---:B------:R-:W-:Y:S01]  /*33b0*/  IMAD.SHL.U32 R228, R0.reuse, 0x10, RZ ;  /* 0x0000001000e47824 */ /* 0x040fe200078e00ff */
[----:B------:R-:W-:-:S04]  /*33c0*/  SHF.L.U32 R191, R0, 0x3, RZ ;  /* 0x0000000300bf7819 */ /* 0x000fc800000006ff */
[C---:B------:R-:W-:Y:S02]  /*33d0*/  IADD3 R248, R228.reuse, 0x20, RZ ;  /* 0x00000020e4f87810 */ /* 0x040fe40007ffe0ff */
[C---:B------:R-:W-:Y:S02]  /*33e0*/  IADD3 R246, R228.reuse, 0x60, RZ ;  /* 0x00000060e4f67810 */ /* 0x040fe40007ffe0ff */
[C---:B------:R-:W-:Y:S01]  /*33f0*/  IADD3 R244, R228.reuse, 0xa0, RZ ;  /* 0x000000a0e4f47810 */ /* 0x040fe20007ffe0ff */
[C---:B------:R-:W-:Y:S01]  /*3400*/  IMAD.IADD R241, R191.reuse, 0x1, R248 ;  /* 0x00000001bff17824 */ /* 0x040fe200078e02f8 */
[C---:B------:R-:W-:Y:S01]  /*3410*/  IADD3 R247, R228.reuse, 0x40, RZ ;  /* 0x00000040e4f77810 */ /* 0x040fe20007ffe0ff */
[C---:B------:R-:W-:Y:S01]  /*3420*/  IMAD.IADD R239, R191.reuse, 0x1, R246 ;  /* 0x00000001bfef7824 */ /* 0x040fe200078e02f6 */
[----:B------:R-:W-:Y:S01]  /*3430*/  IADD3 R245, R228, 0x80, RZ ;  /* 0x00000080e4f57810 */ /* 0x000fe20007ffe0ff */
[C---:B------:R-:W-:Y:S01]  /*3440*/  IMAD.IADD R6, R191.reuse, 0x1, R241 ;  /* 0x00000001bf067824 */ /* 0x040fe200078e02f1 */
[----:B------:R-:W-:-:S02]  /*3450*/  IADD3 R237, R191, R244, RZ ;  /* 0x000000f4bfed7210 */ /* 0x000fc40007ffe0ff */
[C---:B------:R-:W-:Y:S01]  /*3460*/  IADD3 R240, R191.reuse, R247, RZ ;  /* 0x000000f7bff07210 */ /* 0x040fe20007ffe0ff */
[C---:B------:R-:W-:Y:S01]  /*3470*/  IMAD.IADD R238, R191.reuse, 0x1, R245 ;  /* 0x00000001bfee7824 */ /* 0x040fe200078e02f5 */
[C---:B------:R-:W-:Y:S01]  /*3480*/  IADD3 R4, R191.reuse, R239, RZ ;  /* 0x000000efbf047210 */ /* 0x040fe20007ffe0ff */
[C---:B------:R-:W-:Y:S01]  /*3490*/  IMAD.IADD R2, R191.reuse, 0x1, R237 ;  /* 0x00000001bf027824 */ /* 0x040fe200078e02ed */
[C---:B------:R-:W-:Y:S01]  /*34a0*/  IADD3 R220, R191.reuse, R6, RZ ;  /* 0x00000006bfdc7210 */ /* 0x040fe20007ffe0ff */
[C---:B------:R-:W-:Y:S01]  /*34b0*/  IMAD.IADD R5, R191.reuse, 0x1, R240 ;  /* 0x00000001bf057824 */ /* 0x040fe200078e02f0 */
[C---:B------:R-:W-:Y:S01]  /*34c0*/  IADD3 R216, R191.reuse, R4, RZ ;  /* 0x00000004bfd87210 */ /* 0x040fe20007ffe0ff */
[C---:B------:R-:W-:Y:S01]  /*34d0*/  IMAD.IADD R3, R191.reuse, 0x1, R238 ;  /* 0x00000001bf037824 */ /* 0x040fe200078e02ee */
[C---:B------:R-:W-:Y:S01]  /*34e0*/  IADD3 R212, R191.reuse, R2, RZ ;  /* 0x00000002bfd47210 */ /* 0x040fe20007ffe0ff */
[C---:B------:R-:W-:Y:S02]  /*34f0*/  IMAD.IADD R218, R191.reuse, 0x1, R5 ;  /* 0x00000001bfda7824 */ /* 0x040fe400078e0205 */
[----:B------:R-:W-:-:S02]  /*3500*/  IMAD.IADD R214, R191, 0x1, R3 ;  /* 0x00000001bfd67824 */ /* 0x000fc400078e0203 */
        /* <DEDUP_REMOVED lines=9> */
[----:B------:R-:W-:Y:S02]  /*35a0*/  IADD3 R221, R191, R211, RZ ;  /* 0x000000d3bfdd7210 */ /* 0x000fe40007ffe0ff */
.L_x_1371:
[----:B------:R-:W0:Y:S01]  /*35b0*/  LDGDEPBAR ;  /* 0x00000000000079af */ /* 0x000e220000000000 */
[----:B------:R-:W-:Y:S02]  /*35c0*/  R2P PR, R243, 0x6 ;  /* 0x00000006f3007804 */ /* 0x000fe40000000000 */
[----:B------:R-:W-:Y:S02]  /*35d0*/  ISETP.GE.AND P3, PT, R235, R189, PT ;  /* 0x000000bdeb00720c */ /* 0x000fe40003f66270 */
[----:B------:R-:W-:Y:S02]  /*35e0*/  MOV R159, c[0x0][0x22c] ;  /* 0x00008b00009f7a02 */ /* 0x000fe40000000f00 */
[----:B------:R-:W-:Y:S02]  /*35f0*/  SEL R148, R182, 0xffffffe0, !P1 ;  /* 0xffffffe0b6947807 */ /* 0x000fe40004800000 */
[----:B------:R-:W-:Y:S01]  /*3600*/  SEL R173, R181, 0xffffffc0, !P2 ;  /* 0xffffffc0b5ad7807 */ /* 0x000fe20005000000 */
[----:B------:R-:W-:Y:S01]  /*3610*/  IMAD R159, R159, c[0x0][0x1c0], RZ ;  /* 0x000070009f9f7a24 */ /* 0x000fe200078e02ff */
[C---:B------:R-:W-:Y:S02]  /*3620*/  IADD3 R0, R176.reuse, R148, RZ ;  /* 0x00000094b0007210 */ /* 0x040fe40007ffe0ff */
[-C--:B------:R-:W-:Y:S02]  /*3630*/  IADD3 R2, R176, R173.reuse, RZ ;  /* 0x000000adb0027210 */ /* 0x080fe40007ffe0ff */
[----:B------:R-:W-:Y:S02]  /*3640*/  IADD3 R3, R0, R173, RZ ;  /* 0x000000ad00037210 */ /* 0x000fe40007ffe0ff */
[C---:B------:R-:W-:Y:S02]  /*3650*/  ISETP.GE.AND P4, PT, R196.reuse, 0x1, PT ;  /* 0x00000001c400780c */ /* 0x040fe40003f86270 */
[----:B------:R-:W-:Y:S01]  /*3660*/  LEA R159, -R159, RZ, 0x6 ;  /* 0x000000ff9f9f7211 */ /* 0x000fe200078e31ff */
[----:B------:R-:W-:Y:S04]  /*3670*/  DEPBAR.LE SB0, 0x0 ;  /* 0x000080000000791a */ /* 0x000fe80000000000 */
[----:B------:R-:W-:Y:S08]  /*3680*/  BAR.SYNC.DEFER_BLOCKING 0x0 ;  /* 0x0000000000007b1d */ /* 0x000ff00000010000 */
[----:B------:R-:W-:Y:S08]  /*3690*/  LDSM.16.M88.4 R16, [R176] ;  /* 0x00000000b010783b */ /* 0x000ff00000000200 */
[----:B------:R-:W2:Y:S08]  /*36a0*/  LDSM.16.M88.4 R8, [R169+0x12000] ;  /* 0x01200000a908783b */ /* 0x000eb00000000200 */
[----:B------:R-:W3:Y:S08]  /*36b0*/  LDSM.16.M88.4 R68, [R169+0x12800] ;  /* 0x01280000a944783b */ /* 0x000ef00000000200 */
[----:B------:R-:W-:Y:S08]  /*36c0*/  LDSM.16.M88.4 R72, [R0] ;  /* 0x000000000048783b */ /* 0x000ff00000000200 */
[----:B------:R-:W1:Y:S08]  /*36d0*/  LDSM.16.M88.4 R76, [R170+0x12000] ;  /* 0x01200000aa4c783b */ /* 0x000e700000000200 */
[----:B------:R-:W4:Y:S01]  /*36e0*/  LDSM.16.M88.4 R80, [R170+0x12800] ;  /* 0x01280000aa50783b */ /* 0x000f220000000200 */
[C---:B--2---:R-:W-:Y:S07]  /*36f0*/  HMMA.16816.F32.BF16 R4, R16.reuse, R8, RZ ;  /* 0x000000081004723c */ /* 0x044fee00000418ff */
[----:B------:R-:W-:Y:S01]  /*3700*/  LDSM.16.M88.4 R84, [R2] ;  /* 0x000000000254783b */ /* 0x000fe20000000200 */
[C---:B------:R-:W-:Y:S07]  /*3710*/  HMMA.16816.F32.BF16 R8, R16.reuse, R10, RZ ;  /* 0x0000000a1008723c */ /* 0x040fee00000418ff */
[----:B------:R-:W2:Y:S01]  /*3720*/  LDSM.16.M88.4 R88, [R172+0x12000] ;  /* 0x01200000ac58783b */ /* 0x000ea20000000200 */
[C---:B---3--:R-:W-:Y:S07]  /*3730*/  HMMA.16816.F32.BF16 R12, R16.reuse, R68, RZ ;  /* 0x00000044100c723c */ /* 0x048fee00000418ff */
[----:B------:R-:W-:Y:S01]  /*3740*/  LDSM.16.M88.4 R92, [R171+0x12000] ;  /* 0x01200000ab5c783b */ /* 0x000fe20000000200 */
[----:B------:R-:W-:Y:S07]  /*3750*/  HMMA.16816.F32.BF16 R16, R16, R70, RZ ;  /* 0x000000461010723c */ /* 0x000fee00000418ff */
[----:B------:R-:W3:Y:S01]  /*3760*/  LDSM.16.M88.4 R68, [R172+0x12800] ;  /* 0x01280000ac44783b */ /* 0x000ee20000000200 */
[C---:B-1----:R-:W-:Y:S08]  /*3770*/  HMMA.16816.F32.BF16 R4, R72.reuse, R76, R4 ;  /* 0x0000004c4804723c */ /* 0x042ff00000041804 */
[C---:B------:R-:W-:Y:S01]  /*3780*/  HMMA.16816.F32.BF16 R8, R72.reuse, R78, R8 ;  /* 0x0000004e4808723c */ /* 0x040fe20000041808 */
[----:B------:R-:W1:Y:S07]  /*3790*/  LDSM.16.M88.4 R76, [R3] ;  /* 0x00000000034c783b */ /* 0x000e6e0000000200 */
[C---:B----4-:R-:W-:Y:S08]  /*37a0*/  HMMA.16816.F32.BF16 R12, R72.reuse, R80, R12 ;  /* 0x00000050480c723c */ /* 0x050ff0000004180c */
[----:B------:R-:W-:Y:S01]  /*37b0*/  HMMA.16816.F32.BF16 R16, R72, R82, R16 ;  /* 0x000000524810723c */ /* 0x000fe20000041810 */
[----:B------:R-:W4:Y:S07]  /*37c0*/  LDSM.16.M88.4 R72, [R171+0x12800] ;  /* 0x01280000ab48783b */ /* 0x000f2e0000000200 */
[C---:B--2---:R-:W-:Y:S01]  /*37d0*/  HMMA.16816.F32.BF16 R4, R84.reuse, R88, R4 ;  /* 0x000000585404723c */ /* 0x044fe20000041804 */
[----:B------:R-:W-:Y:S07]  /*37e0*/  LDSM.16.M88.4 R80, [R176+0x2000] ;  /* 0x00200000b050783b */ /* 0x000fee0000000200 */
[C---:B------:R-:W-:Y:S01]  /*37f0*/  HMMA.16816.F32.BF16 R8, R84.reuse, R90, R8 ;  /* 0x0000005a5408723c */ /* 0x040fe20000041808 */
[----:B------:R-:W2:Y:S07]  /*3800*/  LDSM.16.M88.4 R88, [R169+0x14000] ;  /* 0x01400000a958783b */ /* 0x000eae0000000200 */
[C---:B---3--:R-:W-:Y:S08]  /*3810*/  HMMA.16816.F32.BF16 R12, R84.reuse, R68, R12 ;  /* 0x00000044540c723c */ /* 0x048ff0000004180c */
[----:B------:R-:W-:Y:S01]  /*3820*/  HMMA.16816.F32.BF16 R16, R84, R70, R16 ;  /* 0x000000465410723c */ /* 0x000fe20000041810 */
[----:B------:R-:W3:Y:S07]  /*3830*/  LDSM.16.M88.4 R68, [R169+0x14800] ;  /* 0x01480000a944783b */ /* 0x000eee0000000200 */
[C---:B-1----:R-:W-:Y:S01]  /*3840*/  HMMA.16816.F32.BF16 R4, R76.reuse, R92, R4 ;  /* 0x0000005c4c04723c */ /* 0x042fe20000041804 */
[----:B------:R-:W-:Y:S07]  /*3850*/  LDSM.16.M88.4 R84, [R0+0x2000] ;  /* 0x002000000054783b */ /* 0x000fee0000000200 */
[C---:B------:R-:W-:Y:S01]  /*3860*/  HMMA.16816.F32.BF16 R8, R76.reuse, R94, R8 ;  /* 0x0000005e4c08723c */ /* 0x040fe20000041808 */
[----:B------:R-:W1:Y:S07]  /*3870*/  LDSM.16.M88.4 R92, [R170+0x14000] ;  /* 0x01400000aa5c783b */ /* 0x000e6e0000000200 */
        /* <DEDUP_REMOVED lines=25> */
[----:B------:R1:W-:Y:S07]  /*3a10*/  LDSM.16.M88.4 R76, [R0+0x4000] ;  /* 0x00400000004c783b */ /* 0x0003ee0000000200 */
[C---:B------:R-:W-:Y:S01]  /*3a20*/  HMMA.16816.F32.BF16 R8, R80.reuse, R94, R8 ;  /* 0x0000005e5008723c */ /* 0x040fe20000041808 */
[----:B------:R-:W3:Y:S07]  /*3a30*/  LDSM.16.M88.4 R92, [R170+0x16000] ;  /* 0x01600000aa5c783b */ /* 0x000eee0000000200 */
[C---:B----4-:R-:W-:Y:S08]  /*3a40*/  HMMA.16816.F32.BF16 R12, R80.reuse, R72, R12 ;  /* 0x00000048500c723c */ /* 0x050ff0000004180c */
[----:B------:R-:W-:Y:S01]  /*3a50*/  HMMA.16816.F32.BF16 R16, R80, R74, R16 ;  /* 0x0000004a5010723c */ /* 0x000fe20000041810 */
[----:B------:R-:W4:Y:S03]  /*3a60*/  LDSM.16.M88.4 R72, [R170+0x16800] ;  /* 0x01680000aa48783b */ /* 0x000f260000000200 */
[----:B-1----:R-:W-:Y:S04]  /*3a70*/  LEA R0, R196, R236, 0x6 ;  /* 0x000000ecc4007211 */ /* 0x002fe800078e30ff */
[C---:B--2---:R-:W-:Y:S01]  /*3a80*/  HMMA.16816.F32.BF16 R4, R84.reuse, R88, R4 ;  /* 0x000000585404723c */ /* 0x044fe20000041804 */
[----:B------:R-:W-:Y:S06]  /*3a90*/  LDSM.16.M88.4 R80, [R172+0x16000] ;  /* 0x01600000ac50783b */ /* 0x000fec0000000200 */
[C---:B------:R-:W-:Y:S01]  /*3aa0*/  IADD3 R89, R0.reuse, 0x7, RZ ;  /* 0x0000000700597810 */ /* 0x040fe20007ffe0ff */
[C---:B------:R-:W-:Y:S04]  /*3ab0*/  HMMA.16816.F32.BF16 R8, R84.reuse, R90, R8 ;  /* 0x0000005a5408723c */ /* 0x040fe80000041808 */
[C---:B------:R-:W-:Y:S03]  /*3ac0*/  IADD3 R88, R0.reuse, -0x8, RZ ;  /* 0xfffffff800587810 */ /* 0x040fe60007ffe0ff */
[----:B------:R-:W-:Y:S01]  /*3ad0*/  IADD3 R90, R0, 0x8, RZ ;  /* 0x00000008005a7810 */ /* 0x000fe20007ffe0ff */
[C---:B---3--:R-:W-:Y:S03]  /*3ae0*/  HMMA.16816.F32.BF16 R12, R84.reuse, R68, R12 ;  /* 0x00000044540c723c */ /* 0x048fe6000004180c */
[----:B------:R-:W-:Y:S05]  /*3af0*/  ISETP.GE.AND P0, PT, R90, RZ, PT ;  /* 0x000000ff5a00720c */ /* 0x000fea0003f06270 */
[----:B------:R-:W-:Y:S01]  /*3b00*/  HMMA.16816.F32.BF16 R16, R84, R70, R16 ;  /* 0x000000465410723c */ /* 0x000fe20000041810 */
[----:B------:R1:W2:Y:S06]  /*3b10*/  LDSM.16.M88.4 R68, [R2+0x4000] ;  /* 0x004000000244783b */ /* 0x0002ac0000000200 */
[----:B------:R-:W-:Y:S01]  /*3b20*/  IABS R84, R0 ;  /* 0x0000000000547213 */ /* 0x000fe20000000000 */
[C---:B------:R-:W-:Y:S03]  /*3b30*/  HMMA.16816.F32.BF16 R4, R76.reuse, R92, R4 ;  /* 0x0000005c4c04723c */ /* 0x040fe60000041804 */
[----:B------:R3:W-:Y:S02]  /*3b40*/  I2F R92, R84 ;  /* 0x00000054005c7306 */ /* 0x0007e40000201400 */
[----:B------:R-:W-:Y:S02]  /*3b50*/  @!P0 IADD3 R90, -R0, -0x8, RZ ;  /* 0xfffffff8005a8810 */ /* 0x000fe40007ffe1ff */
[----:B------:R-:W-:Y:S01]  /*3b60*/  ISETP.GE.AND P0, PT, R88, RZ, PT ;  /* 0x000000ff5800720c */ /* 0x000fe20003f06270 */
[C---:B------:R-:W-:Y:S05]  /*3b70*/  HMMA.16816.F32.BF16 R8, R76.reuse, R94, R8 ;  /* 0x0000005e4c08723c */ /* 0x040fea0000041808 */
[----:B------:R-:W-:Y:S03]  /*3b80*/  I2F R90, R90 ;  /* 0x0000005a005a7306 */ /* 0x000fe60000201400 */
[C---:B----4-:R-:W-:Y:S04]  /*3b90*/  HMMA.16816.F32.BF16 R12, R76.reuse, R72, R12 ;  /* 0x000000484c0c723c */ /* 0x050fe8000004180c */
[C---:B-1----:R-:W-:Y:S02]  /*3ba0*/  IADD3 R2, R0.reuse, -0x1, RZ ;  /* 0xffffffff00027810 */ /* 0x042fe40007ffe0ff */
[----:B------:R-:W-:Y:S02]  /*3bb0*/  @!P0 IADD3 R88, -R0, 0x8, RZ ;  /* 0x0000000800588810 */ /* 0x000fe40007ffe1ff */
[----:B------:R-:W-:Y:S01]  /*3bc0*/  HMMA.16816.F32.BF16 R16, R76, R74, R16 ;  /* 0x0000004a4c10723c */ /* 0x000fe20000041810 */
[----:B------:R-:W-:Y:S02]  /*3bd0*/  LDSM.16.M88.4 R76, [R171+0x16000] ;  /* 0x01600000ab4c783b */ /* 0x000fe40000000200 */
[----:B------:R-:W-:Y:S01]  /*3be0*/  ISETP.GE.AND P1, PT, R2, RZ, PT ;  /* 0x000000ff0200720c */ /* 0x000fe20003f26270 */
[----:B------:R-:W-:Y:S04]  /*3bf0*/  I2F R88, R88 ;  /* 0x0000005800587306 */ /* 0x000fe80000201400 */
[C---:B--2---:R-:W-:Y:S01]  /*3c00*/  HMMA.16816.F32.BF16 R4, R68.reuse, R80, R4 ;  /* 0x000000504404723c */ /* 0x044fe20000041804 */
[----:B---3--:R-:W1:Y:S07]  /*3c10*/  LDSM.16.M88.4 R84, [R172+0x16800] ;  /* 0x01680000ac54783b */ /* 0x008e6e0000000200 */
[C---:B------:R-:W-:Y:S01]  /*3c20*/  @!P1 IADD3 R2, -R0.reuse, 0x1, RZ ;  /* 0x0000000100029810 */ /* 0x040fe20007ffe1ff */
[C---:B------:R-:W-:Y:S01]  /*3c30*/  HMMA.16816.F32.BF16 R8, R68.reuse, R82, R8 ;  /* 0x000000524408723c */ /* 0x040fe20000041808 */
[----:B------:R2:W3:Y:S02]  /*3c40*/  LDSM.16.M88.4 R72, [R3+0x4000] ;  /* 0x004000000348783b */ /* 0x0004e40000000200 */
[----:B------:R4:W-:Y:S01]  /*3c50*/  I2F R91, R2 ;  /* 0x00000002005b7306 */ /* 0x0009e20000201400 */
[----:B------:R-:W-:Y:S02]  /*3c60*/  ISETP.GE.AND P1, PT, R89, RZ, PT ;  /* 0x000000ff5900720c */ /* 0x000fe40003f26270 */
[C---:B------:R-:W-:Y:S02]  /*3c70*/  IADD3 R81, R0.reuse, -0x10, RZ ;  /* 0xfffffff000517810 */ /* 0x040fe40007ffe0ff */
[----:B------:R-:W-:Y:S02]  /*3c80*/  IADD3 R80, R0, -0x11, RZ ;  /* 0xffffffef00507810 */ /* 0x000fe40007ffe0ff */
[----:B------:R-:W-:Y:S02]  /*3c90*/  ISETP.GE.AND P0, PT, R81, RZ, PT ;  /* 0x000000ff5100720c */ /* 0x000fe40003f06270 */
[----:B------:R-:W-:Y:S05]  /*3ca0*/  ISETP.GE.AND P2, PT, R80, RZ, PT ;  /* 0x000000ff5000720c */ /* 0x000fea0003f46270 */
[C---:B------:R-:W-:Y:S06]  /*3cb0*/  @!P1 IADD3 R89, -R0.reuse, -0x7, RZ ;  /* 0xfffffff900599810 */ /* 0x040fec0007ffe1ff */
[----:B------:R-:W-:Y:S01]  /*3cc0*/  I2F R89, R89 ;  /* 0x0000005900597306 */ /* 0x000fe20000201400 */
[C---:B--2---:R-:W-:Y:S02]  /*3cd0*/  IADD3 R3, R0.reuse, -0x18, RZ ;  /* 0xffffffe800037810 */ /* 0x044fe40007ffe0ff */
[C---:B------:R-:W-:Y:S02]  /*3ce0*/  @!P0 IADD3 R81, -R0.reuse, 0x10, RZ ;  /* 0x0000001000518810 */ /* 0x040fe40007ffe1ff */
[C---:B----4-:R-:W-:Y:S02]  /*3cf0*/  IADD3 R2, R0.reuse, -0x9, RZ ;  /* 0xfffffff700027810 */ /* 0x050fe40007ffe0ff */
[----:B------:R-:W-:Y:S02]  /*3d00*/  @!P2 IADD3 R80, -R0, 0x11, RZ ;  /* 0x000000110050a810 */ /* 0x000fe40007ffe1ff */
[----:B------:R-:W-:Y:S01]  /*3d10*/  ISETP.GE.AND P1, PT, R2, RZ, PT ;  /* 0x000000ff0200720c */ /* 0x000fe20003f26270 */
[C---:B-1----:R-:W-:Y:S01]  /*3d20*/  HMMA.16816.F32.BF16 R12, R68.reuse, R84, R12 ;  /* 0x00000054440c723c */ /* 0x042fe2000004180c */
[----:B------:R-:W-:Y:S07]  /*3d30*/  I2F R81, R81 ;  /* 0x0000005100517306 */ /* 0x000fee0000201400 */
[----:B------:R-:W-:Y:S01]  /*3d40*/  HMMA.16816.F32.BF16 R16, R68, R86, R16 ;  /* 0x000000564410723c */ /* 0x000fe20000041810 */
[----:B------:R-:W1:Y:S02]  /*3d50*/  LDSM.16.M88.4 R68, [R171+0x16800] ;  /* 0x01680000ab44783b */ /* 0x000e640000000200 */
[----:B------:R-:W-:Y:S01]  /*3d60*/  I2F R80, R80 ;  /* 0x0000005000507306 */ /* 0x000fe20000201400 */
[C---:B------:R-:W-:Y:S02]  /*3d70*/  @!P1 IADD3 R2, -R0.reuse, 0x9, RZ ;  /* 0x0000000900029810 */ /* 0x040fe40007ffe1ff */
[----:B------:R-:W-:Y:S02]  /*3d80*/  ISETP.GE.AND P1, PT, R3, RZ, PT ;  /* 0x000000ff0300720c */ /* 0x000fe40003f26270 */
[C---:B---3--:R-:W-:Y:S05]  /*3d90*/  HMMA.16816.F32.BF16 R4, R72.reuse, R76, R4 ;  /* 0x0000004c4804723c */ /* 0x048fea0000041804 */
[----:B------:R2:W-:Y:S03]  /*3da0*/  I2F R82, R2 ;  /* 0x0000000200527306 */ /* 0x0005e60000201400 */
[C---:B------:R-:W-:Y:S04]  /*3db0*/  HMMA.16816.F32.BF16 R8, R72.reuse, R78, R8 ;  /* 0x0000004e4808723c */ /* 0x040fe80000041808 */
[----:B------:R-:W-:Y:S02]  /*3dc0*/  @!P1 IADD3 R3, -R0, 0x18, RZ ;  /* 0x0000001800039810 */ /* 0x000fe40007ffe1ff */
[-C--:B------:R-:W-:Y:S02]  /*3dd0*/  @P3 ISETP.GE.AND P1, PT, R188, R189.reuse, PT ;  /* 0x000000bdbc00320c */ /* 0x080fe40003f26270 */
[----:B------:R-:W-:Y:S08]  /*3de0*/  I2F R77, R3 ;  /* 0x00000003004d7306 */ /* 0x000ff00000201400 */
[----:B------:R-:W-:Y:S02]  /*3df0*/  FMUL.FTZ R4, R4, c[0x0][0x2ec] ;  /* 0x0000bb0004047a20 */ /* 0x000fe40000410000 */
[----:B------:R-:W-:Y:S02]  /*3e00*/  FMUL.FTZ R5, R5, c[0x0][0x2ec] ;  /* 0x0000bb0005057a20 */ /* 0x000fe40000410000 */
[----:B------:R-:W3:Y:S01]  /*3e10*/  MUFU.TANH R95, R4 ;  /* 0x00000004005f7308 */ /* 0x000ee20000002400 */
[----:B--2---:R-:W-:Y:S01]  /*3e20*/  IADD3 R2, R0, -0x19, RZ ;  /* 0xffffffe700027810 */ /* 0x004fe20007ffe0ff */
[----:B------:R-:W-:Y:S02]  /*3e30*/  FMUL.FTZ R6, R6, c[0x0][0x2ec] ;  /* 0x0000bb0006067a20 */ /* 0x000fe40000410000 */
[----:B------:R-:W-:Y:S01]  /*3e40*/  FMUL.FTZ R7, R7, c[0x0][0x2ec] ;  /* 0x0000bb0007077a20 */ /* 0x000fe20000410000 */
[C---:B-1----:R-:W-:Y:S03]  /*3e50*/  HMMA.16816.F32.BF16 R12, R72.reuse, R68, R12 ;  /* 0x00000044480c723c */ /* 0x042fe6000004180c */
[----:B------:R-:W-:Y:S01]  /*3e60*/  ISETP.GE.AND P0, PT, R2, RZ, PT ;  /* 0x000000ff0200720c */ /* 0x000fe20003f06270 */
[----:B------:R-:W-:Y:S01]  /*3e70*/  FMUL.FTZ R8, R8, c[0x0][0x2ec] ;  /* 0x0000bb0008087a20 */ /* 0x000fe20000410000 */
[----:B------:R-:W1:Y:S01]  /*3e80*/  MUFU.TANH R93, R5 ;  /* 0x00000005005d7308 */ /* 0x000e620000002400 */
[----:B------:R-:W-:Y:S02]  /*3e90*/  FMUL.FTZ R9, R9, c[0x0][0x2ec] ;  /* 0x0000bb0009097a20 */ /* 0x000fe40000410000 */
[----:B------:R-:W-:Y:S04]  /*3ea0*/  HMMA.16816.F32.BF16 R16, R72, R70, R16 ;  /* 0x000000464810723c */ /* 0x000fe80000041810 */
[----:B------:R-:W-:Y:S02]  /*3eb0*/  FMUL.FTZ R10, R10, c[0x0][0x2ec] ;  /* 0x0000bb000a0a7a20 */ /* 0x000fe40000410000 */
[----:B------:R-:W-:Y:S01]  /*3ec0*/  FMUL.FTZ R11, R11, c[0x0][0x2ec] ;  /* 0x0000bb000b0b7a20 */ /* 0x000fe20000410000 */
[----:B------:R2:W4:Y:S01]  /*3ed0*/  MUFU.TANH R155, R6 ;  /* 0x00000006009b7308 */ /* 0x0005220000002400 */
[----:B------:R-:W-:Y:S02]  /*3ee0*/  @!P0 IADD3 R2, -R0, 0x19, RZ ;  /* 0x0000001900028810 */ /* 0x000fe40007ffe1ff */
[----:B-----5:R-:W-:Y:S02]  /*3ef0*/  FSETP.NEU.FTZ.AND P0, PT, R197, -INF , PT ;  /* 0xff800000c500780b */ /* 0x020fe40003f1d000 */
[-C--:B---3--:R-:W-:Y:S01]  /*3f00*/  FFMA.FTZ R3, R92, -R186.reuse, R95 ;  /* 0x800000ba5c037223 */ /* 0x088fe2000001005f */
[----:B------:R-:W-:Y:S03]  /*3f10*/  @P3 IADD3 R4, R188, 0x1, RZ ;  /* 0x00000001bc043810 */ /* 0x000fe60007ffe0ff */
[----:B------:R-:W-:Y:S01]  /*3f20*/  FMUL.FTZ R12, R12, c[0x0][0x2ec] ;  /* 0x0000bb000c0c7a20 */ /* 0x000fe20000410000 */
[----:B------:R3:W-:Y:S01]  /*3f30*/  I2F R76, R2 ;  /* 0x00000002004c7306 */ /* 0x0007e20000201400 */
[----:B------:R-:W-:Y:S01]  /*3f40*/  @P3 FSEL R3, R3, -INF , !P1 ;  /* 0xff80000003033808 */ /* 0x000fe20004800000 */
[----:B------:R-:W-:Y:S01]  /*3f50*/  FMUL.FTZ R13, R13, c[0x0][0x2ec] ;  /* 0x0000bb000d0d7a20 */ /* 0x000fe20000410000 */
[-C--:B------:R-:W-:Y:S01]  /*3f60*/  @P3 ISETP.GE.AND P2, PT, R4, R189.reuse, PT ;  /* 0x000000bd0400320c */ /* 0x080fe20003f46270 */
[-C--:B-1----:R-:W-:Y:S02]  /*3f70*/  FFMA.FTZ R0, R91, -R186.reuse, R93 ;  /* 0x800000ba5b007223 */ /* 0x082fe4000001005d */
[----:B------:R-:W-:Y:S02]  /*3f80*/  FMUL.FTZ R14, R14, c[0x0][0x2ec] ;  /* 0x0000bb000e0e7a20 */ /* 0x000fe40000410000 */
[----:B------:R-:W-:Y:S01]  /*3f90*/  FMUL.FTZ R15, R15, c[0x0][0x2ec] ;  /* 0x0000bb000f0f7a20 */ /* 0x000fe20000410000 */
[----:B------:R-:W-:Y:S01]  /*3fa0*/  @P3 FSEL R0, R0, -INF , !P2 ;  /* 0xff80000000003808 */ /* 0x000fe20005000000 */
[----:B------:R1:W1:Y:S01]  /*3fb0*/  MUFU.TANH R154, R7 ;  /* 0x00000007009a7308 */ /* 0x0002620000002400 */
[----:B------:R-:W-:Y:S02]  /*3fc0*/  FMUL.FTZ R16, R16, c[0x0][0x2ec] ;  /* 0x0000bb0010107a20 */ /* 0x000fe40000410000 */
[----:B------:R-:W-:Y:S01]  /*3fd0*/  FMUL.FTZ R17, R17, c[0x0][0x2ec] ;  /* 0x0000bb0011117a20 */ /* 0x000fe20000410000 */
[----:B--2---:R-:W-:Y:S01]  /*3fe0*/  @P3 IADD3 R6, R188, 0x18, RZ ;  /* 0x00000018bc063810 */ /* 0x004fe20007ffe0ff */
[-C--:B----4-:R-:W-:Y:S02]  /*3ff0*/  FFMA.FTZ R4, R90, -R186.reuse, R155 ;  /* 0x800000ba5a047223 */ /* 0x090fe4000001009b */
[----:B------:R-:W-:Y:S02]  /*4000*/  FMUL.FTZ R18, R18, c[0x0][0x2ec] ;  /* 0x0000bb0012127a20 */ /* 0x000fe40000410000 */
[----:B------:R-:W-:Y:S01]  /*4010*/  FMUL.FTZ R19, R19, c[0x0][0x2ec] ;  /* 0x0000bb0013137a20 */ /* 0x000fe20000410000 */
[----:B------:R-:W-:Y:S01]  /*4020*/  @P3 FSEL R4, R4, -INF , !P1 ;  /* 0xff80000004043808 */ /* 0x000fe20004800000 */
[----:B------:R-:W2:Y:S01]  /*4030*/  MUFU.TANH R96, R8 ;  /* 0x0000000800607308 */ /* 0x000ea20000002400 */
[----:B---3--:R-:W-:Y:S05]  /*4040*/  FMUL.FTZ R2, R197, 1.4426950216293334961 ;  /* 0x3fb8aa3bc5027820 */ /* 0x008fea0000410000 */
[----:B------:R-:W-:Y:S02]  /*4050*/  FSEL R2, R2, RZ, P0 ;  /* 0x000000ff02027208 */ /* 0x000fe40000000000 */
[----:B------:R-:W-:Y:S02]  /*4060*/  FSETP.NEU.FTZ.AND P0, PT, R200, -INF , PT ;  /* 0xff800000c800780b */ /* 0x000fe40003f1d000 */
[----:B------:R-:W3:Y:S01]  /*4070*/  MUFU.TANH R86, R9 ;  /* 0x0000000900567308 */ /* 0x000ee20000002400 */
[--C-:B------:R-:W-:Y:S01]  /*4080*/  FFMA.FTZ R3, R3, c[0x0][0x23c], -R2.reuse ;  /* 0x00008f0003037a23 */ /* 0x100fe20000010802 */
[----:B-1----:R-:W-:Y:S01]  /*4090*/  @P3 IADD3 R7, R188, 0x19, RZ ;  /* 0x00000019bc073810 */ /* 0x002fe20007ffe0ff */
[----:B------:R-:W-:Y:S07]  /*40a0*/  FFMA.FTZ R5, R0, c[0x0][0x23c], -R2 ;  /* 0x00008f0000057a23 */ /* 0x000fee0000010802 */
[----:B------:R1:W-:Y:S10]  /*40b0*/  MUFU.EX2 R98, R3 ;  /* 0x0000000300627308 */ /* 0x0003f40000000800 */
[----:B------:R4:W-:Y:S10]  /*40c0*/  MUFU.EX2 R97, R5 ;  /* 0x0000000500617308 */ /* 0x0009f40000000800 */
[----:B------:R-:W2:Y:S01]  /*40d0*/  MUFU.TANH R153, R10 ;  /* 0x0000000a00997308 */ /* 0x000ea20000002400 */
[----:B-1----:R-:W-:Y:S05]  /*40e0*/  FMUL.FTZ R3, R200, 1.4426950216293334961 ;  /* 0x3fb8aa3bc8037820 */ /* 0x002fea0000410000 */
[----:B------:R-:W-:Y:S01]  /*40f0*/  FSEL R0, R3, RZ, P0 ;  /* 0x000000ff03007208 */ /* 0x000fe20000000000 */
[-C--:B------:R-:W-:Y:S03]  /*4100*/  FFMA.FTZ R3, R89, -R186.reuse, R154 ;  /* 0x800000ba59037223 */ /* 0x080fe6000001009a */
[----:B------:R-:W1:Y:S01]  /*4110*/  MUFU.TANH R152, R11 ;  /* 0x0000000b00987308 */ /* 0x000e620000002400 */
[--C-:B------:R-:W-:Y:S01]  /*4120*/  FFMA.FTZ R4, R4, c[0x0][0x23c], -R0.reuse ;  /* 0x00008f0004047a23 */ /* 0x100fe20000010800 */
[----:B------:R-:W-:Y:S02]  /*4130*/  @P3 FSEL R3, R3, -INF , !P2 ;  /* 0xff80000003033808 */ /* 0x000fe40005000000 */
[C---:B----4-:R-:W-:Y:S03]  /*4140*/  @P3 IADD3 R5, R188.reuse, 0x8, RZ ;  /* 0x00000008bc053810 */ /* 0x050fe60007ffe0ff */
[----:B------:R-:W-:Y:S03]  /*4150*/  FFMA.FTZ R3, R3, c[0x0][0x23c], -R0 ;  /* 0x00008f0003037a23 */ /* 0x000fe60000010800 */
[----:B------:R2:W-:Y:S01]  /*4160*/  MUFU.EX2 R158, R4 ;  /* 0x00000004009e7308 */ /* 0x0005e20000000800 */
[-C--:B------:R-:W-:Y:S02]  /*4170*/  @P3 ISETP.GE.AND P0, PT, R5, R189.reuse, PT ;  /* 0x000000bd0500320c */ /* 0x080fe40003f06270 */
[C---:B------:R-:W-:Y:S04]  /*4180*/  @P3 IADD3 R5, R188.reuse, 0x9, RZ ;  /* 0x00000009bc053810 */ /* 0x040fe80007ffe0ff */
[-C--:B------:R-:W-:Y:S02]  /*4190*/  @P3 ISETP.GE.AND P1, PT, R5, R189.reuse, PT ;  /* 0x000000bd0500320c */ /* 0x080fe40003f26270 */
[----:B------:R-:W-:Y:S01]  /*41a0*/  @P3 IADD3 R5, R188, 0x10, RZ ;  /* 0x00000010bc053810 */ /* 0x000fe20007ffe0ff */
[----:B------:R3:W-:Y:S10]  /*41b0*/  MUFU.EX2 R157, R3 ;  /* 0x00000003009d7308 */ /* 0x0007f40000000800 */
[----:B------:R-:W4:Y:S01]  /*41c0*/  MUFU.TANH R85, R12 ;  /* 0x0000000c00557308 */ /* 0x000f220000002400 */
[-C--:B--2---:R-:W-:Y:S05]  /*41d0*/  FFMA.FTZ R4, R88, -R186.reuse, R96 ;  /* 0x800000ba58047223 */ /* 0x084fea0000010060 */
[----:B------:R-:W-:Y:S04]  /*41e0*/  @P3 FSEL R4, R4, -INF , !P0 ;  /* 0xff80000004043808 */ /* 0x000fe80004000000 */
[----:B------:R-:W2:Y:S01]  /*41f0*/  MUFU.TANH R84, R13 ;  /* 0x0000000d00547308 */ /* 0x000ea20000002400 */
[----:B------:R-:W-:Y:S02]  /*4200*/  FFMA.FTZ R4, R4, c[0x0][0x23c], -R2 ;  /* 0x00008f0004047a23 */ /* 0x000fe40000010802 */
[-C--:B---3--:R-:W-:Y:S07]  /*4210*/  FFMA.FTZ R3, R82, -R186.reuse, R86 ;  /* 0x800000ba52037223 */ /* 0x088fee0000010056 */
[----:B------:R3:W-:Y:S01]  /*4220*/  MUFU.EX2 R94, R4 ;  /* 0x00000004005e7308 */ /* 0x0007e20000000800 */
[----:B------:R-:W-:Y:S05]  /*4230*/  @P3 FSEL R3, R3, -INF , !P1 ;  /* 0xff80000003033808 */ /* 0x000fea0004800000 */
[----:B------:R-:W-:Y:S04]  /*4240*/  FFMA.FTZ R3, R3, c[0x0][0x23c], -R2 ;  /* 0x00008f0003037a23 */ /* 0x000fe80000010802 */
[----:B------:R1:W-:Y:S10]  /*4250*/  MUFU.EX2 R89, R3 ;  /* 0x0000000300597308 */ /* 0x0003f40000000800 */
[----:B------:R-:W2:Y:S01]  /*4260*/  MUFU.TANH R151, R14 ;  /* 0x0000000e00977308 */ /* 0x000ea20000002400 */
[-C--:B---3--:R-:W-:Y:S05]  /*4270*/  FFMA.FTZ R4, R92, -R186.reuse, R153 ;  /* 0x800000ba5c047223 */ /* 0x088fea0000010099 */
[----:B------:R-:W-:Y:S04]  /*4280*/  @P3 FSEL R4, R4, -INF , !P0 ;  /* 0xff80000004043808 */ /* 0x000fe80004000000 */
[----:B------:R-:W3:Y:S01]  /*4290*/  MUFU.TANH R150, R15 ;  /* 0x0000000f00967308 */ /* 0x000ee20000002400 */
[-C--:B------:R-:W-:Y:S02]  /*42a0*/  @P3 ISETP.GE.AND P0, PT, R5, R189.reuse, PT ;  /* 0x000000bd0500320c */ /* 0x080fe40003f06270 */
[----:B------:R-:W-:Y:S01]  /*42b0*/  @P3 IADD3 R5, R188, 0x11, RZ ;  /* 0x00000011bc053810 */ /* 0x000fe20007ffe0ff */
[----:B------:R-:W-:Y:S02]  /*42c0*/  FFMA.FTZ R4, R4, c[0x0][0x23c], -R0 ;  /* 0x00008f0004047a23 */ /* 0x000fe40000010800 */
[-C--:B-1----:R-:W-:Y:S04]  /*42d0*/  FFMA.FTZ R3, R91, -R186.reuse, R152 ;  /* 0x800000ba5b037223 */ /* 0x082fe80000010098 */
[----:B------:R4:W-:Y:S01]  /*42e0*/  MUFU.EX2 R156, R4 ;  /* 0x00000004009c7308 */ /* 0x0009e20000000800 */
[----:B------:R-:W-:Y:S02]  /*42f0*/  @P3 FSEL R3, R3, -INF , !P1 ;  /* 0xff80000003033808 */ /* 0x000fe40004800000 */
[-C--:B------:R-:W-:Y:S03]  /*4300*/  @P3 ISETP.GE.AND P1, PT, R5, R189.reuse, PT ;  /* 0x000000bd0500320c */ /* 0x080fe60003f26270 */
[----:B------:R-:W-:Y:S04]  /*4310*/  FFMA.FTZ R3, R3, c[0x0][0x23c], -R0 ;  /* 0x00008f0003037a23 */ /* 0x000fe80000010800 */
[----:B------:R2:W-:Y:S10]  /*4320*/  MUFU.EX2 R91, R3 ;  /* 0x00000003005b7308 */ /* 0x0005f40000000800 */
[----:B------:R-:W-:Y:S01]  /*4330*/  MUFU.TANH R83, R16 ;  /* 0x0000001000537308 */ /* 0x000fe20000002400 */
[-C--:B----4-:R-:W-:Y:S05]  /*4340*/  FFMA.FTZ R4, R81, -R186.reuse, R85 ;  /* 0x800000ba51047223 */ /* 0x090fea0000010055 */
[----:B------:R-:W-:Y:S04]  /*4350*/  @P3 FSEL R4, R4, -INF , !P0 ;  /* 0xff80000004043808 */ /* 0x000fe80004000000 */
[----:B------:R-:W1:Y:S01]  /*4360*/  MUFU.TANH R79, R17 ;  /* 0x00000011004f7308 */ /* 0x000e620000002400 */
[----:B------:R-:W-:Y:S02]  /*4370*/  FFMA.FTZ R4, R4, c[0x0][0x23c], -R2 ;  /* 0x00008f0004047a23 */ /* 0x000fe40000010802 */
[-C--:B--2---:R-:W-:Y:S07]  /*4380*/  FFMA.FTZ R3, R80, -R186.reuse, R84 ;  /* 0x800000ba50037223 */ /* 0x084fee0000010054 */
[----:B------:R2:W-:Y:S01]  /*4390*/  MUFU.EX2 R90, R4 ;  /* 0x00000004005a7308 */ /* 0x0005e20000000800 */
[----:B------:R-:W-:Y:S05]  /*43a0*/  @P3 FSEL R3, R3, -INF , !P1 ;  /* 0xff80000003033808 */ /* 0x000fea0004800000 */
[----:B------:R-:W-:Y:S04]  /*43b0*/  FFMA.FTZ R3, R3, c[0x0][0x23c], -R2 ;  /* 0x00008f0003037a23 */ /* 0x000fe80000010802 */
[----:B------:R3:W-:Y:S10]  /*43c0*/  MUFU.EX2 R87, R3 ;  /* 0x0000000300577308 */ /* 0x0007f40000000800 */
[----:B------:R-:W4:Y:S01]  /*43d0*/  MUFU.TANH R149, R18 ;  /* 0x0000001200957308 */ /* 0x000f220000002400 */
[-C--:B--2---:R-:W-:Y:S05]  /*43e0*/  FFMA.FTZ R4, R88, -R186.reuse, R151 ;  /* 0x800000ba58047223 */ /* 0x084fea0000010097 */
[----:B------:R-:W-:Y:S04]  /*43f0*/  @P3 FSEL R4, R4, -INF , !P0 ;  /* 0xff80000004043808 */ /* 0x000fe80004000000 */
[----:B------:R-:W2:Y:S01]  /*4400*/  MUFU.TANH R99, R19 ;  /* 0x0000001300637308 */ /* 0x000ea20000002400 */
[-C--:B------:R-:W-:Y:S01]  /*4410*/  @P3 ISETP.GE.AND P0, PT, R6, R189.reuse, PT ;  /* 0x000000bd0600320c */ /* 0x080fe20003f06270 */
[----:B------:R-:W-:Y:S02]  /*4420*/  FFMA.FTZ R4, R4, c[0x0][0x23c], -R0 ;  /* 0x00008f0004047a23 */ /* 0x000fe40000010800 */
[-C--:B---3--:R-:W-:Y:S06]  /*4430*/  FFMA.FTZ R3, R82, -R186.reuse, R150 ;  /* 0x800000ba52037223 */ /* 0x088fec0000010096 */
[----:B------:R3:W-:Y:S01]  /*4440*/  MUFU.EX2 R92, R4 ;  /* 0x00000004005c7308 */ /* 0x0007e20000000800 */
[----:B------:R-:W-:Y:S02]  /*4450*/  @P3 FSEL R3, R3, -INF , !P1 ;  /* 0xff80000003033808 */ /* 0x000fe40004800000 */
[----:B------:R-:W-:Y:S03]  /*4460*/  @P3 ISETP.GE.AND P1, PT, R7, R189, PT ;  /* 0x000000bd0700320c */ /* 0x000fe60003f26270 */
[----:B------:R-:W-:Y:S02]  /*4470*/  FFMA.FTZ R5, R3, c[0x0][0x23c], -R0 ;  /* 0x00008f0003057a23 */ /* 0x000fe40000010800 */
[-C--:B-1----:R-:W-:Y:S02]  /*4480*/  FFMA.FTZ R3, R76, -R186.reuse, R79 ;  /* 0x800000ba4c037223 */ /* 0x082fe4000001004f */
[----:B------:R1:W1:Y:S03]  /*4490*/  MUFU.EX2 R88, R5 ;  /* 0x0000000500587308 */ /* 0x0002660000000800 */
[----:B------:R-:W-:Y:S01]  /*44a0*/  @P3 FSEL R3, R3, -INF , !P1 ;  /* 0xff80000003033808 */ /* 0x000fe20004800000 */
[----:B---3--:R-:W-:Y:S05]  /*44b0*/  FFMA.FTZ R4, R77, -R186, R83 ;  /* 0x800000ba4d047223 */ /* 0x008fea0000010053 */
[----:B------:R-:W-:Y:S05]  /*44c0*/  @P3 FSEL R4, R4, -INF , !P0 ;  /* 0xff80000004043808 */ /* 0x000fea0004000000 */
[--C-:B------:R-:W-:Y:S01]  /*44d0*/  FFMA.FTZ R4, R4, c[0x0][0x23c], -R2.reuse ;  /* 0x00008f0004047a23 */ /* 0x100fe20000010802 */
[----:B-1----:R-:W-:Y:S01]  /*44e0*/  F2FP.BF16.PACK_AB R5, R91, R156 ;  /* 0x0000009c5b05723e */ /* 0x002fe200000010ff */
[----:B------:R-:W-:Y:S02]  /*44f0*/  FFMA.FTZ R2, R3, c[0x0][0x23c], -R2 ;  /* 0x00008f0003027a23 */ /* 0x000fe40000010802 */
[----:B----4-:R-:W-:Y:S01]  /*4500*/  FFMA.FTZ R3, R81, -R186, R149 ;  /* 0x800000ba51037223 */ /* 0x010fe20000010095 */
[----:B------:R1:W-:Y:S04]  /*4510*/  MUFU.EX2 R82, R4 ;  /* 0x0000000400527308 */ /* 0x0003e80000000800 */
[----:B------:R-:W-:Y:S02]  /*4520*/  @P3 FSEL R3, R3, -INF , !P0 ;  /* 0xff80000003033808 */ /* 0x000fe40004000000 */
[----:B------:R-:W-:Y:S03]  /*4530*/  IADD3 R76, P0, R227, R210, RZ ;  /* 0x000000d2e34c7210 */ /* 0x000fe60007f1e0ff */
[--C-:B------:R-:W-:Y:S01]  /*4540*/  FFMA.FTZ R3, R3, c[0x0][0x23c], -R0.reuse ;  /* 0x00008f0003037a23 */ /* 0x100fe20000010800 */
[----:B------:R2:W3:Y:S01]  /*4550*/  MUFU.EX2 R78, R2 ;  /* 0x00000002004e7308 */ /* 0x0004e20000000800 */
[----:B------:R-:W-:Y:S02]  /*4560*/  IADD3.X R77, R226, R209, RZ, P0, !PT ;  /* 0x000000d1e24d7210 */ /* 0x000fe400007fe4ff */
[C---:B------:R-:W-:Y:S04]  /*4570*/  LEA R184, P0, R159.reuse, R184, 0x2 ;  /* 0x000000b89fb87211 */ /* 0x040fe800078010ff */
[----:B------:R-:W-:Y:S03]  /*4580*/  LEA.HI.X.SX32 R185, R159, R185, 0x2, P0 ;  /* 0x000000b99fb97211 */ /* 0x000fe600000f16ff */
[----:B------:R4:W-:Y:S01]  /*4590*/  MUFU.EX2 R81, R3 ;  /* 0x0000000300517308 */ /* 0x0009e20000000800 */
[----:B-1----:R-:W-:Y:S01]  /*45a0*/  F2FP.BF16.PACK_AB R4, R87, R90 ;  /* 0x0000005a5704723e */ /* 0x002fe200000010ff */
[----:B--2---:R-:W-:Y:S05]  /*45b0*/  FFMA.FTZ R2, R80, -R186, R99 ;  /* 0x800000ba50027223 */ /* 0x004fea0000010063 */
[----:B------:R-:W-:Y:S05]  /*45c0*/  @P3 FSEL R2, R2, -INF , !P1 ;  /* 0xff80000002023808 */ /* 0x000fea0004800000 */
[----:B------:R-:W-:Y:S01]  /*45d0*/  FFMA.FTZ R0, R2, c[0x0][0x23c], -R0 ;  /* 0x00008f0002007a23 */ /* 0x000fe20000010800 */
[----:B----4-:R-:W-:Y:S02]  /*45e0*/  F2FP.BF16.PACK_AB R3, R97, R98 ;  /* 0x000000626103723e */ /* 0x010fe400000010ff */
[----:B------:R-:W-:Y:S01]  /*45f0*/  F2FP.BF16.PACK_AB R2, R157, R158 ;  /* 0x0000009e9d02723e */ /* 0x000fe200000010ff */
[----:B------:R1:W2:Y:S02]  /*4600*/  MUFU.EX2 R80, R0 ;  /* 0x0000000000507308 */ /* 0x0002a40000000800 */
[----:B------:R4:W-:Y:S04]  /*4610*/  STS [R201+0x20000], R3 ;  /* 0x02000003c9007388 */ /* 0x0009e80000000800 */
[----:B------:R3:W-:Y:S04]  /*4620*/  STS [R201+0x20400], R2 ;  /* 0x02040002c9007388 */ /* 0x0007e80000000800 */
[----:B------:R-:W-:Y:S01]  /*4630*/  STS [R204+0x20400], R5 ;  /* 0x02040005cc007388 */ /* 0x000fe20000000800 */
[----:B-1----:R-:W-:Y:S02]  /*4640*/  F2FP.BF16.PACK_AB R0, R89, R94 ;  /* 0x0000005e5900723e */ /* 0x002fe400000010ff */
[----:B----4-:R-:W-:Y:S03]  /*4650*/  F2FP.BF16.PACK_AB R3, R88, R92 ;  /* 0x0000005c5803723e */ /* 0x010fe600000010ff */
[----:B------:R2:W-:Y:S01]  /*4660*/  STS [R204+0x20000], R0 ;  /* 0x02000000cc007388 */ /* 0x0005e20000000800 */
[----:B---3--:R-:W-:Y:S03]  /*4670*/  F2FP.BF16.PACK_AB R2, R78, R82 ;  /* 0x000000524e02723e */ /* 0x008fe600000010ff */
[----:B------:R-:W-:Y:S04]  /*4680*/  STS [R202+0x20000], R4 ;  /* 0x02000004ca007388 */ /* 0x000fe80000000800 */
[----:B------:R1:W-:Y:S04]  /*4690*/  STS [R202+0x20400], R3 ;  /* 0x02040003ca007388 */ /* 0x0003e80000000800 */
[----:B------:R-:W-:Y:S01]  /*46a0*/  STS [R203+0x20000], R2 ;  /* 0x02000002cb007388 */ /* 0x000fe20000000800 */
[----:B--2---:R-:W-:Y:S05]  /*46b0*/  F2FP.BF16.PACK_AB R0, R80, R81 ;  /* 0x000000515000723e */ /* 0x004fea00000010ff */
[----:B------:R2:W-:Y:S01]  /*46c0*/  STS [R203+0x20400], R0 ;  /* 0x02040000cb007388 */ /* 0x0005e20000000800 */
[CC--:B-1----:R-:W-:Y:S03]  /*46d0*/  IADD3 R3, R173.reuse, R177.reuse, RZ ;  /* 0x000000b1ad037210 */ /* 0x0c2fe60007ffe0ff */
[----:B------:R-:W-:Y:S08]  /*46e0*/  LDSM.16.M88.4 R16, [R177+0xc000] ;  /* 0x00c00000b110783b */ /* 0x000ff00000000200 */
[----:B------:R-:W1:Y:S08]  /*46f0*/  LDSM.16.M88.4 R8, [R169+0x18000] ;  /* 0x01800000a908783b */ /* 0x000e700000000200 */
[----:B------:R-:W3:Y:S01]  /*4700*/  LDSM.16.M88.4 R68, [R169+0x18800] ;  /* 0x01880000a944783b */ /* 0x000ee20000000200 */
[----:B--2---:R-:W-:Y:S04]  /*4710*/  IADD3 R0, R148, R177, RZ ;  /* 0x000000b194007210 */ /* 0x004fe80007ffe0ff */
[----:B------:R-:W-:Y:S03]  /*4720*/  IADD3 R2, R173, R0, RZ ;  /* 0x00000000ad027210 */ /* 0x000fe60007ffe0ff */
[----:B------:R-:W-:Y:S01]  /*4730*/  LDSM.16.M88.4 R72, [R0+0xc000] ;  /* 0x00c000000048783b */ /* 0x000fe20000000200 */
[C---:B-1----:R-:W-:Y:S08]  /*4740*/  HMMA.16816.F32.BF16 R4, R16.reuse, R8, RZ ;  /* 0x000000081004723c */ /* 0x042ff000000418ff */
[C---:B------:R-:W-:Y:S08]  /*4750*/  HMMA.16816.F32.BF16 R8, R16.reuse, R10, RZ ;  /* 0x0000000a1008723c */ /* 0x040ff000000418ff */
[C---:B---3--:R-:W-:Y:S08]  /*4760*/  HMMA.16816.F32.BF16 R12, R16.reuse, R68, RZ ;  /* 0x00000044100c723c */ /* 0x048ff000000418ff */
        /* <DEDUP_REMOVED lines=56> */
[----:B------:R1:W-:Y:S08]  /*4af0*/  LDSM.16.M88.4 R68, [R0+0x10000] ;  /* 0x010000000044783b */ /* 0x0003f00000000200 */
[----:B------:R-:W2:Y:S08]  /*4b00*/  LDSM.16.M88.4 R72, [R170+0x1c000] ;  /* 0x01c00000aa48783b */ /* 0x000eb00000000200 */
[----:B-1----:R-:W3:Y:S01]  /*4b10*/  LDG.E R0, [R76.64+0x20] ;  /* 0x000020064c007981 */ /* 0x002ee2000c1e1900 */
[C---:B--2---:R-:W-:Y:S08]  /*4b20*/  HMMA.16816.F32.BF16 R4, R68.reuse, R72, R4 ;  /* 0x000000484404723c */ /* 0x044ff00000041804 */
[C---:B------:R-:W-:Y:S01]  /*4b30*/  HMMA.16816.F32.BF16 R8, R68.reuse, R74, R8 ;  /* 0x0000004a4408723c */ /* 0x040fe20000041808 */
[----:B------:R-:W1:Y:S07]  /*4b40*/  LDSM.16.M88.4 R72, [R170+0x1c800] ;  /* 0x01c80000aa48783b */ /* 0x000e6e0000000200 */
[C---:B-1----:R-:W-:Y:S08]  /*4b50*/  HMMA.16816.F32.BF16 R12, R68.reuse, R72, R12 ;  /* 0x00000048440c723c */ /* 0x042ff0000004180c */
[----:B------:R-:W-:Y:S01]  /*4b60*/  HMMA.16816.F32.BF16 R16, R68, R74, R16 ;  /* 0x0000004a4410723c */ /* 0x000fe20000041810 */
[----:B------:R1:W-:Y:S08]  /*4b70*/  LDSM.16.M88.4 R68, [R3+0x10000] ;  /* 0x010000000344783b */ /* 0x0003f00000000200 */
[----:B------:R-:W2:Y:S08]  /*4b80*/  LDSM.16.M88.4 R72, [R172+0x1c000] ;  /* 0x01c00000ac48783b */ /* 0x000eb00000000200 */
[----:B-1----:R-:W4:Y:S01]  /*4b90*/  LDG.E R3, [R76.64] ;  /* 0x000000064c037981 */ /* 0x002f22000c1e1900 */
[C---:B--2---:R-:W-:Y:S08]  /*4ba0*/  HMMA.16816.F32.BF16 R4, R68.reuse, R72, R4 ;  /* 0x000000484404723c */ /* 0x044ff00000041804 */
[C---:B------:R-:W-:Y:S01]  /*4bb0*/  HMMA.16816.F32.BF16 R8, R68.reuse, R74, R8 ;  /* 0x0000004a4408723c */ /* 0x040fe20000041808 */
[----:B------:R-:W1:Y:S07]  /*4bc0*/  LDSM.16.M88.4 R72, [R172+0x1c800] ;  /* 0x01c80000ac48783b */ /* 0x000e6e0000000200 */
[C---:B-1----:R-:W-:Y:S08]  /*4bd0*/  HMMA.16816.F32.BF16 R12, R68.reuse, R72, R12 ;  /* 0x00000048440c723c */ /* 0x042ff0000004180c */
[----:B------:R-:W-:Y:S01]  /*4be0*/  HMMA.16816.F32.BF16 R16, R68, R74, R16 ;  /* 0x0000004a4410723c */ /* 0x000fe20000041810 */
[----:B------:R1:W-:Y:S08]  /*4bf0*/  LDSM.16.M88.4 R68, [R2+0x10000] ;  /* 0x010000000244783b */ /* 0x0003f00000000200 */
[----:B------:R-:W2:Y:S03]  /*4c00*/  LDSM.16.M88.4 R72, [R171+0x1c000] ;  /* 0x01c00000ab48783b */ /* 0x000ea60000000200 */
[----:B-1----:R-:W-:Y:S04]  /*4c10*/  FFMA.FTZ R2, -R93, R93, 1 ;  /* 0x3f8000005d027423 */ /* 0x002fe8000001015d */
[----:B------:R-:W-:Y:S01]  /*4c20*/  FMUL.FTZ R2, R2, c[0x0][0x2ec] ;  /* 0x0000bb0002027a20 */ /* 0x000fe20000410000 */
[C---:B--2---:R-:W-:Y:S08]  /*4c30*/  HMMA.16816.F32.BF16 R4, R68.reuse, R72, R4 ;  /* 0x000000484404723c */ /* 0x044ff00000041804 */
[C---:B------:R-:W-:Y:S01]  /*4c40*/  HMMA.16816.F32.BF16 R8, R68.reuse, R74, R8 ;  /* 0x0000004a4408723c */ /* 0x040fe20000041808 */
[----:B------:R-:W1:Y:S07]  /*4c50*/  LDSM.16.M88.4 R72, [R171+0x1c800] ;  /* 0x01c80000ab48783b */ /* 0x000e6e0000000200 */
[C---:B-1----:R-:W-:Y:S07]  /*4c60*/  HMMA.16816.F32.BF16 R12, R68.reuse, R72, R12 ;  /* 0x00000048440c723c */ /* 0x042fee000004180c */
[----:B------:R-:W-:Y:S01]  /*4c70*/  FFMA.FTZ R73, -R85, R85, 1 ;  /* 0x3f80000055497423 */ /* 0x000fe20000010155 */
[----:B------:R-:W-:Y:S04]  /*4c80*/  HMMA.16816.F32.BF16 R16, R68, R74, R16 ;  /* 0x0000004a4410723c */ /* 0x000fe80000041810 */
[----:B------:R-:W-:Y:S02]  /*4c90*/  FFMA.FTZ R72, -R84, R84, 1 ;  /* 0x3f80000054487423 */ /* 0x000fe40000010154 */
[----:B------:R-:W-:Y:S02]  /*4ca0*/  FMUL.FTZ R73, R73, c[0x0][0x2ec] ;  /* 0x0000bb0049497a20 */ /* 0x000fe40000410000 */
[----:B------:R-:W-:Y:S04]  /*4cb0*/  FFMA.FTZ R69, -R96, R96, 1 ;  /* 0x3f80000060457423 */ /* 0x000fe80000010160 */
[----:B------:R-:W-:Y:S02]  /*4cc0*/  FMUL.FTZ R69, R69, c[0x0][0x2ec] ;  /* 0x0000bb0045457a20 */ /* 0x000fe40000410000 */
[----:B------:R-:W-:Y:S02]  /*4cd0*/  FMUL.FTZ R72, R72, c[0x0][0x2ec] ;  /* 0x0000bb0048487a20 */ /* 0x000fe40000410000 */
[----:B------:R-:W-:Y:S02]  /*4ce0*/  FFMA.FTZ R71, -R83, R83, 1 ;  /* 0x3f80000053477423 */ /* 0x000fe40000010153 */
[----:B------:R-:W-:Y:S02]  /*4cf0*/  FFMA.FTZ R70, -R79, R79, 1 ;  /* 0x3f8000004f467423 */ /* 0x000fe4000001014f */
[----:B------:R-:W-:Y:S02]  /*4d00*/  FMUL.FTZ R71, R71, c[0x0][0x2ec] ;  /* 0x0000bb0047477a20 */ /* 0x000fe40000410000 */
[----:B------:R-:W-:Y:S02]  /*4d10*/  FMUL.FTZ R70, R70, c[0x0][0x2ec] ;  /* 0x0000bb0046467a20 */ /* 0x000fe40000410000 */
[----:B---3--:R-:W-:Y:S02]  /*4d20*/  FADD.FTZ R18, -R0, R18 ;  /* 0x0000001200127221 */ /* 0x008fe40000010100 */
[----:B------:R-:W-:Y:S04]  /*4d30*/  FFMA.FTZ R68, -R86, R86, 1 ;  /* 0x3f80000056447423 */ /* 0x000fe80000010156 */
[----:B------:R-:W-:Y:S02]  /*4d40*/  FMUL.FTZ R68, R68, c[0x0][0x2ec] ;  /* 0x0000bb0044447a20 */ /* 0x000fe40000410000 */
[C---:B----4-:R-:W-:Y:S02]  /*4d50*/  FADD.FTZ R4, -R3.reuse, R4 ;  /* 0x0000000403047221 */ /* 0x050fe40000010100 */
[----:B------:R-:W-:Y:S02]  /*4d60*/  FADD.FTZ R5, -R3, R5 ;  /* 0x0000000503057221 */ /* 0x000fe40000010100 */
[----:B------:R-:W-:Y:S02]  /*4d70*/  FMUL.FTZ R75, R98, R4 ;  /* 0x00000004624b7220 */ /* 0x000fe40000410000 */
[----:B------:R-:W-:Y:S02]  /*4d80*/  FMUL.FTZ R74, R97, R5 ;  /* 0x00000005614a7220 */ /* 0x000fe40000410000 */
[----:B------:R-:W-:Y:S02]  /*4d90*/  FFMA.FTZ R4, -R95, R95, 1 ;  /* 0x3f8000005f047423 */ /* 0x000fe4000001015f */
[C---:B------:R-:W-:Y:S02]  /*4da0*/  FADD.FTZ R5, -R3.reuse, R8 ;  /* 0x0000000803057221 */ /* 0x040fe40000010100 */
[----:B------:R-:W-:Y:S02]  /*4db0*/  FMUL.FTZ R4, R4, c[0x0][0x2ec] ;  /* 0x0000bb0004047a20 */ /* 0x000fe40000410000 */
[----:B------:R-:W-:Y:S02]  /*4dc0*/  FMUL.FTZ R74, R2, R74 ;  /* 0x0000004a024a7220 */ /* 0x000fe40000410000 */
[C---:B------:R-:W-:Y:S02]  /*4dd0*/  FADD.FTZ R2, -R3.reuse, R12 ;  /* 0x0000000c03027221 */ /* 0x040fe40000010100 */
[C---:B------:R-:W-:Y:S02]  /*4de0*/  FADD.FTZ R13, -R3.reuse, R13 ;  /* 0x0000000d030d7221 */ /* 0x040fe40000010100 */
[C---:B------:R-:W-:Y:S02]  /*4df0*/  FADD.FTZ R8, -R3.reuse, R9 ;  /* 0x0000000903087221 */ /* 0x040fe40000010100 */
[----:B------:R-:W-:Y:S02]  /*4e00*/  FMUL.FTZ R5, R94, R5 ;  /* 0x000000055e057220 */ /* 0x000fe40000410000 */
[----:B------:R-:W-:Y:S02]  /*4e10*/  FMUL.FTZ R75, R4, R75 ;  /* 0x0000004b044b7220 */ /* 0x000fe40000410000 */
        /* <DEDUP_REMOVED lines=10> */
[----:B------:R-:W-:Y:S02]  /*4ec0*/  FFMA.FTZ R17, -R155, R155, 1 ;  /* 0x3f8000009b117423 */ /* 0x000fe4000001019b */
[----:B------:R-:W-:Y:S02]  /*4ed0*/  FFMA.FTZ R16, -R154, R154, 1 ;  /* 0x3f8000009a107423 */ /* 0x000fe4000001019a */
[----:B------:R-:W-:Y:S02]  /*4ee0*/  FMUL.FTZ R4, R82, R4 ;  /* 0x0000000452047220 */ /* 0x000fe40000410000 */
[----:B------:R-:W-:Y:S02]  /*4ef0*/  FMUL.FTZ R2, R158, R2 ;  /* 0x000000029e027220 */ /* 0x000fe40000410000 */
[----:B------:R-:W-:Y:S02]  /*4f00*/  FMUL.FTZ R3, R157, R3 ;  /* 0x000000039d037220 */ /* 0x000fe40000410000 */
        /* <DEDUP_REMOVED lines=44> */
[----:B------:R-:W-:Y:S01]  /*51d0*/  LOP3.LUT R0, R196, 0x1, RZ, 0xc0, !PT ;  /* 0x00000001c4007812 */ /* 0x000fe200078ec0ff */
[----:B------:R-:W-:Y:S03]  /*51e0*/  IMAD.MOV.U32 R4, RZ, RZ, -0x6000 ;  /* 0xffffa000ff047424 */ /* 0x000fe600078e00ff */
[----:B------:R-:W-:Y:S02]  /*51f0*/  LEA R2, P0, R3, R194, 0x1 ;  /* 0x000000c203027211 */ /* 0x000fe400078008ff */
[----:B------:R-:W-:Y:S02]  /*5200*/  ISETP.NE.U32.AND P6, PT, R0, 0x1, PT ;  /* 0x000000010000780c */ /* 0x000fe40003fc5070 */
[----:B------:R-:W-:Y:S02]  /*5210*/  SHF.R.S32.HI R5, RZ, 0x1f, R3 ;  /* 0x0000001fff057819 */ /* 0x000fe40000011403 */
[----:B------:R-:W-:Y:S02]  /*5220*/  SEL R4, R4, 0x6000, !P6 ;  /* 0x0000600004047807 */ /* 0x000fe40007000000 */
[C---:B------:R-:W-:Y:S02]  /*5230*/  @!P3 LEA R10, P6, R11.reuse, R2, 0x6 ;  /* 0x000000020b0ab211 */ /* 0x040fe400078c30ff */
[----:B------:R-:W-:Y:S01]  /*5240*/  LEA R0, P5, R11, R3, 0x5 ;  /* 0x000000030b007211 */ /* 0x000fe200078a28ff */
[--C-:B------:R-:W-:Y:S01]  /*5250*/  IMAD.IADD R183, R183, 0x1, R4.reuse ;  /* 0x00000001b7b77824 */ /* 0x100fe200078e0204 */
[----:B------:R-:W-:Y:S01]  /*5260*/  LEA.HI.X.SX32 R3, R3, R195, 0x1, P0 ;  /* 0x000000c303037211 */ /* 0x000fe200000f0eff */
[--C-:B------:R-:W-:Y:S01]  /*5270*/  IMAD.IADD R190, R190, 0x1, R4.reuse ;  /* 0x00000001bebe7824 */ /* 0x100fe200078e0204 */
[-C--:B------:R-:W-:Y:S01]  /*5280*/  @!P1 LEA R6, P0, R0, R194.reuse, 0x1 ;  /* 0x000000c200069211 */ /* 0x080fe200078008ff */
[----:B------:R-:W-:Y:S01]  /*5290*/  IMAD.IADD R176, R176, 0x1, R4 ;  /* 0x00000001b0b07824 */ /* 0x000fe200078e0204 */
[----:B------:R1:W-:Y:S01]  /*52a0*/  @P3 STS [R183], RZ ;  /* 0x000000ffb7003388 */ /* 0x0003e20000000800 */
[C-C-:B------:R-:W-:Y:S02]  /*52b0*/  LEA.HI.X R5, R11.reuse, R5, R76.reuse, 0x5, P5 ;  /* 0x000000050b057211 */ /* 0x140fe400028f2c4c */
[----:B------:R-:W-:Y:S01]  /*52c0*/  @!P3 LEA.HI.X R11, R11, R3, R76, 0x6, P6 ;  /* 0x000000030b0bb211 */ /* 0x000fe200030f344c */
[----:B------:R1:W-:Y:S01]  /*52d0*/  @P3 STS [R183+0x4], RZ ;  /* 0x000004ffb7003388 */ /* 0x0003e20000000800 */
[C---:B------:R-:W-:Y:S01]  /*52e0*/  @!P2 LEA R8, P5, R0.reuse, R194, 0x1 ;  /* 0x000000c20008a211 */ /* 0x040fe200078a08ff */
[----:B------:R-:W-:Y:S01]  /*52f0*/  IMAD.MOV.U32 R194, RZ, RZ, R2 ;  /* 0x000000ffffc27224 */ /* 0x000fe200078e0002 */
[CCC-:B------:R-:W-:Y:S01]  /*5300*/  @!P1 LEA.HI.X R7, R0.reuse, R195.reuse, R5.reuse, 0x1, P0 ;  /* 0x000000c300079211 */ /* 0x1c0fe200000f0c05 */
[----:B------:R1:W-:Y:S01]  /*5310*/  @P3 STS [R183+0x8], RZ ;  /* 0x000008ffb7003388 */ /* 0x0003e20000000800 */
[----:B------:R-:W-:Y:S01]  /*5320*/  @!P2 LEA.HI.X R9, R0, R195, R5, 0x1, P5 ;  /* 0x000000c30009a211 */ /* 0x000fe200028f0c05 */
[----:B------:R-:W-:Y:S02]  /*5330*/  IMAD.MOV.U32 R195, RZ, RZ, R3 ;  /* 0x000000ffffc37224 */ /* 0x000fe400078e0003 */
        /* <DEDUP_REMOVED lines=46> */
.L_x_1369:
        /* <DEDUP_REMOVED lines=95> */
[----:B------:R-:W-:Y:S02]  /*5c10*/  SHF.R.S32.HI R5, RZ, 0x1f, R3 ;  /* 0x0000001fff057819 */ /* 0x000fe40000011403 */
[----:B------:R-:W-:Y:S01]  /*5c20*/  LEA R4, P5, R11, R3, 0x5 ;  /* 0x000000030b047211 */ /* 0x000fe200078a28ff */
        /* <DEDUP_REMOVED lines=8> */
[C-C-:B------:R-:W-:Y:S02]  /*5cb0*/  LEA.HI.X R5, R11.reuse, R5, R12.reuse, 0x5, P5 ;  /* 0x000000050b057211 */ /* 0x140fe400028f2c0c */
[----:B------:R-:W-:Y:S01]  /*5cc0*/  @!P3 LEA.HI.X R11, R11, R3, R12, 0x6, P6 ;  /* 0x000000030b0bb211 */ /* 0x000fe200030f340c */
[----:B------:R1:W-:Y:S01]  /*5cd0*/  @P2 STS.128 [R187+0xe000], RZ ;  /* 0x00e000ffbb002388 */ /* 0x0003e20000000c00 */
[C---:B------:R-:W-:Y:S01]  /*5ce0*/  @!P2 LEA R8, P5, R4.reuse, R192, 0x1 ;  /* 0x000000c00408a211 */ /* 0x040fe200078a08ff */
[----:B------:R-:W-:Y:S01]  /*5cf0*/  IMAD.MOV.U32 R192, RZ, RZ, R2 ;  /* 0x000000ffffc07224 */ /* 0x000fe200078e0002 */
[CCC-:B------:R-:W-:Y:S01]  /*5d00*/  @!P1 LEA.HI.X R7, R4.reuse, R193.reuse, R5.reuse, 0x1, P0 ;  /* 0x000000c104079211 */ /* 0x1c0fe200000f0c05 */
        /* <DEDUP_REMOVED lines=27> */
.L_x_1370:
[----:B------:R-:W-:Y:S01]  /*5ec0*/  LDSM.16.M88.4 R96, [R178] ;  /* 0x00000000b260783b */ /* 0x000fe20000000200 */
[C---:B-1----:R-:W-:Y:S02]  /*5ed0*/  IMAD.IADD R3, R178.reuse, 0x1, R148 ;  /* 0x00000001b2037824 */ /* 0x042fe400078e0294 */
[----:B------:R-:W-:Y:S01]  /*5ee0*/  IMAD.IADD R2, R178, 0x1, R173 ;  /* 0x00000001b2027824 */ /* 0x000fe200078e02ad */
[----:B------:R-:W1:Y:S04]  /*5ef0*/  LDSM.16.MT88.4 R16, [R0+0x12000] ;  /* 0x012000000010783b */ /* 0x000e680000004200 */
[----:B------:R-:W2:Y:S04]  /*5f00*/  LDSM.16.M88.4 R92, [R178+0x1000] ;  /* 0x00100000b25c783b */ /* 0x000ea80000000200 */
[----:B------:R-:W3:Y:S04]  /*5f10*/  LDSM.16.MT88.4 R80, [R0+0x14000] ;  /* 0x014000000050783b */ /* 0x000ee80000004200 */
[----:B------:R-:W4:Y:S04]  /*5f20*/  LDSM.16.MT88.4 R148, [R0+0x16000] ;  /* 0x016000000094783b */ /* 0x000f280000004200 */
[----:B------:R-:W-:Y:S04]  /*5f30*/  LDSM.16.MT88.4 R156, [R0+0x12800] ;  /* 0x01280000009c783b */ /* 0x000fe80000004200 */
[----:B------:R-:W3:Y:S04]  /*5f40*/  LDSM.16.M88.4 R152, [R3] ;  /* 0x000000000398783b */ /* 0x000ee80000000200 */
        /* <DEDUP_REMOVED lines=28> */
[----:B------:R2:W3:Y:S07]  /*6110*/  LDSM.16.M88.4 R160, [R2+0x1000] ;  /* 0x0010000002a0783b */ /* 0x0004ee0000000200 */
[----:B------:R-:W-:Y:S01]  /*6120*/  HMMA.16816.F32.BF16 R96, R152, R166, R96 ;  /* 0x000000a69860723c */ /* 0x000fe20000041860 */
[----:B------:R-:W4:Y:S04]  /*6130*/  LDSM.16.MT88.4 R152, [R0+0x15000] ;  /* 0x015000000098783b */ /* 0x000f280000004200 */
[----:B------:R-:W4:Y:S03]  /*6140*/  LDSM.16.MT88.4 R164, [R0+0x17000] ;  /* 0x0170000000a4783b */ /* 0x000f260000004200 */
[-C--:B-1----:R-:W-:Y:S05]  /*6150*/  HMMA.16816.F32.BF16 R4, R148, R156.reuse, R4 ;  /* 0x0000009c9404723c */ /* 0x082fea0000041804 */
[----:B--2---:R-:W-:Y:S02]  /*6160*/  IMAD.IADD R2, R173, 0x1, R3 ;  /* 0x00000001ad027824 */ /* 0x004fe400078e0203 */
[----:B------:R-:W-:Y:S05]  /*6170*/  IMAD.MOV.U32 R173, RZ, RZ, c[0x0][0x22c] ;  /* 0x00008b00ffad7624 */ /* 0x000fea00078e00ff */
[----:B------:R-:W-:Y:S04]  /*6180*/  IMAD R173, R173, c[0x0][0x1c0], RZ ;  /* 0x00007000adad7a24 */ /* 0x000fe800078e02ff */
[----:B------:R-:W-:Y:S01]  /*6190*/  IMAD R173, R173, 0x18, RZ ;  /* 0x00000018adad7824 */ /* 0x000fe200078e02ff */
[C---:B---3--:R-:W-:Y:S08]  /*61a0*/  HMMA.16816.F32.BF16 R8, R160.reuse, R156, R8 ;  /* 0x0000009ca008723c */ /* 0x048ff00000041808 */
[-C--:B------:R-:W-:Y:S08]  /*61b0*/  HMMA.16816.F32.BF16 R12, R160, R158.reuse, R12 ;  /* 0x0000009ea00c723c */ /* 0x080ff0000004180c */
[C---:B------:R-:W-:Y:S01]  /*61c0*/  HMMA.16816.F32.BF16 R16, R148.reuse, R158, R16 ;  /* 0x0000009e9410723c */ /* 0x040fe20000041810 */
[----:B------:R-:W-:Y:S07]  /*61d0*/  LDSM.16.MT88.4 R156, [R0+0x13800] ;  /* 0x01380000009c783b */ /* 0x000fee0000004200 */
[-C--:B----4-:R-:W-:Y:S08]  /*61e0*/  HMMA.16816.F32.BF16 R68, R148, R152.reuse, R68 ;  /* 0x000000989444723c */ /* 0x090ff00000041844 */
        /* <DEDUP_REMOVED lines=10> */
[----:B------:R3:W4:Y:S03]  /*6290*/  LDSM.16.MT88.4 R164, [R0+0x17800] ;  /* 0x0178000000a4783b */ /* 0x0007260000004200 */
[-C--:B-1----:R-:W-:Y:S05]  /*62a0*/  HMMA.16816.F32.BF16 R4, R152, R156.reuse, R4 ;  /* 0x0000009c9804723c */ /* 0x082fea0000041804 */
[C---:B--2---:R-:W-:Y:S04]  /*62b0*/  LEA R2, P1, R191.reuse, R184, 0x2 ;  /* 0x000000b8bf027211 */ /* 0x044fe800078210ff */
[-C--:B------:R-:W-:Y:S03]  /*62c0*/  LEA.HI.X.SX32 R3, R191, R185.reuse, 0x2, P1 ;  /* 0x000000b9bf037211 */ /* 0x080fe600008f16ff */
[----:B---3--:R-:W-:Y:S04]  /*62d0*/  IMAD.MOV.U32 R0, RZ, RZ, c[0x0][0x22c] ;  /* 0x00008b00ff007624 */ /* 0x008fe800078e00ff */
[----:B------:R-:W-:Y:S01]  /*62e0*/  IMAD R0, R0, c[0x0][0x1c0], RZ ;  /* 0x0000700000007a24 */ /* 0x000fe200078e02ff */
[C---:B------:R-:W-:Y:S04]  /*62f0*/  HMMA.16816.F32.BF16 R8, R160.reuse, R156, R8 ;  /* 0x0000009ca008723c */ /* 0x040fe80000041808 */
        /* <DEDUP_REMOVED lines=9> */
[-C--:B----4-:R-:W-:Y:S08]  /*6390*/  HMMA.16816.F32.BF16 R68, R152, R148.reuse, R68 ;  /* 0x000000949844723c */ /* 0x090ff00000041844 */
        /* <DEDUP_REMOVED lines=28> */
[-C--:B--2---:R-:W-:Y:S03]  /*6560*/  LEA R4, P0, R173, R184.reuse, 0x2 ;  /* 0x000000b8ad047211 */ /* 0x084fe600078010ff */
[----:B------:R1:W-:Y:S01]  /*6570*/  RED.E.ADD.F32.FTZ.RN.STRONG.GPU [R148.64], R9 ;  /* 0x000000099400798e */ /* 0x0003e2000c10e786 */
[-C--:B------:R-:W-:Y:S01]  /*6580*/  LEA.HI.X.SX32 R7, R0, R185.reuse, 0x2, P1 ;  /* 0x000000b900077211 */ /* 0x080fe200008f16ff */
[----:B------:R-:W-:Y:S01]  /*6590*/  IMAD.IADD R0, R191, 0x1, R240 ;  /* 0x00000001bf007824 */ /* 0x000fe200078e02f0 */
[-C--:B------:R-:W-:Y:S01]  /*65a0*/  LEA.HI.X.SX32 R5, R173, R185.reuse, 0x2, P0 ;  /* 0x000000b9ad057211 */ /* 0x080fe200000f16ff */
[----:B------:R-:W-:Y:S01]  /*65b0*/  IMAD.IADD R173, R191, 0x1, R241 ;  /* 0x00000001bfad7824 */ /* 0x000fe200078e02f1 */
        /* <DEDUP_REMOVED lines=352> */
.L_x_1372:
        /* <DEDUP_REMOVED lines=15> */
.L_x_1373:
[----:B------:R-:W-:Y:S01]  /*7cb0*/  BAR.SYNC.DEFER_BLOCKING 0x0 ;  /* 0x0000000000007b1d */ /* 0x000fe20000010000 */
[----:B------:R-:W-:Y:S01]  /*7cc0*/  MOV R22, R198 ;  /* 0x000000c600167202 */ /* 0x000fe20000000f00 */
[----:B------:R-:W-:Y:S01]  /*7cd0*/  IMAD R21, R250, -0x40, R189 ;  /* 0xffffffc0fa157824 */ /* 0x000fe200078e02bd */
[----:B------:R-:W-:Y:S01]  /*7ce0*/  MOV R23, R199 ;  /* 0x000000c700177202 */ /* 0x000fe20000000f00 */
[----:B------:R-:W-:Y:S01]  /*7cf0*/  IMAD R0, R251, c[0x0][0x3a0], RZ ;  /* 0x0000e800fb007a24 */ /* 0x000fe200078e02ff */
[----:B------:R-:W-:Y:S01]  /*7d00*/  SHF.R.S32.HI R38, RZ, 0x1f, R230 ;  /* 0x0000001fff267819 */ /* 0x000fe200000114e6 */
        /* <DEDUP_REMOVED lines=8> */
[----:B------:R2:W3:Y:S01]  /*7d90*/  LDS.128 R32, [R187+0x13000] ;  /* 0x01300000bb207984 */ /* 0x0004e20000000c00 */
[----:B------:R-:W-:-:S03]  /*7da0*/  IMAD.WIDE.U32 R4, R232, c[0x0][0x3b8], R2 ;  /* 0x0000ee00e8047a25 */ /* 0x000fc600078e0002 */
[----:B------:R2:W4:Y:S02]  /*7db0*/  LDS.128 R28, [R187+0x15000] ;  /* 0x01500000bb1c7984 */ /* 0x0005240000000c00 */
[----:B------:R-:W-:Y:S02]  /*7dc0*/  IADD3 R20, R5, R0, RZ ;  /* 0x0000000005147210 */ /* 0x000fe40007ffe0ff */
[----:B------:R2:W1:Y:S04]  /*7dd0*/  LDS.128 R24, [R187+0x17000] ;  /* 0x01700000bb187984 */ /* 0x0004680000000c00 */
        /* <DEDUP_REMOVED lines=8> */
[----:B------:R-:W2:Y:S01]  /*7e60*/  LDS.128 R16, [R187+0x14000] ;  /* 0x01400000bb107984 */ /* 0x000ea20000000c00 */
[----:B------:R-:W-:Y:S01]  /*7e70*/  MOV R3, R20 ;  /* 0x0000001400037202 */ /* 0x000fe20000000f00 */
[----:B------:R-:W-:Y:S01]  /*7e80*/  IMAD R0, R38, c[0x0][0x3a0], RZ ;  /* 0x0000e80026007a24 */ /* 0x000fe200078e02ff */
[----:B------:R-:W-:Y:S01]  /*7e90*/  ISETP.GE.AND P2, PT, R207, c[0x0][0x220], PT ;  /* 0x00008800cf007a0c */ /* 0x000fe20003f46270 */
[----:B------:R-:W4:Y:S01]  /*7ea0*/  LDS.128 R12, [R187+0x16000] ;  /* 0x01600000bb0c7984 */ /* 0x000f220000000c00 */
[----:B------:R-:W-:Y:S01]  /*7eb0*/  IMAD.MOV.U32 R2, RZ, RZ, R4 ;  /* 0x000000ffff027224 */ /* 0x000fe200078e0004 */
[----:B------:R-:W-:Y:S01]  /*7ec0*/  ISETP.GE.AND P1, PT, R208, c[0x0][0x220], PT ;  /* 0x00008800d0007a0c */ /* 0x000fe20003f26270 */
[----:B------:R-:W-:-:S02]  /*7ed0*/  IMAD R0, R230, c[0x0][0x3a4], R0 ;  /* 0x0000e900e6007a24 */ /* 0x000fc400078e0200 */
[----:B------:R-:W-:-:S03]  /*7ee0*/  IMAD.WIDE.U32 R6, R230, c[0x0][0x3a0], R2 ;  /* 0x0000e800e6067a25 */ /* 0x000fc600078e0002 */
[----:B------:R-:W3:Y:S01]  /*7ef0*/  @!P3 LDS.128 R8, [R187+0x12000] ;  /* 0x01200000bb08b984 */ /* 0x000ee20000000c00 */
[----:B------:R-:W-:Y:S01]  /*7f00*/  IMAD.IADD R0, R7, 0x1, R0 ;  /* 0x0000000107007824 */ /* 0x000fe200078e0200 */
[----:B------:R-:W-:-:S04]  /*7f10*/  LEA R2, P0, R6, c[0x0][0x340], 0x1 ;  /* 0x0000d00006027a11 */ /* 0x000fc800078008ff */
[----:B------:R-:W-:-:S05]  /*7f20*/  LEA.HI.X R3, R6, c[0x0][0x344], R0, 0x1, P0 ;  /* 0x0000d10006037a11 */ /* 0x000fca00000f0c00 */
[----:B--2---:R2:W-:Y:S04]  /*7f30*/  @!P2 STG.E.128 [R2.64+0x80], R16 ;  /* 0x000080100200a986 */ /* 0x0045e8000c101d06 */
[----:B----4-:R2:W-:Y:S04]  /*7f40*/  @!P1 STG.E.128 [R2.64+0x100], R12 ;  /* 0x0001000c02009986 */ /* 0x0105e8000c101d06 */
[----:B---3--:R2:W-:Y:S02]  /*7f50*/  @!P3 STG.E.128 [R2.64], R8 ;  /* 0x000000080200b986 */ /* 0x0085e4000c101d06 */
.L_x_1375:
[----:B------:R-:W-:Y:S05]  /*7f60*/  BSYNC B0 ;  /* 0x0000000000007941 */ /* 0x000fea0003800000 */
.L_x_1374:
[----:B------:R-:W-:Y:S01]  /*7f70*/  IADD3 R0, R230, 0x20, RZ ;  /* 0x00000020e6007810 */ /* 0x000fe20007ffe0ff */
[----:B------:R-:W-:Y:S03]  /*7f80*/  BSSY B0, `(.L_x_1376) ;  /* 0x0000013000007945 */ /* 0x000fe60003800000 */
[----:B------:R-:W-:-:S13]  /*7f90*/  ISETP.GE.AND P3, PT, R0, R21, PT ;  /* 0x000000150000720c */ /* 0x000fda0003f66270 */
[----:B------:R-:W-:Y:S05]  /*7fa0*/  @P3 BRA `(.L_x_1377) ;  /* 0x0000010000003947 */ /* 0x000fea0003800000 */
[----:B------:R-:W-:Y:S02]  /*7fb0*/  IADD3 R0, P0, R230, 0x20, RZ ;  /* 0x00000020e6007810 */ /* 0x000fe40007f1e0ff */
[----:B--2---:R-:W-:Y:S02]  /*7fc0*/  MOV R3, R20 ;  /* 0x0000001400037202 */ /* 0x004fe40000000f00 */
        /* <DEDUP_REMOVED lines=11> */
[----:B---3--:R2:W-:Y:S04]  /*8080*/  @!P2 STG.E.128 [R2.64], R32 ;  /* 0x000000200200a986 */ /* 0x0085e8000c101d06 */
[----:B----4-:R2:W-:Y:S04]  /*8090*/  @!P1 STG.E.128 [R2.64+0x80], R28 ;  /* 0x0000801c02009986 */ /* 0x0105e8000c101d06 */
[----:B-1----:R2:W-:Y:S02]  /*80a0*/  @!P0 STG.E.128 [R2.64+0x100], R24 ;  /* 0x0001001802008986 */ /* 0x0025e4000c101d06 */
.L_x_1377:
[----:B------:R-:W-:Y:S05]  /*80b0*/  BSYNC B0 ;  /* 0x0000000000007941 */ /* 0x000fea0003800000 */
.L_x_1376:
        /* <DEDUP_REMOVED lines=25> */
.L_x_1379:
[----:B------:R-:W-:Y:S05]  /*8250*/  BSYNC B0 ;  /* 0x0000000000007941 */ /* 0x000fea0003800000 */
.L_x_1378:
        /* <DEDUP_REMOVED lines=19> */
.L_x_1350:
        /* <DEDUP_REMOVED lines=19> */
.L_x_1381:
        /* <DEDUP_REMOVED lines=15> */
.L_x_1382:
[----:B------:R-:W-:Y:S01]  /*85b0*/  IMAD R9, R250, -0x40, R189 ;  /* 0xffffffc0fa097824 */ /* 0x000fe200078e02bd */
[----:B------:R-:W-:Y:S01]  /*85c0*/  BSSY B0, `(.L_x_1383) ;  /* 0x000001b000007945 */ /* 0x000fe20003800000 */
[----:B------:R-:W-:Y:S01]  /*85d0*/  IMAD R0, R251, c[0x0][0x3a0], RZ ;  /* 0x0000e800fb007a24 */ /* 0x000fe200078e02ff */
[----:B------:R-:W-:Y:S01]  /*85e0*/  SHF.R.S32.HI R12, RZ, 0x1f, R230 ;  /* 0x0000001fff0c7819 */ /* 0x000fe200000114e6 */
        /* <DEDUP_REMOVED lines=24> */
.L_x_1384:
[----:B------:R-:W-:Y:S05]  /*8770*/  BSYNC B0 ;  /* 0x0000000000007941 */ /* 0x000fea0003800000 */
.L_x_1383:
        /* <DEDUP_REMOVED lines=19> */
.L_x_1386:
[----:B------:R-:W-:Y:S05]  /*88b0*/  BSYNC B0 ;  /* 0x0000000000007941 */ /* 0x000fea0003800000 */
.L_x_1385:
        /* <DEDUP_REMOVED lines=25> */
.L_x_1388:
[----:B------:R-:W-:Y:S05]  /*8a50*/  BSYNC B0 ;  /* 0x0000000000007941 */ /* 0x000fea0003800000 */
.L_x_1387:
        /* <DEDUP_REMOVED lines=16> */
.L_x_1380:
[----:B------:R-:W-:Y:S05]  /*8b60*/  BSYNC B1 ;  /* 0x0000000000017941 */ /* 0x000fea0003800000 */
.L_x_1345:
[----:B------:R-:W-:-:S04]  /*8b70*/  IADD3 R250, R250, c[0x0][0xc], RZ ;  /* 0x00000300fafa7a10 */ /* 0x000fc80007ffe0ff */
[----:B------:R-:W-:-:S13]  /*8b80*/  ISETP.GE.AND P0, PT, R250, UR4, PT ;  /* 0x00000004fa007c0c */ /* 0x000fda000bf06270 */
[----:B------:R-:W-:Y:S01]  /*8b90*/  @P0 CALL.REL.NOINC `(.L_x_1389) ;  /* 0x0000001000000944 */ /* 0x000fe20003c00000 */
[----:B------:R-:W-:Y:S05]  /*8ba0*/  BRA `(.L_x_1390) ;  /* 0xffff7d2000007947 */ /* 0x000fea000383ffff */
.L_x_1389:
[----:B------:R-:W-:Y:S05]  /*8bb0*/  EXIT ;  /* 0x000000000000794d */ /* 0x000fea0003800000 */
.L_x_1391:
        /* <DEDUP_REMOVED lines=12> */
.L_x_1613:


//--------------------- .text._ZN5flash44flash_bwd_dq_dk_dv_loop_seqk_parallel_kernelI23Flash_bwd_kernel_traitsILi192ELi64ELi64ELi8ELi4ELi2ELi2ELb0ELb0EN7cutlass10bfloat16_tE19Flash_kernel_traitsILi192ELi64ELi64ELi8ES3_EELb1ELb0ELb1ELb0ELb0ELb1ELb0EEEvNS_16Flash_bwd_paramsE --------------------------
	.section	.text._ZN5flash44flash_bwd_dq_dk_dv_loop_seqk_parallel_kernelI23Flash_bwd_kernel_traitsILi192ELi64ELi64ELi8ELi4ELi2ELi2ELb0ELb0EN7cutlass10bfloat16_tE19Flash_kernel_traitsILi192ELi64ELi64ELi8ES3_EELb1ELb0ELb1ELb0ELb0ELb1ELb0EEEvNS_16Flash_bwd_paramsE,"ax",@progbits
	.sectioninfo	@"SHI_REGISTERS=254"
	.align	128
        .global         _ZN5flash44flash_bwd_dq_dk_dv_loop_seqk_parallel_kernelI23Flash_bwd_kernel_traitsILi192ELi64ELi64ELi8ELi4ELi2ELi2ELb0ELb0EN7cutlass10bfloat16_tE19Flash_kernel_traitsILi192ELi64ELi64ELi8ES3_EELb1ELb0ELb1ELb0ELb0ELb1ELb0EEEvNS_16Flash_bwd_paramsE
        .type           _ZN5flash44flash_bwd_dq_dk_dv_loop_seqk_parallel_kernelI23Flash_bwd_kernel_traitsILi192ELi64ELi64ELi8ELi4ELi2ELi2ELb0ELb0EN7cutlass10bfloat16_tE19Flash_kernel_traitsILi192ELi64ELi64ELi8ES3_EELb1ELb0ELb1ELb0ELb0ELb1ELb0EEEvNS_16Flash_bwd_paramsE,@function
        .size           _ZN5flash44flash_bwd_dq_dk_dv_loop_seqk_parallel_kernelI23Flash_bwd_kernel_traitsILi192ELi64ELi64ELi8ELi4ELi2ELi2ELb0ELb0EN7cutlass10bfloat16_tE19Flash_kernel_traitsILi192ELi64ELi64ELi8ES3_EELb1ELb0ELb1ELb0ELb0ELb1ELb0EEEvNS_16Flash_bwd_paramsE,(.L_x_1614 - _ZN5flash44flash_bwd_dq_dk_dv_loop_seqk_parallel_kernelI23Flash_bwd_kernel_traitsILi192ELi64ELi64ELi8ELi4ELi2ELi2ELb0ELb0EN7cutlass10bfloat16_tE19Flash_kernel_traitsILi192ELi64ELi64ELi8ES3_EELb1ELb0ELb1ELb0ELb0ELb1ELb0EEEvNS_16Flash_bwd_paramsE)
        .other          _ZN5flash44flash_bwd_dq_dk_dv_loop_seqk_parallel_kernelI23Flash_bwd_kernel_traitsILi192ELi64ELi64ELi8ELi4ELi2ELi2ELb0ELb0EN7cutlass10bfloat16_tE19Flash_kernel_traitsILi192ELi64ELi64ELi8ES3_EELb1ELb0ELb1ELb0ELb0ELb1ELb0EEEvNS_16Flash_bwd_paramsE,@"STO_CUDA_ENTRY STV_DEFAULT"
_ZN5flash44flash_bwd_dq_dk_dv_loop_seqk_parallel_kernelI23Flash_bwd_kernel_traitsILi192ELi64ELi64ELi8ELi4ELi2ELi2ELb0ELb0EN7cutlass10bfloat16_tE19Flash_kernel_traitsILi192ELi64ELi64ELi8ES3_EELb1ELb0ELb1ELb0ELb0ELb1ELb0EEEvNS_16Flash_bwd_paramsE:
.text._ZN5flash44flash_bwd_dq_dk_dv_loop_seqk_parallel_kernelI23Flash_bwd_kernel_traitsILi192ELi64ELi64ELi8ELi4ELi2ELi2ELb0ELb0EN7cutlass10bfloat16_tE19Flash_kernel_traitsILi192ELi64ELi64ELi8ES3_EELb1ELb0ELb1ELb0ELb0ELb1ELb0EEEvNS_16Flash_bwd_paramsE:
        /* <DEDUP_REMOVED lines=19> */
[----:B------:R-:W-:Y:S02]  /*0130*/  SHF.R.S32.HI R0, RZ, 0x4, R5 ;  /* 0x00000004ff007819 */ /* 0x000fe40000011405 */
[CC--:B------:R-:W-:Y:S02]  /*0140*/  LEA.HI R8, R7.reuse, R2.reuse, RZ, 0x5 ;  /* 0x0000000207087211 */ /* 0x0c0fe400078f28ff */
[----:B------:R-:W-:Y:S02]  /*0150*/  LEA.HI R3, R7, R2, RZ, 0x2 ;  /* 0x0000000207037211 */ /* 0x000fe400078f10ff */
[----:B------:R-:W-:-:S02]  /*0160*/  LOP3.LUT R9, R5, 0xfffffff0, RZ, 0xc0, !PT ;  /* 0xfffffff005097812 */ /* 0x000fc400078ec0ff */
[----:B------:R-:W-:Y:S02]  /*0170*/  LEA.HI R5, R5, R0, RZ, 0x1 ;  /* 0x0000000005057211 */ /* 0x000fe400078f08ff */
[CC--:B------:R-:W-:Y:S01]  /*0180*/  LEA.HI R206, R7.reuse, R2.reuse, RZ, 0x7 ;  /* 0x0000000207ce7211 */ /* 0x0c0fe200078f38ff */
[----:B------:R-:W-:Y:S01]  /*0190*/  IMAD.IADD R12, R2, 0x1, -R9 ;  /* 0x00000001020c7824 */ /* 0x000fe200078e0a09 */
[----:B------:R-:W-:Y:S02]  /*01a0*/  LEA.HI R6, R7, R2, RZ, 0x6 ;  /* 0x0000000207067211 */ /* 0x000fe400078f30ff */
[--C-:B------:R-:W-:Y:S02]  /*01b0*/  SHF.R.S32.HI R7, RZ, 0x2, R3.reuse ;  /* 0x00000002ff077819 */ /* 0x100fe40000011403 */
[----:B------:R-:W-:Y:S02]  /*01c0*/  SHF.R.S32.HI R4, RZ, 0x1f, R3 ;  /* 0x0000001fff047819 */ /* 0x000fe40000011403 */
[----:B------:R-:W-:-:S02]  /*01d0*/  LOP3.LUT R11, R14, 0xfffffff8, RZ, 0xc0, !PT ;  /* 0xfffffff80e0b7812 */ /* 0x000fc400078ec0ff */
[----:B------:R-:W-:Y:S02]  /*01e0*/  LOP3.LUT R13, R8, 0xffffffe0, RZ, 0xc0, !PT ;  /* 0xffffffe0080d7812 */ /* 0x000fe400078ec0ff */
[----:B------:R-:W-:Y:S01]  /*01f0*/  LOP3.LUT R3, R3, 0x7ffffffc, RZ, 0xc0, !PT ;  /* 0x7ffffffc03037812 */ /* 0x000fe200078ec0ff */
[C---:B------:R-:W-:Y:S01]  /*0200*/  IMAD.IADD R11, R2.reuse, 0x1, -R11 ;  /* 0x00000001020b7824 */ /* 0x040fe200078e0a0b */
[----:B------:R-:W-:Y:S01]  /*0210*/  SHF.R.S32.HI R211, RZ, 0x3, R14 ;  /* 0x00000003ffd37819 */ /* 0x000fe2000001140e */
[C---:B------:R-:W-:Y:S01]  /*0220*/  IMAD.IADD R208, R2.reuse, 0x1, -R13 ;  /* 0x0000000102d07824 */ /* 0x040fe200078e0a0d */
        /* <DEDUP_REMOVED lines=9> */
[----:B------:R-:W-:Y:S01]  /*02c0*/  IMAD.SHL.U32 R2, R2, 0x2, RZ ;  /* 0x0000000202027824 */ /* 0x000fe200078e00ff */
[----:B------:R-:W-:-:S02]  /*02d0*/  LOP3.LUT R3, R3, 0x1c0, RZ, 0xc0, !PT ;  /* 0x000001c003037812 */ /* 0x000fc400078ec0ff */
[----:B------:R-:W-:Y:S01]  /*02e0*/  LOP3.LUT R0, R0, 0xfffffffe, RZ, 0xc0, !PT ;  /* 0xfffffffe00007812 */ /* 0x000fe200078ec0ff */
[----:B------:R-:W-:Y:S01]  /*02f0*/  IMAD.IADD R4, R7, 0x1, -R4 ;  /* 0x0000000107047824 */ /* 0x000fe200078e0a04 */
[----:B------:R-:W-:Y:S02]  /*0300*/  LOP3.LUT P4, RZ, R11, 0x2, RZ, 0xc0, !PT ;  /* 0x000000020bff7812 */ /* 0x000fe4000788c0ff */
[----:B------:R-:W-:Y:S01]  /*0310*/  SHF.R.U32.HI R9, RZ, 0x3, R3 ;  /* 0x00000003ff097819 */ /* 0x000fe20000011603 */
[----:B------:R-:W-:Y:S01]  /*0320*/  IMAD.IADD R7, R209, 0x1, -R0 ;  /* 0x00000001d1077824 */ /* 0x000fe200078e0a00 */
[----:B------:R-:W-:Y:S02]  /*0330*/  LOP3.LUT R10, R3, 0x38, R212, 0xf8, !PT ;  /* 0x00000038030a7812 */ /* 0x000fe400078ef8d4 */
[C---:B------:R-:W-:Y:S01]  /*0340*/  LOP3.LUT P3, RZ, R11.reuse, 0x4, RZ, 0xc0, !PT ;  /* 0x000000040bff7812 */ /* 0x040fe2000786c0ff */
[----:B------:R-:W-:Y:S01]  /*0350*/  IMAD.SHL.U32 R11, R11, 0x40, RZ ;  /* 0x000000400b0b7824 */ /* 0x000fe200078e00ff */
[----:B------:R-:W-:-:S02]  /*0360*/  SHF.R.S32.HI R3, RZ, 0x1f, R12 ;  /* 0x0000001fff037819 */ /* 0x000fc4000001140c */
[----:B------:R-:W-:Y:S01]  /*0370*/  LOP3.LUT R9, R10, R9, RZ, 0x3c, !PT ;  /* 0x000000090a097212 */ /* 0x000fe200078e3cff */
[----:B------:R-:W-:Y:S01]  /*0380*/  IMAD.SHL.U32 R10, R7, 0x10, RZ ;  /* 0x00000010070a7824 */ /* 0x000fe200078e00ff */
[----:B------:R-:W-:Y:S02]  /*0390*/  LOP3.LUT R11, R11, 0x1c0, RZ, 0xc0, !PT ;  /* 0x000001c00b0b7812 */ /* 0x000fe400078ec0ff */
[----:B------:R-:W-:Y:S02]  /*03a0*/  LEA.HI R0, R3, R12, RZ, 0x3 ;  /* 0x0000000c03007211 */ /* 0x000fe400078f18ff */
[----:B------:R-:W-:Y:S02]  /*03b0*/  LOP3.LUT R3, R4, 0x1, RZ, 0xc0, !PT ;  /* 0x0000000104037812 */ /* 0x000fe400078ec0ff */
[----:B------:R-:W-:Y:S02]  /*03c0*/  SHF.R.S32.HI R8, RZ, 0x1f, R8 ;  /* 0x0000001fff087819 */ /* 0x000fe40000011408 */
[----:B------:R-:W-:-:S02]  /*03d0*/  LOP3.LUT R197, R11, 0x10, R10, 0xf8, !PT ;  /* 0x000000100bc57812 */ /* 0x000fc400078ef80a */
[----:B------:R-:W-:Y:S02]  /*03e0*/  LOP3.LUT R13, R11, 0x8, R14, 0xf8, !PT ;  /* 0x000000080b0d7812 */ /* 0x000fe400078ef80e */
[----:B------:R-:W-:Y:S01]  /*03f0*/  SHF.R.U32.HI R10, RZ, 0x3, R11 ;  /* 0x00000003ff0a7819 */ /* 0x000fe2000001160b */
[----:B------:R-:W-:Y:S01]  /*0400*/  IMAD.SHL.U32 R11, R5, 0x200, RZ ;  /* 0x00000200050b7824 */ /* 0x000fe200078e00ff */
[----:B------:R-:W-:Y:S02]  /*0410*/  ISETP.NE.U32.AND P0, PT, R3, 0x1, PT ;  /* 0x000000010300780c */ /* 0x000fe40003f05070 */
[----:B------:R-:W-:Y:S02]  /*0420*/  LEA.HI R8, R8, R209, RZ, 0x2 ;  /* 0x000000d108087211 */ /* 0x000fe400078f10ff */
[C---:B------:R-:W-:Y:S01]  /*0430*/  LOP3.LUT R205, R0.reuse, 0xfffffff8, RZ, 0xc0, !PT ;  /* 0xfffffff800cd7812 */ /* 0x040fe200078ec0ff */
[----:B------:R-:W-:Y:S01]  /*0440*/  IMAD.SHL.U32 R0, R0, 0x40, RZ ;  /* 0x0000004000007824 */ /* 0x000fe200078e00ff */
[----:B------:R-:W-:Y:S01]  /*0450*/  LOP3.LUT R3, R13, R10, RZ, 0x3c, !PT ;  /* 0x0000000a0d037212 */ /* 0x000fe200078e3cff */
[C---:B------:R-:W-:Y:S01]  /*0460*/  IMAD.SHL.U32 R13, R4.reuse, 0x40, RZ ;  /* 0x00000040040d7824 */ /* 0x040fe200078e00ff */
[----:B------:R-:W-:Y:S01]  /*0470*/  R2P PR, R4, 0x6 ;  /* 0x0000000604007804 */ /* 0x000fe20000000000 */
[----:B------:R-:W-:Y:S01]  /*0480*/  IMAD.IADD R205, R12, 0x1, -R205 ;  /* 0x000000010ccd7824 */ /* 0x000fe200078e0acd */
[----:B------:R-:W-:-:S02]  /*0490*/  SHF.R.S32.HI R206, RZ, 0x7, R206 ;  /* 0x00000007ffce7819 */ /* 0x000fc400000114ce */
[----:B------:R-:W-:Y:S02]  /*04a0*/  LOP3.LUT R4, R8, 0xfffffffc, RZ, 0xc0, !PT ;  /* 0xfffffffc08047812 */ /* 0x000fe400078ec0ff */
[----:B------:R-:W-:Y:S01]  /*04b0*/  LOP3.LUT R197, R197, 0x8, R14, 0xf8, !PT ;  /* 0x00000008c5c57812 */ /* 0x000fe200078ef80e */
[----:B------:R-:W-:Y:S01]  /*04c0*/  IMAD R12, R206, 0x800, R11 ;  /* 0x00000800ce0c7824 */ /* 0x000fe200078e020b */
[----:B------:R-:W-:Y:S01]  /*04d0*/  SHF.R.S32.HI R6, RZ, 0x6, R6 ;  /* 0x00000006ff067819 */ /* 0x000fe20000011406 */
[----:B------:R-:W-:Y:S01]  /*04e0*/  IMAD.IADD R207, R209, 0x1, -R4 ;  /* 0x00000001d1cf7824 */ /* 0x000fe200078e0a04 */
[----:B------:R-:W-:Y:S01]  /*04f0*/  LOP3.LUT R197, R11, R197, R10, 0xf6, !PT ;  /* 0x000000c50bc57212 */ /* 0x000fe200078ef60a */
[----:B------:R-:W-:Y:S01]  /*0500*/  IMAD.SHL.U32 R4, R205, 0x40, RZ ;  /* 0x00000040cd047824 */ /* 0x000fe200078e00ff */
[----:B------:R-:W-:Y:S01]  /*0510*/  LOP3.LUT R13, R13, 0x1c0, RZ, 0xc0, !PT ;  /* 0x000001c00d0d7812 */ /* 0x000fe200078ec0ff */
[----:B------:R-:W-:Y:S01]  /*0520*/  IMAD.SHL.U32 R11, R6, 0x8, RZ ;  /* 0x00000008060b7824 */ /* 0x000fe200078e00ff */
[----:B------:R-:W-:Y:S01]  /*0530*/  LOP3.LUT R0, R0, 0xfffffe00, RZ, 0xc0, !PT ;  /* 0xfffffe0000007812 */ /* 0x000fe200078ec0ff */
[----:B------:R-:W-:Y:S01]  /*0540*/  IMAD R210, R6, 0x200, R9 ;  /* 0x0000020006d27824 */ /* 0x000fe200078e0209 */
[----:B------:R-:W-:Y:S01]  /*0550*/  LOP3.LUT R4, R4, 0x1c0, RZ, 0xc0, !PT ;  /* 0x000001c004047812 */ /* 0x000fe200078ec0ff */
[----:B------:R-:W-:Y:S01]  /*0560*/  IMAD.SHL.U32 R204, R206, 0x20, RZ ;  /* 0x00000020cecc7824 */ /* 0x000fe200078e00ff */
[----:B------:R-:W-:Y:S01]  /*0570*/  LOP3.LUT R11, R11, 0x18, RZ, 0xc0, !PT ;  /* 0x000000180b0b7812 */ /* 0x000fe200078ec0ff */
[C---:B------:R-:W-:Y:S01]  /*0580*/  IMAD.SHL.U32 R6, R5.reuse, 0x20, RZ ;  /* 0x0000002005067824 */ /* 0x040fe200078e00ff */
[----:B------:R-:W-:Y:S01]  /*0590*/  SHF.R.U32.HI R218, RZ, 0x3, R13 ;  /* 0x00000003ffda7819 */ /* 0x000fe2000001160d */
[----:B------:R-:W-:Y:S01]  /*05a0*/  IMAD.SHL.U32 R5, R5, 0x8, RZ ;  /* 0x0000000805057824 */ /* 0x000fe200078e00ff */
[----:B------:R-:W-:Y:S01]  /*05b0*/  LOP3.LUT R9, R13, 0x20, R204, 0xf8, !PT ;  /* 0x000000200d097812 */ /* 0x000fe200078ef8cc */
[----:B------:R-:W-:Y:S01]  /*05c0*/  IMAD.IADD R3, R12, 0x1, R3 ;  /* 0x000000010c037824 */ /* 0x000fe200078e0203 */
[----:B------:R-:W-:Y:S01]  /*05d0*/  LOP3.LUT R199, R11, 0x20, R6, 0xf8, !PT ;  /* 0x000000200bc77812 */ /* 0x000fe200078ef806 */
[----:B------:R-:W-:Y:S01]  /*05e0*/  IMAD.SHL.U32 R217, R210, 0x2, RZ ;  /* 0x00000002d2d97824 */ /* 0x000fe200078e00ff */
[----:B------:R-:W-:Y:S01]  /*05f0*/  SHF.R.U32.HI R196, RZ, 0x3, R4 ;  /* 0x00000003ffc47819 */ /* 0x000fe20000011604 */
[----:B------:R-:W-:Y:S01]  /*0600*/  IMAD.SHL.U32 R198, R3, 0x2, RZ ;  /* 0x0000000203c67824 */ /* 0x000fe200078e00ff */
[----:B------:R-:W-:-:S02]  /*0610*/  LOP3.LUT R5, R4, 0x8, R5, 0xf8, !PT ;  /* 0x0000000804057812 */ /* 0x000fc400078ef805 */
[----:B------:R-:W-:Y:S02]  /*0620*/  LOP3.LUT R220, R218, R13, R11, 0x1e, !PT ;  /* 0x0000000ddadc7212 */ /* 0x000fe400078e1e0b */
[----:B------:R-:W-:Y:S01]  /*0630*/  LOP3.LUT R218, R9, R218, RZ, 0x3c, !PT ;  /* 0x000000da09da7212 */ /* 0x000fe200078e3cff */
[----:B------:R-:W-:Y:S01]  /*0640*/  IMAD R9, R207, 0x400, R2 ;  /* 0x00000400cf097824 */ /* 0x000fe200078e0202 */
[----:B------:R-:W-:Y:S02]  /*0650*/  LOP3.LUT R199, R196, R199, R4, 0x1e, !PT ;  /* 0x000000c7c4c77212 */ /* 0x000fe400078e1e04 */
[----:B------:R-:W-:Y:S01]  /*0660*/  LOP3.LUT R196, R5, R196, RZ, 0x3c, !PT ;  /* 0x000000c405c47212 */ /* 0x000fe200078e3cff */
[----:B------:R-:W-:Y:S01]  /*0670*/  IMAD R5, R207, 0x400, R0 ;  /* 0x00000400cf057824 */ /* 0x000fe200078e0200 */
[----:B------:R-:W-:Y:S01]  /*0680*/  LOP3.LUT R199, R199, R0, RZ, 0xfc, !PT ;  /* 0x00000000c7c77212 */ /* 0x000fe200078efcff */
[----:B------:R-:W-:Y:S01]  /*0690*/  IMAD.IADD R218, R9, 0x1, R218 ;  /* 0x0000000109da7824 */ /* 0x000fe200078e02da */
[----:B------:R-:W-:Y:S01]  /*06a0*/  SEL R188, R188, 0xffffffe0, !P4 ;  /* 0xffffffe0bcbc7807 */ /* 0x000fe20006000000 */
[----:B------:R-:W-:Y:S01]  /*06b0*/  IMAD R9, R7, 0x400, R2 ;  /* 0x0000040007097824 */ /* 0x000fe200078e0202 */
[----:B------:R-:W-:Y:S01]  /*06c0*/  SEL R226, R226, 0x10, !P0 ;  /* 0x00000010e2e27807 */ /* 0x000fe20004000000 */
[----:B------:R-:W-:Y:S01]  /*06d0*/  IMAD.IADD R200, R5, 0x1, R196 ;  /* 0x0000000105c87824 */ /* 0x000fe200078e02c4 */
[----:B------:R-:W-:Y:S01]  /*06e0*/  SHF.R.S32.HI R5, RZ, 0x1f, R208 ;  /* 0x0000001fff057819 */ /* 0x000fe200000114d0 */
[----:B------:R-:W-:Y:S01]  /*06f0*/  IMAD R7, R7, 0x400, R0 ;  /* 0x0000040007077824 */ /* 0x000fe200078e0200 */
[----:B------:R-:W-:Y:S01]  /*0700*/  SHF.R.S32.HI R214, RZ, 0x1f, R211 ;  /* 0x0000001fffd67819 */ /* 0x000fe200000114d3 */
[----:B------:R-:W-:Y:S01]  /*0710*/  IMAD.MOV.U32 R0, RZ, RZ, 0x40 ;  /* 0x00000040ff007424 */ /* 0x000fe200078e00ff */
[----:B------:R-:W-:Y:S01]  /*0720*/  LEA.HI R216, R5, R208, RZ, 0x2 ;  /* 0x000000d005d87211 */ /* 0x000fe200078f10ff */
[----:B------:R-:W-:-:S02]  /*0730*/  IMAD.SHL.U32 R218, R218, 0x2, RZ ;  /* 0x00000002dada7824 */ /* 0x000fc400078e00ff */
[----:B------:R-:W-:Y:S01]  /*0740*/  IMAD.IADD R220, R9, 0x1, R220 ;  /* 0x0000000109dc7824 */ /* 0x000fe200078e02dc */
[----:B------:R-:W-:Y:S01]  /*0750*/  SEL R0, R0, 0xffffffc0, !P3 ;  /* 0xffffffc000007807 */ /* 0x000fe20005800000 */
[C---:B------:R-:W-:Y:S01]  /*0760*/  IMAD R188, R3.reuse, 0x2, R188 ;  /* 0x0000000203bc7824 */ /* 0x040fe200078e02bc */
        /* <DEDUP_REMOVED lines=10> */
[----:B------:R-:W-:Y:S01]  /*0810*/  LEA R196, R196, 0x1e000, 0x1 ;  /* 0x0001e000c4c47811 */ /* 0x000fe200078e08ff */
[----:B------:R-:W-:Y:S01]  /*0820*/  IMAD R216, R207, 0x10, R216 ;  /* 0x00000010cfd87824 */ /* 0x000fe200078e02d8 */
[----:B------:R-:W-:Y:S01]  /*0830*/  @P2 IADD3 R222, R220, -0x40, RZ ;  /* 0xffffffc0dcde2810 */ /* 0x000fe20007ffe0ff */
[----:B------:R-:W-:-:S02]  /*0840*/  IMAD.SHL.U32 R197, R197, 0x2, RZ ;  /* 0x00000002c5c57824 */ /* 0x000fc400078e00ff */
[----:B--23--:R-:W-:Y:S02]  /*0850*/  IMAD.IADD R226, R226, 0x1, R221 ;  /* 0x00000001e2e27824 */ /* 0x00cfe400078e02dd */
.L_x_1422:
[----:B-1----:R-:W1:Y:S01]  /*0860*/  LDC.U8 R5, c[0x0][0x312] ;  /* 0x0000c480ff057b82 */ /* 0x002e620000000000 */
[----:B------:R-:W-:Y:S01]  /*0870*/  ISETP.NE.U32.AND P2, PT, RZ, c[0x0][0x250], PT ;  /* 0x00009400ff007a0c */ /* 0x000fe20003f45070 */
[----:B------:R-:W-:Y:S01]  /*0880*/  IMAD.SHL.U32 R6, R215, 0x4, RZ ;  /* 0x00000004d7067824 */ /* 0x000fe200078e00ff */
[----:B------:R-:W-:Y:S01]  /*0890*/  ISETP.NE.U32.AND P4, PT, RZ, c[0x0][0x240], PT ;  /* 0x00009000ff007a0c */ /* 0x000fe20003f85070 */
[----:B------:R-:W-:Y:S01]  /*08a0*/  IMAD.MOV.U32 R24, RZ, RZ, -0x1 ;  /* 0xffffffffff187424 */ /* 0x000fe200078e00ff */
[----:B------:R-:W-:Y:S02]  /*08b0*/  ISETP.NE.AND.EX P2, PT, RZ, c[0x0][0x254], PT, P2 ;  /* 0x00009500ff007a0c */ /* 0x000fe40003f45320 */
[----:B---3--:R-:W-:Y:S02]  /*08c0*/  SHF.R.S32.HI R12, RZ, 0x1f, R215 ;  /* 0x0000001fff0c7819 */ /* 0x008fe400000114d7 */
[----:B------:R-:W-:Y:S02]  /*08d0*/  ISETP.NE.AND.EX P4, PT, RZ, c[0x0][0x244], PT, P4 ;  /* 0x00009100ff007a0c */ /* 0x000fe40003f85340 */
[----:B------:R-:W-:-:S02]  /*08e0*/  ISETP.EQ.U32.AND P5, PT, RZ, c[0x0][0x248], PT ;  /* 0x00009200ff007a0c */ /* 0x000fc40003fa2070 */
[----:B------:R-:W-:Y:S02]  /*08f0*/  SHF.L.U64.HI R4, R215, 0x2, R12 ;  /* 0x00000002d7047819 */ /* 0x000fe4000001020c */
[----:B--2---:R-:W-:Y:S02]  /*0900*/  IADD3 R14, P0, R6, c[0x0][0x240], RZ ;  /* 0x00009000060e7a10 */ /* 0x004fe40007f1e0ff */
[----:B-1----:R-:W-:Y:S02]  /*0910*/  ISETP.NE.AND P3, PT, R5, RZ, PT ;  /* 0x000000ff0500720c */ /* 0x002fe40003f65270 */
[----:B------:R-:W-:Y:S02]  /*0920*/  IADD3.X R15, R4, c[0x0][0x244], RZ, P0, !PT ;  /* 0x00009100040f7a10 */ /* 0x000fe400007fe4ff */
[----:B------:R-:W-:Y:S02]  /*0930*/  ISETP.EQ.OR.EX P5, PT, RZ, c[0x0][0x24c], !P3, P5 ;  /* 0x00009300ff007a0c */ /* 0x000fe40005fa2750 */
[C---:B------:R-:W-:Y:S01]  /*0940*/  @P2 IADD3 R10, P0, R6.reuse, c[0x0][0x250], RZ ;  /* 0x00009400060a2a10 */ /* 0x040fe20007f1e0ff */
[----:B------:R-:W-:Y:S01]  /*0950*/  IMAD.MOV.U32 R239, RZ, RZ, RZ ;  /* 0x000000ffffef7224 */ /* 0x000fe200078e00ff */
[----:B----4-:R-:W-:Y:S01]  /*0960*/  IADD3 R8, P1, R6, c[0x0][0x248], RZ ;  /* 0x0000920006087a10 */ /* 0x010fe20007f3e0ff */
[----:B------:R-:W-:Y:S01]  /*0970*/  IMAD.MOV.U32 R242, RZ, RZ, -0x1 ;  /* 0xfffffffffff27424 */ /* 0x000fe200078e00ff */
[----:B------:R-:W2:Y:S01]  /*0980*/  @P4 LDG.E R24, [R14.64] ;  /* 0x000000060e184981 */ /* 0x000ea2000c1e1900 */
[----:B------:R-:W-:-:S02]  /*0990*/  @P2 IADD3.X R11, R4, c[0x0][0x254], RZ, P0, !PT ;  /* 0x00009500040b2a10 */ /* 0x000fc400007fe4ff */
[----:B------:R-:W-:Y:S01]  /*09a0*/  IADD3.X R9, R4, c[0x0][0x24c], RZ, P1, !PT ;  /* 0x0000930004097a10 */ /* 0x000fe20000ffe4ff */
[----:B------:R-:W2:Y:S04]  /*09b0*/  @P4 LDG.E R5, [R14.64+0x4] ;  /* 0x000004060e054981 */ /* 0x000ea8000c1e1900 */
[----:B-----5:R1:W5:Y:S04]  /*09c0*/  @P2 LDG.E R239, [R10.64] ;  /* 0x000000060aef2981 */ /* 0x020368000c1e1900 */
[----:B------:R1:W5:Y:S01]  /*09d0*/  @!P5 LDG.E R242, [R8.64] ;  /* 0x0000000608f2d981 */ /* 0x000362000c1e1900 */
[----:B------:R-:W-:-:S04]  /*09e0*/  ISETP.NE.U32.AND P0, PT, RZ, c[0x0][0x248], PT ;  /* 0x00009200ff007a0c */ /* 0x000fc80003f05070 */
[----:B------:R-:W-:Y:S01]  /*09f0*/  ISETP.NE.AND.EX P0, PT, RZ, c[0x0][0x24c], PT, P0 ;  /* 0x00009300ff007a0c */ /* 0x000fe20003f05300 */
[----:B--2---:R-:W-:Y:S02]  /*0a00*/  @P4 IMAD.IADD R240, R5, 0x1, -R24 ;  /* 0x0000000105f04824 */ /* 0x004fe400078e0a18 */
[----:B------:R-:W-:Y:S02]  /*0a10*/  IMAD.MOV.U32 R5, RZ, RZ, c[0x0][0x218] ;  /* 0x00008600ff057624 */ /* 0x000fe400078e00ff */
[----:B------:R-:W-:-:S08]  /*0a20*/  @!P4 IMAD.MOV.U32 R240, RZ, RZ, c[0x0][0x214] ;  /* 0x00008500fff0c624 */ /* 0x000fd000078e00ff */
[----:B------:R-:W-:Y:S05]  /*0a30*/  @!P0 BRA `(.L_x_1392) ;  /* 0x0000003000008947 */ /* 0x000fea0003800000 */
[----:B-1----:R-:W2:Y:S02]  /*0a40*/  @P3 LDG.E R5, [R8.64+0x4] ;  /* 0x0000040608053981 */ /* 0x002ea4000c1e1900 */
[----:B--2--5:R-:W-:-:S06]  /*0a50*/  @P3 IADD3 R5, R5, -R242, RZ ;  /* 0x800000f205053210 */ /* 0x024fcc0007ffe0ff */
[----:B------:R1:W5:Y:S02]  /*0a60*/  @!P3 LDG.E R5, [R8.64] ;  /* 0x000000060805b981 */ /* 0x000364000c1e1900 */
.L_x_1392:
        /* <DEDUP_REMOVED lines=20> */
[----:B------:R-:W-:Y:S01]  /*0bb0*/  IADD3 R6, R6, 0x3f, RZ ;  /* 0x0000003f06067810 */ /* 0x000fe20007ffe0ff */
[----:B------:R-:W-:Y:S01]  /*0bc0*/  IMAD.WIDE.U32 R10, R24, c[0x0][0x190], RZ ;  /* 0x00006400180a7a25 */ /* 0x000fe200078e00ff */
[----:B------:R-:W-:-:S02]  /*0bd0*/  SHF.R.S32.HI R4, RZ, 0x1f, R5 ;  /* 0x0000001fff047819 */ /* 0x000fc40000011405 */
[----:B------:R-:W-:Y:S01]  /*0be0*/  SHF.R.S32.HI R237, RZ, 0x1f, R6 ;  /* 0x0000001fffed7819 */ /* 0x000fe20000011406 */
[----:B------:R-:W-:Y:S01]  /*0bf0*/  IMAD.IADD R14, R17, 0x1, R14 ;  /* 0x00000001110e7824 */ /* 0x000fe200078e020e */
[----:B------:R-:W-:Y:S01]  /*0c00*/  LEA.HI R4, R4, R5, RZ, 0x6 ;  /* 0x0000000504047211 */ /* 0x000fe200078f30ff */
[----:B------:R-:W-:Y:S01]  /*0c10*/  @P0 IMAD.IADD R7, R239, 0x1, R242 ;  /* 0x00000001ef070824 */ /* 0x000fe200078e02f2 */
[----:B------:R-:W-:Y:S02]  /*0c20*/  LEA.HI R237, R237, R6, RZ, 0x6 ;  /* 0x00000006eded7211 */ /* 0x000fe400078f30ff */
[----:B------:R-:W-:Y:S01]  /*0c30*/  ISETP.NE.AND P1, PT, R24, -0x1, PT ;  /* 0xffffffff1800780c */ /* 0x000fe20003f25270 */
[C---:B------:R-:W-:Y:S01]  /*0c40*/  @P0 IMAD.WIDE.U32 R8, R7.reuse, c[0x0][0x198], RZ ;  /* 0x0000660007080a25 */ /* 0x040fe200078e00ff */
[----:B------:R-:W-:Y:S02]  /*0c50*/  SHF.R.S32.HI R4, RZ, 0x6, R4 ;  /* 0x00000006ff047819 */ /* 0x000fe40000011404 */
[----:B------:R-:W-:Y:S01]  /*0c60*/  SHF.R.S32.HI R237, RZ, 0x6, R237 ;  /* 0x00000006ffed7819 */ /* 0x000fe200000114ed */
[----:B------:R-:W-:Y:S01]  /*0c70*/  @P0 IMAD R7, R7, c[0x0][0x19c], R9 ;  /* 0x0000670007070a24 */ /* 0x000fe200078e0209 */
[----:B------:R-:W-:-:S02]  /*0c80*/  SEL R15, R16, R10, !P1 ;  /* 0x0000000a100f7207 */ /* 0x000fc40004800000 */
        /* <DEDUP_REMOVED lines=15> */
.L_x_1394:
        /* <DEDUP_REMOVED lines=13> */
.L_x_1395:
[----:B------:R-:W-:Y:S01]  /*0e50*/  IABS R6, c[0x0][0x1c8] ;  /* 0x0000720000067a13 */ /* 0x000fe20000000000 */
[----:B------:R-:W1:Y:S01]  /*0e60*/  LDC.U8 R20, c[0x0][0x328] ;  /* 0x0000ca00ff147b82 */ /* 0x000e620000000000 */
[----:B------:R-:W-:Y:S01]  /*0e70*/  IABS R18, R232 ;  /* 0x000000e800127213 */ /* 0x000fe20000000000 */
[----:B------:R-:W-:Y:S01]  /*0e80*/  @!P1 IMAD R22, R12, c[0x0][0x368], RZ ;  /* 0x0000da000c169a24 */ /* 0x000fe200078e02ff */
[----:B------:R-:W2:Y:S01]  /*0e90*/  I2F.RP R13, R6 ;  /* 0x00000006000d7306 */ /* 0x000ea20000209400 */
[----:B------:R-:W-:Y:S01]  /*0ea0*/  MOV R16, c[0x0][0x224] ;  /* 0x0000890000107a02 */ /* 0x000fe20000000f00 */
[C---:B------:R-:W-:Y:S01]  /*0eb0*/  @P1 IMAD.WIDE.U32 R28, R24.reuse, c[0x0][0x370], RZ ;  /* 0x0000dc00181c1a25 */ /* 0x040fe200078e00ff */
[C---:B------:R-:W-:Y:S02]  /*0ec0*/  SHF.L.U32 R23, R215.reuse, 0x7, RZ ;  /* 0x00000007d7177819 */ /* 0x040fe400000006ff */
[----:B------:R-:W-:Y:S01]  /*0ed0*/  SHF.R.S32.HI R16, RZ, 0x1f, R16 ;  /* 0x0000001fff107819 */ /* 0x000fe20000011410 */
[----:B------:R-:W-:Y:S01]  /*0ee0*/  @P1 IMAD R27, R24, c[0x0][0x374], R29 ;  /* 0x0000dd00181b1a24 */ /* 0x000fe200078e021d */
[----:B------:R-:W-:Y:S01]  /*0ef0*/  LOP3.LUT R19, R232, c[0x0][0x1c8], RZ, 0x3c, !PT ;  /* 0x00007200e8137a12 */ /* 0x000fe200078e3cff */
[----:B------:R-:W-:Y:S01]  /*0f00*/  IMAD.WIDE.U32 R36, R215, c[0x0][0x224], RZ ;  /* 0x00008900d7247a25 */ /* 0x000fe200078e00ff */
[----:B------:R-:W-:-:S02]  /*0f10*/  SEL R23, R23, RZ, P4 ;  /* 0x000000ff17177207 */ /* 0x000fc40002000000 */
[----:B------:R-:W-:Y:S01]  /*0f20*/  ISETP.GE.AND P3, PT, R19, RZ, PT ;  /* 0x000000ff1300720c */ /* 0x000fe20003f66270 */
[----:B------:R-:W-:Y:S01]  /*0f30*/  IMAD R25, R16, R215, RZ ;  /* 0x000000d710197224 */ /* 0x000fe200078e02ff */
[----:B------:R-:W-:Y:S01]  /*0f40*/  SHF.L.U64.HI R16, R215, 0x7, R12 ;  /* 0x00000007d7107819 */ /* 0x000fe2000001020c */
[----:B------:R-:W-:Y:S01]  /*0f50*/  IMAD R31, R232, c[0x0][0x22c], RZ ;  /* 0x00008b00e81f7a24 */ /* 0x000fe200078e02ff */
[----:B--2---:R-:W2:Y:S01]  /*0f60*/  MUFU.RCP R5, R13 ;  /* 0x0000000d00057308 */ /* 0x004ea20000001000 */
[----:B------:R-:W-:Y:S01]  /*0f70*/  IMAD R25, R12, c[0x0][0x224], R25 ;  /* 0x000089000c197a24 */ /* 0x000fe200078e0219 */
[----:B------:R-:W-:Y:S02]  /*0f80*/  SEL R16, R16, RZ, P4 ;  /* 0x000000ff10107207 */ /* 0x000fe40002000000 */
[----:B------:R-:W-:Y:S01]  /*0f90*/  IADD3 R32, P4, R30, R23, RZ ;  /* 0x000000171e207210 */ /* 0x000fe20007f9e0ff */
[----:B------:R-:W-:Y:S01]  /*0fa0*/  IMAD.IADD R25, R37, 0x1, R25 ;  /* 0x0000000125197824 */ /* 0x000fe200078e0219 */
[----:B-1----:R-:W-:-:S02]  /*0fb0*/  ISETP.NE.AND P2, PT, R20, RZ, PT ;  /* 0x000000ff1400720c */ /* 0x002fc40003f45270 */
[----:B------:R-:W-:Y:S02]  /*0fc0*/  IADD3.X R16, R21, R16, RZ, P4, !PT ;  /* 0x0000001015107210 */ /* 0x000fe400027fe4ff */
[----:B------:R-:W-:Y:S02]  /*0fd0*/  ISETP.NE.AND P4, PT, RZ, c[0x0][0x1c8], PT ;  /* 0x00007200ff007a0c */ /* 0x000fe40003f85270 */
[----:B--2---:R-:W-:Y:S01]  /*0fe0*/  IADD3 R5, R5, 0xffffffe, RZ ;  /* 0x0ffffffe05057810 */ /* 0x004fe20007ffe0ff */
[----:B------:R-:W-:Y:S01]  /*0ff0*/  @!P1 IMAD R13, R215, c[0x0][0x36c], R22 ;  /* 0x0000db00d70d9a24 */ /* 0x000fe200078e0216 */
[----:B------:R-:W-:-:S05]  /*1000*/  MOV R22, c[0x0][0x22c] ;  /* 0x00008b0000167a02 */ /* 0x000fca0000000f00 */
[----:B------:R-:W-:Y:S01]  /*1010*/  @P2 IMAD R249, R215, c[0x0][0x214], RZ ;  /* 0x00008500d7f92a24 */ /* 0x000fe200078e02ff */
[----:B------:R-:W1:Y:S04]  /*1020*/  F2I.FTZ.U32.TRUNC.NTZ R5, R5 ;  /* 0x0000000500057305 */ /* 0x000e68000021f000 */
[----:B------:R-:W-:-:S05]  /*1030*/  @P2 SEL R249, R249, R24, !P1 ;  /* 0x00000018f9f92207 */ /* 0x000fca0004800000 */
[----:B------:R-:W-:Y:S01]  /*1040*/  @P2 IMAD R249, R232, c[0x0][0x234], R249 ;  /* 0x00008d00e8f92a24 */ /* 0x000fe200078e02f9 */
[----:B-1----:R-:W-:-:S05]  /*1050*/  IADD3 R4, RZ, -R5, RZ ;  /* 0x80000005ff047210 */ /* 0x002fca0007ffe0ff */
[----:B------:R-:W-:Y:S02]  /*1060*/  IMAD R11, R4, R6, RZ ;  /* 0x00000006040b7224 */ /* 0x000fe400078e02ff */
[----:B------:R-:W-:-:S04]  /*1070*/  IMAD.MOV.U32 R4, RZ, RZ, RZ ;  /* 0x000000ffff047224 */ /* 0x000fc800078e00ff */
[----:B------:R-:W-:-:S04]  /*1080*/  IMAD.HI.U32 R11, R5, R11, R4 ;  /* 0x0000000b050b7227 */ /* 0x000fc800078e0004 */
[----:B------:R-:W-:-:S04]  /*1090*/  @!P1 IMAD.WIDE.U32 R4, R215, c[0x0][0x368], RZ ;  /* 0x0000da00d7049a25 */ /* 0x000fc800078e00ff */
[----:B------:R-:W-:Y:S01]  /*10a0*/  IMAD.HI.U32 R11, R11, R18, RZ ;  /* 0x000000120b0b7227 */ /* 0x000fe200078e00ff */
[----:B------:R-:W-:Y:S02]  /*10b0*/  @!P1 MOV R28, R4 ;  /* 0x00000004001c9202 */ /* 0x000fe40000000f00 */
[----:B------:R-:W1:Y:S01]  /*10c0*/  S2R R4, SR_CTAID.X ;  /* 0x0000000000047919 */ /* 0x000e620000002500 */
[----:B------:R-:W-:Y:S02]  /*10d0*/  IMAD.MOV R17, RZ, RZ, -R11 ;  /* 0x000000ffff117224 */ /* 0x000fe400078e0a0b */
[----:B------:R-:W-:Y:S02]  /*10e0*/  @!P1 IMAD.IADD R27, R5, 0x1, R13 ;  /* 0x00000001051b9824 */ /* 0x000fe400078e020d */
[----:B------:R-:W-:Y:S01]  /*10f0*/  IMAD R17, R6, R17, R18 ;  /* 0x0000001106117224 */ /* 0x000fe200078e0212 */
[----:B------:R-:W2:Y:S01]  /*1100*/  LDC.U8 R5, c[0x0][0x3d0] ;  /* 0x0000f400ff057b82 */ /* 0x000ea20000000000 */
[----:B------:R-:W-:-:S03]  /*1110*/  IMAD.WIDE R18, R22, c[0x0][0x1c0], RZ ;  /* 0x0000700016127a25 */ /* 0x000fc600078e02ff */
[----:B------:R-:W-:Y:S01]  /*1120*/  ISETP.GT.U32.AND P5, PT, R6, R17, PT ;  /* 0x000000110600720c */ /* 0x000fe20003fa4070 */
[-C--:B------:R-:W-:Y:S02]  /*1130*/  IMAD R13, R19, R36.reuse, RZ ;  /* 0x00000024130d7224 */ /* 0x080fe400078e02ff */
[----:B------:R-:W-:-:S04]  /*1140*/  IMAD.WIDE.U32 R36, R18, R36, RZ ;  /* 0x0000002412247225 */ /* 0x000fc800078e00ff */
[C---:B------:R-:W-:Y:S01]  /*1150*/  IMAD R13, R18.reuse, R25, R13 ;  /* 0x00000019120d7224 */ /* 0x040fe200078e020d */
[----:B------:R-:W-:Y:S01]  /*1160*/  SHF.R.S32.HI R25, RZ, 0x1f, R31 ;  /* 0x0000001fff197819 */ /* 0x000fe2000001141f */
[----:B------:R-:W-:-:S04]  /*1170*/  IMAD.WIDE.U32 R34, R18, R24, RZ ;  /* 0x0000001812227225 */ /* 0x000fc800078e00ff */
[----:B------:R-:W-:Y:S01]  /*1180*/  @!P5 IMAD.IADD R17, R17, 0x1, -R6 ;  /* 0x000000011111d824 */ /* 0x000fe200078e0a06 */
[----:B------:R-:W-:Y:S01]  /*1190*/  @!P5 IADD3 R11, R11, 0x1, RZ ;  /* 0x000000010b0bd810 */ /* 0x000fe20007ffe0ff */
[----:B------:R-:W-:Y:S01]  /*11a0*/  IMAD.IADD R13, R37, 0x1, R13 ;  /* 0x00000001250d7824 */ /* 0x000fe200078e020d */
[----:B------:R-:W-:Y:S02]  /*11b0*/  SEL R20, R36, R34, !P1 ;  /* 0x0000002224147207 */ /* 0x000fe40004800000 */
[----:B------:R-:W-:Y:S01]  /*11c0*/  ISETP.GE.U32.AND P6, PT, R17, R6, PT ;  /* 0x000000061100720c */ /* 0x000fe20003fc6070 */
[C---:B------:R-:W-:Y:S02]  /*11d0*/  IMAD R6, R19.reuse, R24, RZ ;  /* 0x0000001813067224 */ /* 0x040fe400078e02ff */
[-C--:B------:R-:W-:Y:S02]  /*11e0*/  IMAD R19, R19, R32.reuse, RZ ;  /* 0x0000002013137224 */ /* 0x080fe400078e02ff */
[----:B------:R-:W-:Y:S01]  /*11f0*/  IMAD.WIDE.U32 R32, R18, R32, RZ ;  /* 0x0000002012207225 */ /* 0x000fe200078e00ff */
[----:B------:R-:W-:-:S03]  /*1200*/  @P1 IADD3 R13, R35, R6, RZ ;  /* 0x00000006230d1210 */ /* 0x000fc60007ffe0ff */
[----:B-1----:R-:W-:-:S04]  /*1210*/  IMAD.WIDE.U32 R34, R4, c[0x0][0x3d8], RZ ;  /* 0x0000f60004227a25 */ /* 0x002fc800078e00ff */
[----:B------:R-:W-:Y:S01]  /*1220*/  @P6 IADD3 R11, R11, 0x1, RZ ;  /* 0x000000010b0b6810 */ /* 0x000fe20007ffe0ff */
[----:B------:R-:W-:Y:S01]  /*1230*/  IMAD R19, R18, R16, R19 ;  /* 0x0000001012137224 */ /* 0x000fe200078e0213 */
[----:B--2---:R-:W-:Y:S01]  /*1240*/  ISETP.NE.AND P6, PT, R5, RZ, PT ;  /* 0x000000ff0500720c */ /* 0x004fe20003fc5270 */
[----:B------:R-:W-:Y:S02]  /*1250*/  IMAD R16, R4, c[0x0][0x3dc], R35 ;  /* 0x0000f70004107a24 */ /* 0x000fe400078e0223 */
[----:B------:R-:W-:Y:S01]  /*1260*/  IMAD.MOV.U32 R6, RZ, RZ, R11 ;  /* 0x000000ffff067224 */ /* 0x000fe200078e000b */
[----:B------:R-:W-:Y:S01]  /*1270*/  SEL R23, R34, RZ, P6 ;  /* 0x000000ff22177207 */ /* 0x000fe20003000000 */
[--C-:B------:R-:W-:Y:S01]  /*1280*/  @!P2 IMAD R4, R215, c[0x0][0x1c0], R232.reuse ;  /* 0x00007000d704aa24 */ /* 0x100fe200078e02e8 */
[----:B------:R-:W-:Y:S02]  /*1290*/  SHF.R.S32.HI R11, RZ, 0x1f, R232 ;  /* 0x0000001fff0b7819 */ /* 0x000fe400000114e8 */
[----:B------:R-:W-:Y:S01]  /*12a0*/  @!P3 IADD3 R6, -R6, RZ, RZ ;  /* 0x000000ff0606b210 */ /* 0x000fe20007ffe1ff */
[----:B------:R-:W-:Y:S01]  /*12b0*/  @!P2 IMAD R249, R4, c[0x0][0x214], RZ ;  /* 0x0000850004f9aa24 */ /* 0x000fe200078e02ff */
[----:B------:R-:W-:-:S02]  /*12c0*/  @!P4 LOP3.LUT R6, RZ, c[0x0][0x1c8], RZ, 0x33, !PT ;  /* 0x00007200ff06ca12 */ /* 0x000fc400078e33ff */
[----:B------:R-:W-:Y:S02]  /*12d0*/  SHF.R.S32.HI R4, RZ, 0x1f, R227 ;  /* 0x0000001fff047819 */ /* 0x000fe400000114e3 */
[----:B------:R-:W-:Y:S02]  /*12e0*/  SEL R16, R16, RZ, P6 ;  /* 0x000000ff10107207 */ /* 0x000fe40003000000 */
[----:B------:R-:W-:Y:S02]  /*12f0*/  IADD3 R19, R33, R19, RZ ;  /* 0x0000001321137210 */ /* 0x000fe40007ffe0ff */
[----:B------:R-:W-:Y:S01]  /*1300*/  SHF.R.S32.HI R5, RZ, 0x1f, R6 ;  /* 0x0000001fff057819 */ /* 0x000fe20000011406 */
[----:B------:R-:W-:Y:S05]  /*1310*/  @!P2 BRA `(.L_x_1396) ;  /* 0x000000700000a947 */ /* 0x000fea0003800000 */
[----:B------:R-:W-:Y:S01]  /*1320*/  @!P1 IMAD R24, R215, c[0x0][0x224], RZ ;  /* 0x00008900d7189a24 */ /* 0x000fe200078e02ff */
[----:B------:R-:W-:Y:S02]  /*1330*/  MOV R18, 0x80 ;  /* 0x0000008000127802 */ /* 0x000fe40000000f00 */
[----:B------:R-:W-:-:S02]  /*1340*/  MOV R17, c[0x0][0x210] ;  /* 0x0000840000117a02 */ /* 0x000fc40000000f00 */
[----:B------:R-:W-:-:S03]  /*1350*/  LEA R29, R215, R24, 0x7 ;  /* 0x00000018d71d7211 */ /* 0x000fc600078e38ff */
[----:B------:R-:W-:-:S04]  /*1360*/  IMAD R17, R18, R17, c[0x0][0x234] ;  /* 0x00008d0012117624 */ /* 0x000fc800078e0211 */
[----:B------:R-:W-:Y:S01]  /*1370*/  IMAD R229, R17, R232, R29 ;  /* 0x000000e811e57224 */ /* 0x000fe200078e021d */
[----:B------:R-:W-:Y:S05]  /*1380*/  BRA `(.L_x_1397) ;  /* 0x0000002000007947 */ /* 0x000fea0003800000 */
.L_x_1396:
[----:B------:R-:W-:-:S04]  /*1390*/  IMAD R229, R215, c[0x0][0x1c0], R232 ;  /* 0x00007000d7e57a24 */ /* 0x000fc800078e02e8 */
[----:B------:R-:W-:Y:S02]  /*13a0*/  IMAD R229, R229, c[0x0][0x224], RZ ;  /* 0x00008900e5e57a24 */ /* 0x000fe400078e02ff */
.L_x_1397:
[----:B------:R-:W-:Y:S01]  /*13b0*/  IMAD R18, R22, c[0x0][0x1c0], RZ ;  /* 0x0000700016127a24 */ /* 0x000fe200078e02ff */
[----:B------:R-:W-:Y:S01]  /*13c0*/  IADD3 R28, P1, R212, R28, RZ ;  /* 0x0000001cd41c7210 */ /* 0x000fe20007f3e0ff */
[----:B------:R-:W-:Y:S01]  /*13d0*/  IMAD R17, R21, c[0x0][0x370], RZ ;  /* 0x0000dc0015117a24 */ /* 0x000fe200078e02ff */
[----:B------:R-:W-:Y:S01]  /*13e0*/  SHF.R.S32.HI R213, RZ, 0x1f, R212 ;  /* 0x0000001fffd57819 */ /* 0x000fe200000114d4 */
[----:B------:R-:W-:Y:S01]  /*13f0*/  IMAD.SHL.U32 R24, R18, 0x40, RZ ;  /* 0x0000004012187824 */ /* 0x000fe200078e00ff */
[----:B------:R-:W-:Y:S01]  /*1400*/  BSSY B1, `(.L_x_1393) ;  /* 0x0000676000017945 */ /* 0x000fe20003800000 */
[C---:B------:R-:W-:Y:S01]  /*1410*/  IMAD R26, R30.reuse, c[0x0][0x374], R17 ;  /* 0x0000dd001e1a7a24 */ /* 0x040fe200078e0211 */
[----:B------:R-:W-:Y:S01]  /*1420*/  IADD3 R17, P3, R211, R30, RZ ;  /* 0x0000001ed3117210 */ /* 0x000fe20007f7e0ff */
[----:B------:R-:W-:Y:S01]  /*1430*/  IMAD.IADD R225, R227, 0x1, R240 ;  /* 0x00000001e3e17824 */ /* 0x000fe200078e02f0 */
[----:B------:R-:W-:Y:S01]  /*1440*/  IADD3.X R29, R213, R27, RZ, P1, !PT ;  /* 0x0000001bd51d7210 */ /* 0x000fe20000ffe4ff */
[----:B------:R-:W-:Y:S01]  /*1450*/  IMAD.IADD R229, R30, 0x1, R229 ;  /* 0x000000011ee57824 */ /* 0x000fe200078e02e5 */
[----:B------:R-:W-:Y:S01]  /*1460*/  IADD3 R22, P2, P1, R32, R24, R31 ;  /* 0x0000001820167210 */ /* 0x000fe2000795e01f */
[----:B------:R-:W-:Y:S01]  /*1470*/  IMAD.MOV.U32 R248, RZ, RZ, 0x4 ;  /* 0x00000004fff87424 */ /* 0x000fe200078e00ff */
[----:B------:R-:W-:Y:S01]  /*1480*/  SHF.R.S32.HI R24, RZ, 0x1f, R24 ;  /* 0x0000001fff187819 */ /* 0x000fe20000011418 */
[----:B------:R-:W-:Y:S01]  /*1490*/  IMAD.WIDE.U32 R28, R30, c[0x0][0x370], R28 ;  /* 0x0000dc001e1c7a25 */ /* 0x000fe200078e001c */
[----:B------:R-:W-:-:S02]  /*14a0*/  IADD3.X R21, R214, R21, RZ, P3, !PT ;  /* 0x00000015d6157210 */ /* 0x000fc40001ffe4ff */
[----:B------:R-:W-:Y:S01]  /*14b0*/  IADD3.X R19, R19, R24, R25, P2, P1 ;  /* 0x0000001813137210 */ /* 0x000fe200017e2419 */
[----:B------:R-:W-:Y:S01]  /*14c0*/  IMAD.IADD R27, R29, 0x1, R26 ;  /* 0x000000011d1b7824 */ /* 0x000fe200078e021a */
[----:B------:R-:W-:Y:S01]  /*14d0*/  IADD3 R20, P2, P1, R23, R22, R20 ;  /* 0x0000001617147210 */ /* 0x000fe2000795e014 */
[----:B------:R-:W-:Y:S01]  /*14e0*/  IMAD R22, R21, c[0x0][0x190], RZ ;  /* 0x0000640015167a24 */ /* 0x000fe200078e02ff */
[----:B------:R-:W-:Y:S01]  /*14f0*/  IADD3 R21, R225, -c[0x0][0x2e8], -R238 ;  /* 0x8000ba00e1157a10 */ /* 0x000fe20007ffe8ee */
[----:B------:R-:W-:Y:S01]  /*1500*/  IMAD.MOV.U32 R26, RZ, RZ, R28 ;  /* 0x000000ffff1a7224 */ /* 0x000fe200078e001c */
[----:B------:R-:W-:Y:S01]  /*1510*/  IADD3.X R16, R16, R19, R13, P2, P1 ;  /* 0x0000001310107210 */ /* 0x000fe200017e240d */
[C---:B------:R-:W-:Y:S02]  /*1520*/  IMAD R25, R17.reuse, c[0x0][0x194], R22 ;  /* 0x0000650011197a24 */ /* 0x040fe400078e0216 */
[----:B------:R-:W-:-:S04]  /*1530*/  IMAD.WIDE.U32 R28, R17, c[0x0][0x190], R212 ;  /* 0x00006400111c7a25 */ /* 0x000fc800078e00d4 */
[----:B------:R-:W-:Y:S01]  /*1540*/  IMAD R17, R209, R18, R208 ;  /* 0x00000012d1117224 */ /* 0x000fe200078e02d0 */
[----:B------:R-:W-:Y:S01]  /*1550*/  SHF.R.S32.HI R18, RZ, 0x1f, R21 ;  /* 0x0000001fff127819 */ /* 0x000fe20000011415 */
[----:B------:R-:W-:Y:S01]  /*1560*/  IMAD R23, R11, c[0x0][0x378], RZ ;  /* 0x0000de000b177a24 */ /* 0x000fe200078e02ff */
[----:B------:R-:W-:Y:S01]  /*1570*/  IADD3 R22, P2, R15, R28, RZ ;  /* 0x0000001c0f167210 */ /* 0x000fe20007f5e0ff */
[----:B------:R-:W-:Y:S01]  /*1580*/  IMAD.WIDE.U32 R26, R232, c[0x0][0x378], R26 ;  /* 0x0000de00e81a7a25 */ /* 0x000fe200078e001a */
[----:B------:R-:W-:Y:S02]  /*1590*/  LEA.HI R18, R18, R21, RZ, 0x6 ;  /* 0x0000001512127211 */ /* 0x000fe400078f30ff */
[----:B------:R-:W-:Y:S01]  /*15a0*/  IADD3 R20, P1, R17, R20, RZ ;  /* 0x0000001411147210 */ /* 0x000fe20007f3e0ff */
[----:B------:R-:W-:Y:S01]  /*15b0*/  IMAD R23, R232, c[0x0][0x37c], R23 ;  /* 0x0000df00e8177a24 */ /* 0x000fe200078e0217 */
[----:B------:R-:W-:Y:S01]  /*15c0*/  SHF.R.S32.HI R18, RZ, 0x6, R18 ;  /* 0x00000006ff127819 */ /* 0x000fe20000011412 */
[----:B------:R-:W-:Y:S01]  /*15d0*/  IMAD R13, R11, c[0x0][0x1a8], RZ ;  /* 0x00006a000b0d7a24 */ /* 0x000fe200078e02ff */
[----:B------:R-:W-:Y:S01]  /*15e0*/  LEA.HI.X.SX32 R17, R17, R16, 0x1, P1 ;  /* 0x0000001011117211 */ /* 0x000fe200008f0eff */
[----:B------:R-:W-:Y:S01]  /*15f0*/  IMAD.IADD R249, R30, 0x1, R249 ;  /* 0x000000011ef97824 */ /* 0x000fe200078e02f9 */
[----:B------:R-:W-:Y:S01]  /*1600*/  IMNMX R224, RZ, R18, !PT ;  /* 0x00000012ffe07217 */ /* 0x000fe20007800200 */
[----:B------:R-:W-:Y:S01]  /*1610*/  IMAD R13, R232, c[0x0][0x1ac], R13 ;  /* 0x00006b00e80d7a24 */ /* 0x000fe200078e020d */
[----:B------:R-:W-:Y:S01]  /*1620*/  IADD3 R27, R27, R23, RZ ;  /* 0x000000171b1b7210 */ /* 0x000fe20007ffe0ff */
[----:B------:R-:W-:Y:S01]  /*1630*/  IMAD.WIDE R228, R229, R248, c[0x0][0x3c8] ;  /* 0x0000f200e5e47625 */ /* 0x000fe200078e02f8 */
[----:B------:R-:W-:-:S02]  /*1640*/  ISETP.GT.AND P4, PT, R237, R224, PT ;  /* 0x000000e0ed00720c */ /* 0x000fc40003f84270 */
[----:B------:R-:W-:Y:S01]  /*1650*/  IADD3.X R23, R14, R29, R25, P2, !PT ;  /* 0x0000001d0e177210 */ /* 0x000fe200017fe419 */
[----:B------:R-:W-:Y:S01]  /*1660*/  IMAD R14, R214, c[0x0][0x370], RZ ;  /* 0x0000dc00d60e7a24 */ /* 0x000fe200078e02ff */
[C---:B------:R-:W-:Y:S01]  /*1670*/  LEA R250, P1, R20.reuse, c[0x0][0x350], 0x2 ;  /* 0x0000d40014fa7a11 */ /* 0x040fe200078210ff */
[----:B------:R-:W-:Y:S01]  /*1680*/  IMAD.WIDE.U32 R26, R211, c[0x0][0x370], R26 ;  /* 0x0000dc00d31a7a25 */ /* 0x000fe200078e001a */
[----:B------:R-:W-:Y:S02]  /*1690*/  IADD3 R237, R237, -0x1, RZ ;  /* 0xffffffffeded7810 */ /* 0x000fe40007ffe0ff */
[----:B------:R-:W-:Y:S01]  /*16a0*/  LEA.HI.X R251, R20, c[0x0][0x354], R17, 0x2, P1 ;  /* 0x0000d50014fb7a11 */ /* 0x000fe200008f1411 */
[----:B------:R-:W-:Y:S01]  /*16b0*/  IMAD.WIDE.U32 R22, R232, c[0x0][0x1a8], R22 ;  /* 0x00006a00e8167a25 */ /* 0x000fe200078e0016 */
[----:B------:R-:W-:-:S03]  /*16c0*/  LEA R244, P2, R26, c[0x0][0x330], 0x1 ;  /* 0x0000cc001af47a11 */ /* 0x000fc600078408ff */
[----:B------:R-:W-:Y:S01]  /*16d0*/  IMAD R14, R211, c[0x0][0x374], R14 ;  /* 0x0000dd00d30e7a24 */ /* 0x000fe200078e020e */
[C---:B------:R-:W-:Y:S01]  /*16e0*/  LEA R246, P3, R22.reuse, c[0x0][0x160], 0x1 ;  /* 0x0000580016f67a11 */ /* 0x040fe200078608ff */
[----:B------:R-:W-:Y:S02]  /*16f0*/  IMAD.IADD R13, R23, 0x1, R13 ;  /* 0x00000001170d7824 */ /* 0x000fe400078e020d */
[----:B------:R-:W-:Y:S01]  /*1700*/  IMAD.WIDE R248, R249, R248, c[0x0][0x200] ;  /* 0x00008000f9f87625 */ /* 0x000fe200078e02f8 */
[----:B------:R-:W-:Y:S02]  /*1710*/  IADD3 R14, R27, R14, RZ ;  /* 0x0000000e1b0e7210 */ /* 0x000fe40007ffe0ff */
[----:B------:R-:W-:Y:S02]  /*1720*/  LEA.HI.X R247, R22, c[0x0][0x164], R13, 0x1, P3 ;  /* 0x0000590016f77a11 */ /* 0x000fe400018f0c0d */
        /* <DEDUP_REMOVED lines=15> */
.L_x_1399:
        /* <DEDUP_REMOVED lines=15> */
.L_x_1400:
        /* <DEDUP_REMOVED lines=24> */
.L_x_1402:
[----:B------:R-:W-:Y:S05]  /*1a90*/  BSYNC B0 ;  /* 0x0000000000007941 */ /* 0x000fea0003800000 */
.L_x_1401:
[----:B------:R-:W-:Y:S01]  /*1aa0*/  IADD3 R9, R211, 0x20, RZ ;  /* 0x00000020d3097810 */ /* 0x000fe20007ffe0ff */
[----:B------:R-:W-:Y:S03]  /*1ab0*/  BSSY B0, `(.L_x_1403) ;  /* 0x000000f000007945 */ /* 0x000fe60003800000 */
[----:B------:R-:W-:-:S13]  /*1ac0*/  ISETP.GE.AND P0, PT, R9, R238, PT ;  /* 0x000000ee0900720c */ /* 0x000fda0003f06270 */
[----:B------:R-:W-:Y:S05]  /*1ad0*/  @P0 BRA `(.L_x_1404) ;  /* 0x000000c000000947 */ /* 0x000fea0003800000 */
[----:B------:R-:W-:Y:S02]  /*1ae0*/  IADD3 R9, P2, R211, 0x20, RZ ;  /* 0x00000020d3097810 */ /* 0x000fe40007f5e0ff */
[----:B------:R-:W-:Y:S02]  /*1af0*/  MOV R13, R7 ;  /* 0x00000007000d7202 */ /* 0x000fe40000000f00 */
        /* <DEDUP_REMOVED lines=9> */
[----:B------:R2:W-:Y:S02]  /*1b90*/  STG.E.128 [R14.64+0x100], RZ ;  /* 0x000100ff0e007986 */ /* 0x0005e4000c101d06 */
.L_x_1404:
[----:B------:R-:W-:Y:S05]  /*1ba0*/  BSYNC B0 ;  /* 0x0000000000007941 */ /* 0x000fea0003800000 */
.L_x_1403:
        /* <DEDUP_REMOVED lines=21> */
.L_x_1406:
[----:B------:R-:W-:Y:S05]  /*1d00*/  BSYNC B0 ;  /* 0x0000000000007941 */ /* 0x000fea0003800000 */
.L_x_1405:
        /* <DEDUP_REMOVED lines=14> */
.L_x_1398:
[----:B------:R-:W-:Y:S01]  /*1df0*/  IMAD R11, R237, -0x40, R240 ;  /* 0xffffffc0ed0b7824 */ /* 0x000fe200078e02f0 */
[----:B------:R-:W-:Y:S01]  /*1e00*/  IADD3 R13, R211, 0x20, RZ ;  /* 0x00000020d30d7810 */ /* 0x000fe20007ffe0ff */
[----:B------:R-:W-:Y:S01]  /*1e10*/  IMAD R12, R219, -0x40, R238 ;  /* 0xffffffc0db0c7824 */ /* 0x000fe200078e02ee */
[----:B------:R-:W-:Y:S01]  /*1e20*/  @P6 BAR.SYNC.DEFER_BLOCKING 0x0 ;  /* 0x0000000000006b1d */ /* 0x000fe20000010000 */
[----:B------:R-:W-:Y:S01]  /*1e30*/  IMAD.WIDE.U32 R18, R227, c[0x0][0x198], R212 ;  /* 0x00006600e3127a25 */ /* 0x000fe200078e00d4 */
[----:B------:R-:W-:-:S02]  /*1e40*/  ISETP.GE.AND P3, PT, R13, R11, PT ;  /* 0x0000000b0d00720c */ /* 0x000fc40003f66270 */
[-C--:B------:R-:W-:Y:S01]  /*1e50*/  ISETP.GE.AND P1, PT, R13, R12.reuse, PT ;  /* 0x0000000c0d00720c */ /* 0x080fe20003f26270 */
[----:B------:R-:W-:Y:S01]  /*1e60*/  IMAD R14, R4, c[0x0][0x198], RZ ;  /* 0x00006600040e7a24 */ /* 0x000fe200078e02ff */
[----:B------:R-:W-:Y:S01]  /*1e70*/  ISETP.GE.AND P2, PT, R211, R12, PT ;  /* 0x0000000cd300720c */ /* 0x000fe20003f46270 */
[----:B------:R-:W-:Y:S01]  /*1e80*/  IMAD.WIDE.U32 R16, R227, c[0x0][0x1a0], R212 ;  /* 0x00006800e3107a25 */ /* 0x000fe200078e00d4 */
[----:B------:R-:W-:-:S03]  /*1e90*/  IADD3 R18, P4, R8, R18, RZ ;  /* 0x0000001208127210 */ /* 0x000fc60007f9e0ff */
[----:B------:R-:W-:Y:S01]  /*1ea0*/  IMAD R12, R4, c[0x0][0x1a0], RZ ;  /* 0x00006800040c7a24 */ /* 0x000fe200078e02ff */
[----:B------:R-:W-:Y:S01]  /*1eb0*/  IADD3 R16, P0, R10, R16, RZ ;  /* 0x000000100a107210 */ /* 0x000fe20007f1e0ff */
[----:B------:R-:W-:Y:S01]  /*1ec0*/  IMAD.MOV.U32 R192, RZ, RZ, 0x40 ;  /* 0x00000040ffc07424 */ /* 0x000fe200078e00ff */
[----:B------:R-:W-:Y:S01]  /*1ed0*/  LEA.HI R10, R237, R237, RZ, 0x1 ;  /* 0x000000eded0a7211 */ /* 0x000fe200078f08ff */
[C---:B------:R-:W-:Y:S02]  /*1ee0*/  IMAD R4, R227.reuse, c[0x0][0x19c], R14 ;  /* 0x00006700e3047a24 */ /* 0x040fe400078e020e */
[----:B------:R-:W-:Y:S01]  /*1ef0*/  IMAD R8, R227, c[0x0][0x1a4], R12 ;  /* 0x00006900e3087a24 */ /* 0x000fe200078e020c */
[----:B------:R-:W-:Y:S01]  /*1f00*/  LOP3.LUT R10, R10, 0xfffffffe, RZ, 0xc0, !PT ;  /* 0xfffffffe0a0a7812 */ /* 0x000fe200078ec0ff */
[C---:B------:R-:W-:Y:S01]  /*1f10*/  IMAD.WIDE.U32 R14, R192.reuse, c[0x0][0x370], RZ ;  /* 0x0000dc00c00e7a25 */ /* 0x040fe200078e00ff */
[----:B------:R-:W-:Y:S02]  /*1f20*/  IADD3.X R19, R7, R19, R4, P4, !PT ;  /* 0x0000001307137210 */ /* 0x000fe400027fe404 */
[----:B------:R-:W-:Y:S01]  /*1f30*/  IADD3.X R17, R9, R17, R8, P0, !PT ;  /* 0x0000001109117210 */ /* 0x000fe200007fe408 */
[----:B------:R-:W-:Y:S01]  /*1f40*/  IMAD.WIDE.U32 R20, R192, c[0x0][0x190], RZ ;  /* 0x00006400c0147a25 */ /* 0x000fe200078e00ff */
[----:B------:R-:W-:-:S03]  /*1f50*/  @!P3 IADD3 R12, P5, R244, R14, RZ ;  /* 0x0000000ef40cb210 */ /* 0x000fc60007fbe0ff */
[----:B------:R-:W-:Y:S01]  /*1f60*/  IMAD R13, R192, c[0x0][0x374], RZ ;  /* 0x0000dd00c00d7a24 */ /* 0x000fe200078e02ff */
[----:B------:R-:W-:Y:S01]  /*1f70*/  @!P3 IADD3 R14, P0, R246, R20, RZ ;  /* 0x00000014f60eb210 */ /* 0x000fe20007f1e0ff */
[----:B------:R-:W-:Y:S02]  /*1f80*/  IMAD R7, R5, c[0x0][0x1b0], RZ ;  /* 0x00006c0005077a24 */ /* 0x000fe400078e02ff */
[----:B------:R-:W-:Y:S01]  /*1f90*/  IMAD R9, R192, c[0x0][0x194], RZ ;  /* 0x00006500c0097a24 */ /* 0x000fe200078e02ff */
[----:B------:R-:W-:Y:S01]  /*1fa0*/  @!P3 IADD3.X R13, R245, R15, R13, P5, !PT ;  /* 0x0000000ff50db210 */ /* 0x000fe20002ffe40d */
[----:B------:R-:W-:Y:S02]  /*1fb0*/  IMAD R5, R5, c[0x0][0x1b8], RZ ;  /* 0x00006e0005057a24 */ /* 0x000fe400078e02ff */
[C---:B------:R-:W-:Y:S01]  /*1fc0*/  IMAD R7, R6.reuse, c[0x0][0x1b4], R7 ;  /* 0x00006d0006077a24 */ /* 0x040fe200078e0207 */
[----:B------:R-:W-:Y:S01]  /*1fd0*/  @!P3 IADD3.X R15, R247, R21, R9, P0, !PT ;  /* 0x00000015f70fb210 */ /* 0x000fe200007fe409 */
[C---:B------:R-:W-:Y:S01]  /*1fe0*/  IMAD R4, R6.reuse, c[0x0][0x1bc], R5 ;  /* 0x00006f0006047a24 */ /* 0x040fe200078e0205 */
[----:B------:R-:W-:Y:S01]  /*1ff0*/  @!P1 IADD3 R5, P0, R211, 0x20, RZ ;  /* 0x00000020d3059810 */ /* 0x000fe20007f1e0ff */
[----:B------:R-:W-:-:S04]  /*2000*/  IMAD.WIDE.U32 R22, R6, c[0x0][0x1b0], R18 ;  /* 0x00006c0006167a25 */ /* 0x000fc800078e0012 */
[----:B------:R-:W-:Y:S01]  /*2010*/  IMAD.WIDE.U32 R16, R6, c[0x0][0x1b8], R16 ;  /* 0x00006e0006107a25 */ /* 0x000fe200078e0010 */
[----:B------:R-:W-:-:S03]  /*2020*/  @!P1 MOV R18, R22 ;  /* 0x0000001600129202 */ /* 0x000fc60000000f00 */
[----:B------:R-:W-:Y:S02]  /*2030*/  @!P1 IMAD.X R6, RZ, RZ, R214, P0 ;  /* 0x000000ffff069224 */ /* 0x000fe400000e06d6 */
[----:B------:R-:W-:Y:S02]  /*2040*/  IMAD.IADD R23, R23, 0x1, R7 ;  /* 0x0000000117177824 */ /* 0x000fe400078e0207 */
[----:B------:R-:W-:Y:S02]  /*2050*/  @!P1 IMAD R6, R6, c[0x0][0x198], RZ ;  /* 0x0000660006069a24 */ /* 0x000fe400078e02ff */
[----:B------:R-:W-:Y:S02]  /*2060*/  @!P1 IMAD.MOV.U32 R19, RZ, RZ, R23 ;  /* 0x000000ffff139224 */ /* 0x000fe400078e0017 */
[----:B------:R-:W-:Y:S01]  /*2070*/  @!P1 IMAD R7, R5, c[0x0][0x19c], R6 ;  /* 0x0000670005079a24 */ /* 0x000fe200078e0206 */
[----:B------:R-:W-:Y:S01]  /*2080*/  @!P1 IADD3 R6, P4, R211, 0x20, RZ ;  /* 0x00000020d3069810 */ /* 0x000fe20007f9e0ff */
[----:B------:R-:W-:-:S02]  /*2090*/  @!P2 IMAD R8, R214, c[0x0][0x198], RZ ;  /* 0x00006600d608aa24 */ /* 0x000fc400078e02ff */
[----:B------:R-:W-:-:S04]  /*20a0*/  @!P1 IMAD.WIDE.U32 R18, R5, c[0x0][0x198], R18 ;  /* 0x0000660005129a25 */ /* 0x000fc800078e0012 */
[----:B------:R-:W-:Y:S01]  /*20b0*/  @!P1 IMAD.X R5, RZ, RZ, R214, P4 ;  /* 0x000000ffff059224 */ /* 0x000fe200020e06d6 */
[C---:B------:R-:W-:Y:S01]  /*20c0*/  ISETP.GE.AND P4, PT, R211.reuse, R11, PT ;  /* 0x0000000bd300720c */ /* 0x040fe20003f86270 */
[----:B------:R-:W-:Y:S01]  /*20d0*/  @!P2 IMAD R8, R211, c[0x0][0x19c], R8 ;  /* 0x00006700d308aa24 */ /* 0x000fe200078e0208 */
[----:B------:R-:W-:Y:S01]  /*20e0*/  @!P1 IADD3 R7, R19, R7, RZ ;  /* 0x0000000713079210 */ /* 0x000fe20007ffe0ff */
[----:B------:R-:W-:-:S04]  /*20f0*/  @!P2 IMAD.WIDE.U32 R22, R211, c[0x0][0x198], R22 ;  /* 0x00006600d316aa25 */ /* 0x000fc800078e0016 */
[----:B------:R-:W-:Y:S01]  /*2100*/  IMAD.IADD R9, R237, 0x1, -R10 ;  /* 0x00000001ed097824 */ /* 0x000fe200078e0a0a */
[----:B------:R-:W-:Y:S01]  /*2110*/  @!P2 IADD3 R8, R23, R8, RZ ;  /* 0x000000081708a210 */ /* 0x000fe20007ffe0ff */
[----:B------:R-:W-:Y:S01]  /*2120*/  IMAD.IADD R17, R17, 0x1, R4 ;  /* 0x0000000111117824 */ /* 0x000fe200078e0204 */
[C---:B------:R-:W-:Y:S01]  /*2130*/  @!P2 LEA R20, P0, R22.reuse, c[0x0][0x168], 0x1 ;  /* 0x00005a001614aa11 */ /* 0x040fe200078008ff */
[----:B------:R-:W-:Y:S02]  /*2140*/  @!P1 IMAD R5, R5, c[0x0][0x1a0], RZ ;  /* 0x0000680005059a24 */ /* 0x000fe400078e02ff */
[----:B------:R1:W-:Y:S01]  /*2150*/  @P4 STS.128 [R217+0xc000], RZ ;  /* 0x00c000ffd9004388 */ /* 0x0003e20000000c00 */
[----:B------:R-:W-:Y:S01]  /*2160*/  @!P2 LEA.HI.X R21, R22, c[0x0][0x16c], R8, 0x1, P0 ;  /* 0x00005b001615aa11 */ /* 0x000fe200000f0c08 */
[----:B------:R-:W-:Y:S01]  /*2170*/  @!P1 IMAD.MOV.U32 R22, RZ, RZ, R16 ;  /* 0x000000ffff169224 */ /* 0x000fe200078e0010 */
[C---:B------:R-:W-:Y:S01]  /*2180*/  @!P1 LEA R8, P5, R18.reuse, c[0x0][0x168], 0x1 ;  /* 0x00005a0012089a11 */ /* 0x040fe200078a08ff */
[----:B------:R1:W-:Y:S01]  /*2190*/  @P4 STS.128 [R217+0xe000], RZ ;  /* 0x00e000ffd9004388 */ /* 0x0003e20000000c00 */
[----:B------:R-:W-:Y:S01]  /*21a0*/  ISETP.NE.AND P0, PT, R9, 0x1, PT ;  /* 0x000000010900780c */ /* 0x000fe20003f05270 */
[----:B------:R-:W-:Y:S01]  /*21b0*/  @!P1 IMAD.MOV.U32 R23, RZ, RZ, R17 ;  /* 0x000000ffff179224 */ /* 0x000fe200078e0011 */
[----:B------:R-:W-:Y:S01]  /*21c0*/  @!P1 LEA.HI.X R9, R18, c[0x0][0x16c], R7, 0x1, P5 ;  /* 0x00005b0012099a11 */ /* 0x000fe200028f0c07 */
[----:B------:R1:W-:Y:S01]  /*21d0*/  @P4 STS.128 [R217+0x10000], RZ ;  /* 0x010000ffd9004388 */ /* 0x0003e20000000c00 */
[----:B------:R-:W-:Y:S01]  /*21e0*/  IADD3 R7, R210, 0x3000, RZ ;  /* 0x00003000d2077810 */ /* 0x000fe20007ffe0ff */
[----:B------:R-:W-:-:S02]  /*21f0*/  @!P1 IMAD R5, R6, c[0x0][0x1a4], R5 ;  /* 0x0000690006059a24 */ /* 0x000fc400078e0205 */
[----:B------:R-:W-:Y:S01]  /*2200*/  @!PT LDS RZ, [RZ] ;  /* 0x00000000fffff984 */ /* 0x000fe20000000800 */
[----:B------:R-:W-:Y:S01]  /*2210*/  @!PT LDS RZ, [RZ] ;  /* 0x00000000fffff984 */ /* 0x000fe20000000800 */
[----:B------:R-:W-:Y:S01]  /*2220*/  @!PT LDS RZ, [RZ] ;  /* 0x00000000fffff984 */ /* 0x000fe20000000800 */
[----:B------:R1:W-:Y:S01]  /*2230*/  @!P4 LDGSTS.E.BYPASS.LTC128B.128 [R217+0xc000], [R244.64] ;  /* 0x0c000000f4d9cfae */ /* 0x0003e2000b901d46 */
[----:B------:R-:W-:Y:S01]  /*2240*/  SEL R7, R7, R210, !P0 ;  /* 0x000000d207077207 */ /* 0x000fe20004000000 */
[----:B------:R-:W-:Y:S02]  /*2250*/  @!P1 IMAD.WIDE.U32 R22, R6, c[0x0][0x1a0], R22 ;  /* 0x0000680006169a25 */ /* 0x000fe400078e0016 */
[----:B------:R1:W-:Y:S01]  /*2260*/  @!P4 LDGSTS.E.BYPASS.LTC128B.128 [R217+0xe000], [R244.64+0x80] ;  /* 0x0e000080f4d9cfae */ /* 0x0003e2000b901d46 */
[----:B------:R-:W-:Y:S01]  /*2270*/  SHF.L.U32 R236, R7, 0x1, RZ ;  /* 0x0000000107ec7819 */ /* 0x000fe200000006ff */
[----:B------:R-:W-:Y:S01]  /*2280*/  @!P2 IMAD R4, R214, c[0x0][0x1a0], RZ ;  /* 0x00006800d604aa24 */ /* 0x000fe200078e02ff */
[----:B------:R-:W-:Y:S01]  /*2290*/  @!P1 LEA R18, P5, R22, c[0x0][0x170], 0x1 ;  /* 0x00005c0016129a11 */ /* 0x000fe200078a08ff */
[----:B------:R1:W-:Y:S01]  /*22a0*/  @!P4 LDGSTS.E.BYPASS.LTC128B.128 [R217+0x10000], [R244.64+0x100] ;  /* 0x10000100f4d9cfae */ /* 0x0003e2000b901d46 */
[----:B------:R-:W-:-:S03]  /*22b0*/  @!P2 IMAD.WIDE.U32 R16, R211, c[0x0][0x1a0], R16 ;  /* 0x00006800d310aa25 */ /* 0x000fc600078e0010 */
[----:B------:R1:W-:Y:S01]  /*22c0*/  @P3 STS.128 [R217+0xd000], RZ ;  /* 0x00d000ffd9003388 */ /* 0x0003e20000000c00 */
[----:B------:R-:W-:Y:S01]  /*22d0*/  @!P2 IMAD R4, R211, c[0x0][0x1a4], R4 ;  /* 0x00006900d304aa24 */ /* 0x000fe200078e0204 */
[----:B------:R-:W-:Y:S01]  /*22e0*/  @!P2 LEA R24, P6, R16, c[0x0][0x170], 0x1 ;  /* 0x00005c001018aa11 */ /* 0x000fe200078c08ff */
[----:B------:R-:W-:Y:S01]  /*22f0*/  @!P1 IMAD.IADD R5, R23, 0x1, R5 ;  /* 0x0000000117059824 */ /* 0x000fe200078e0205 */
[----:B------:R1:W-:Y:S01]  /*2300*/  @P3 STS.128 [R217+0xf000], RZ ;  /* 0x00f000ffd9003388 */ /* 0x0003e20000000c00 */
[----:B------:R-:W-:-:S03]  /*2310*/  @!P2 IMAD.IADD R4, R17, 0x1, R4 ;  /* 0x000000011104a824 */ /* 0x000fc600078e0204 */
[----:B------:R1:W-:Y:S01]  /*2320*/  @P3 STS.128 [R217+0x11000], RZ ;  /* 0x011000ffd9003388 */ /* 0x0003e20000000c00 */
[----:B------:R-:W-:Y:S02]  /*2330*/  @!P1 LEA.HI.X R19, R22, c[0x0][0x174], R5, 0x1, P5 ;  /* 0x00005d0016139a11 */ /* 0x000fe400028f0c05 */
[----:B------:R-:W-:Y:S01]  /*2340*/  @!P2 LEA.HI.X R25, R16, c[0x0][0x174], R4, 0x1, P6 ;  /* 0x00005d001019aa11 */ /* 0x000fe200030f0c04 */
[----:B------:R-:W-:Y:S01]  /*2350*/  @!PT LDS RZ, [RZ] ;  /* 0x00000000fffff984 */ /* 0x000fe20000000800 */
[----:B------:R-:W-:Y:S01]  /*2360*/  @!PT LDS RZ, [RZ] ;  /* 0x00000000fffff984 */ /* 0x000fe20000000800 */
[----:B------:R-:W-:Y:S01]  /*2370*/  @!PT LDS RZ, [RZ] ;  /* 0x00000000fffff984 */ /* 0x000fe20000000800 */
[----:B------:R2:W-:Y:S04]  /*2380*/  @!P3 LDGSTS.E.BYPASS.LTC128B.128 [R217+0xd000], [R12.64] ;  /* 0x0d0000000cd9bfae */ /* 0x0005e8000b901d46 */
[----:B------:R2:W-:Y:S04]  /*2390*/  @!P3 LDGSTS.E.BYPASS.LTC128B.128 [R217+0xf000], [R12.64+0x80] ;  /* 0x0f0000800cd9bfae */ /* 0x0005e8000b901d46 */
[----:B------:R2:W-:Y:S04]  /*23a0*/  @!P3 LDGSTS.E.BYPASS.LTC128B.128 [R217+0x11000], [R12.64+0x100] ;  /* 0x110001000cd9bfae */ /* 0x0005e8000b901d46 */
[----:B------:R1:W-:Y:S04]  /*23b0*/  @P4 STS [R236], RZ ;  /* 0x000000ffec004388 */ /* 0x0003e80000000800 */
[----:B------:R1:W-:Y:S04]  /*23c0*/  @P4 STS [R236+0x4], RZ ;  /* 0x000004ffec004388 */ /* 0x0003e80000000800 */
[----:B------:R1:W-:Y:S04]  /*23d0*/  @P4 STS [R236+0x8], RZ ;  /* 0x000008ffec004388 */ /* 0x0003e80000000800 */
[----:B------:R1:W-:Y:S04]  /*23e0*/  @P4 STS [R236+0xc], RZ ;  /* 0x00000cffec004388 */ /* 0x0003e80000000800 */
[----:B------:R1:W-:Y:S04]  /*23f0*/  @P4 STS [R236+0x2000], RZ ;  /* 0x002000ffec004388 */ /* 0x0003e80000000800 */
[----:B------:R1:W-:Y:S01]  /*2400*/  @P4 STS [R236+0x2004], RZ ;  /* 0x002004ffec004388 */ /* 0x0003e20000000800 */
[----:B--2---:R-:W-:Y:S01]  /*2410*/  MOV R12, c[0x0][0x308] ;  /* 0x0000c200000c7a02 */ /* 0x004fe20000000f00 */
[----:B------:R-:W-:-:S02]  /*2420*/  IMAD.MOV.U32 R13, RZ, RZ, c[0x0][0x30c] ;  /* 0x0000c300ff0d7624 */ /* 0x000fc400078e00ff */
[----:B------:R1:W-:Y:S04]  /*2430*/  @P4 STS [R236+0x2008], RZ ;  /* 0x002008ffec004388 */ /* 0x0003e80000000800 */
[----:B------:R-:W2:Y:S04]  /*2440*/  LDG.E.64 R6, [R12.64+0x8] ;  /* 0x000008060c067981 */ /* 0x000ea8000c1e1b00 */
[----:B------:R1:W5:Y:S04]  /*2450*/  LDG.E.64 R202, [R12.64] ;  /* 0x000000060cca7981 */ /* 0x000368000c1e1b00 */
        /* <DEDUP_REMOVED lines=50> */
[----:B------:R-:W-:-:S03]  /*2780*/  IADD3 R4, R216, 0x8, RZ ;  /* 0x00000008d8047810 */ /* 0x000fc60007ffe0ff */
        /* <DEDUP_REMOVED lines=10> */
[----:B------:R-:W-:Y:S01]  /*2830*/  @!PT LDS RZ, [RZ] ;  /* 0x00000000fffff984 */ /* 0x000fe20000000800 */
[----:B------:R-:W-:Y:S01]  /*2840*/  @!PT LDS RZ, [RZ] ;  /* 0x00000000fffff984 */ /* 0x000fe20000000800 */
[----:B------:R-:W-:Y:S01]  /*2850*/  @!PT LDS RZ, [RZ] ;  /* 0x00000000fffff984 */ /* 0x000fe20000000800 */
[----:B------:R1:W-:Y:S04]  /*2860*/  @!P1 LDGSTS.E.BYPASS.LTC128B.128 [R217+0x19000], [R18.64] ;  /* 0x1900000012d99fae */ /* 0x0003e8000b901d46 */
[----:B------:R1:W-:Y:S04]  /*2870*/  @!P1 LDGSTS.E.BYPASS.LTC128B.128 [R217+0x1b000], [R18.64+0x80] ;  /* 0x1b00008012d99fae */ /* 0x0003e8000b901d46 */
[----:B------:R1:W-:Y:S01]  /*2880*/  @!P1 LDGSTS.E.BYPASS.LTC128B.128 [R217+0x1d000], [R18.64+0x100] ;  /* 0x1d00010012d99fae */ /* 0x0003e2000b901d46 */
[----:B------:R-:W-:Y:S01]  /*2890*/  ISETP.GE.AND P1, PT, R4, R11, PT ;  /* 0x0000000b0400720c */ /* 0x000fe20003f26270 */
[----:B------:R-:W-:Y:S01]  /*28a0*/  IMAD R5, R215, c[0x0][0x1c0], R232 ;  /* 0x00007000d7057a24 */ /* 0x000fe200078e02e8 */
[----:B------:R-:W-:Y:S01]  /*28b0*/  MOV R235, 0x7f800000 ;  /* 0x7f80000000eb7802 */ /* 0x000fe20000000f00 */
[----:B------:R-:W-:Y:S01]  /*28c0*/  IMAD.MOV.U32 R233, RZ, RZ, 0x7f800000 ;  /* 0x7f800000ffe97424 */ /* 0x000fe200078e00ff */
[----:B------:R-:W0:Y:S01]  /*28d0*/  LDGDEPBAR ;  /* 0x00000000000079af */ /* 0x000e220000000000 */
[----:B---3--:R-:W-:-:S04]  /*28e0*/  IMAD.WIDE R8, R216, 0x4, R248 ;  /* 0x00000004d8087825 */ /* 0x008fc800078e02f8 */
[----:B------:R-:W-:Y:S01]  /*28f0*/  IMAD.SHL.U32 R5, R5, 0x20, RZ ;  /* 0x0000002005057824 */ /* 0x000fe200078e00ff */
[----:B------:R1:W5:Y:S01]  /*2900*/  @!P2 LDG.E R233, [R8.64] ;  /* 0x0000000608e9a981 */ /* 0x000362000c1e1900 */
[----:B------:R-:W-:-:S03]  /*2910*/  SHF.R.S32.HI R231, RZ, 0x1f, R208 ;  /* 0x0000001fffe77819 */ /* 0x000fc600000114d0 */
[----:B------:R1:W5:Y:S01]  /*2920*/  @!P1 LDG.E R235, [R8.64+0x20] ;  /* 0x0000200608eb9981 */ /* 0x000362000c1e1900 */
[----:B------:R-:W-:Y:S01]  /*2930*/  SHF.R.S32.HI R4, RZ, 0x1f, R5 ;  /* 0x0000001fff047819 */ /* 0x000fe20000011405 */
[----:B------:R-:W-:Y:S01]  /*2940*/  IMAD.MOV.U32 R193, RZ, RZ, 0x20 ;  /* 0x00000020ffc17424 */ /* 0x000fe200078e00ff */
[----:B------:R-:W-:Y:S02]  /*2950*/  IADD3 R195, R200, 0x3000, RZ ;  /* 0x00003000c8c37810 */ /* 0x000fe40007ffe0ff */
[----:B------:R-:W-:Y:S02]  /*2960*/  IADD3 R194, R199, 0x3000, RZ ;  /* 0x00003000c7c27810 */ /* 0x000fe40007ffe0ff */
[----:B------:R-:W-:Y:S02]  /*2970*/  SEL R195, R195, R200, !P0 ;  /* 0x000000c8c3c37207 */ /* 0x000fe40004000000 */
[----:B------:R-:W-:Y:S02]  /*2980*/  SEL R194, R194, R199, !P0 ;  /* 0x000000c7c2c27207 */ /* 0x000fe40004000000 */
[----:B------:R-:W-:Y:S01]  /*2990*/  IADD3 R241, -R238, 0x40, R225 ;  /* 0x00000040eef17810 */ /* 0x000fe20007ffe1e1 */
[----:B------:R-:W-:Y:S01]  /*29a0*/  CS2R R142, SRZ ;  /* 0x00000000008e7805 */ /* 0x000fe2000001ff00 */
[----:B------:R-:W-:Y:S01]  /*29b0*/  MOV R234, c[0x0][0x2e4] ;  /* 0x0000b90000ea7a02 */ /* 0x000fe20000000f00 */
        /* <DEDUP_REMOVED lines=54> */
[----:B------:R-:W-:Y:S02]  /*2d20*/  SEL R192, R192, 0xffffffc0, !P2 ;  /* 0xffffffc0c0c07807 */ /* 0x000fe40005000000 */
[----:B------:R-:W-:-:S03]  /*2d30*/  IADD3 R191, R196, R193, RZ ;  /* 0x000000c1c4bf7210 */ /* 0x000fc60007ffe0ff */
[----:B------:R-:W-:Y:S01]  /*2d40*/  IMAD.IADD R189, R196, 0x1, R192 ;  /* 0x00000001c4bd7824 */ /* 0x000fe200078e02c0 */
[----:B-1----:R-:W-:Y:S02]  /*2d50*/  IADD3 R190, R192, R191, RZ ;  /* 0x000000bfc0be7210 */ /* 0x002fe40007ffe0ff */
.L_x_1412:
        /* <DEDUP_REMOVED lines=106> */
.L_x_1408:
        /* <DEDUP_REMOVED lines=9> */
[----:B------:R-:W-:Y:S02]  /*3490*/  IMNMX R31, RZ, R31, !PT ;  /* 0x0000001fff1f7217 */ /* 0x000fe40007800200 */
[-C--:B------:R-:W-:Y:S01]  /*34a0*/  IMNMX R29, R29, R238.reuse, PT ;  /* 0x000000ee1d1d7217 */ /* 0x080fe20003800200 */
[----:B-1----:R-:W-:Y:S05]  /*34b0*/  IMAD.SHL.U32 R21, R21, 0x2, RZ ;  /* 0x0000000215157824 */ /* 0x002fea00078e00ff */
[----:B------:R-:W-:Y:S01]  /*34c0*/  LOP3.LUT R22, R204, 0x6, R21, 0xf8, !PT ;  /* 0x00000006cc167812 */ /* 0x000fe200078ef815 */
[--C-:B------:R-:W-:Y:S02]  /*34d0*/  IMAD.IADD R21, R24, 0x1, R23.reuse ;  /* 0x0000000118157824 */ /* 0x100fe400078e0217 */
[----:B------:R-:W-:Y:S02]  /*34e0*/  IMAD.IADD R23, R20, 0x1, R23 ;  /* 0x0000000114177824 */ /* 0x000fe400078e0217 */
[----:B------:R-:W-:Y:S01]  /*34f0*/  IMAD R22, R219, 0x40, R22 ;  /* 0x00000040db167824 */ /* 0x000fe200078e0216 */
[----:B------:R-:W-:Y:S02]  /*3500*/  IMNMX R21, RZ, R21, !PT ;  /* 0x00000015ff157217 */ /* 0x000fe40007800200 */
[----:B------:R-:W-:Y:S02]  /*3510*/  IMNMX R20, R23, R238, PT ;  /* 0x000000ee17147217 */ /* 0x000fe40003800200 */
        /* <DEDUP_REMOVED lines=55> */
.L_x_1409:
        /* <DEDUP_REMOVED lines=12> */
[C---:B------:R-:W-:Y:S01]  /*3950*/  FSETP.NEU.FTZ.AND P0, PT, R235.reuse, -INF , PT ;  /* 0xff800000eb00780b */ /* 0x040fe20003f1d000 */
[----:B------:R-:W-:Y:S01]  /*3960*/  FMUL.FTZ R21, R235, 1.4426950216293334961 ;  /* 0x3fb8aa3beb157820 */ /* 0x000fe20000410000 */
[----:B------:R-:W-:Y:S01]  /*3970*/  LOP3.LUT R30, R29, R30, R25, 0x96, !PT ;  /* 0x0000001e1d1e7212 */ /* 0x000fe200078e9619 */
[----:B------:R-:W-:Y:S03]  /*3980*/  IMAD.WIDE.U32 R22, R22, -0x2daee0ad, RZ ;  /* 0xd2511f5316167825 */ /* 0x000fe600078e00ff */
[----:B------:R-:W-:Y:S01]  /*3990*/  FSEL R21, R21, RZ, P0 ;  /* 0x000000ff15157208 */ /* 0x000fe20000000000 */
[----:B------:R-:W-:Y:S01]  /*39a0*/  IMAD.WIDE.U32 R30, R30, -0x2daee0ad, RZ ;  /* 0xd2511f531e1e7825 */ /* 0x000fe200078e00ff */
[----:B------:R-:W-:Y:S02]  /*39b0*/  LOP3.LUT R26, R23, R24, R26, 0x96, !PT ;  /* 0x00000018171a7212 */ /* 0x000fe400078e961a */
[----:B------:R-:W-:Y:S01]  /*39c0*/  IADD3 R23, R203, 0x76cf5d0a, RZ ;  /* 0x76cf5d0acb177810 */ /* 0x000fe20007ffe0ff */
[--C-:B------:R-:W-:Y:S01]  /*39d0*/  FFMA.FTZ R167, R8, c[0x0][0x23c], -R20.reuse ;  /* 0x00008f0008a77a23 */ /* 0x100fe20000010814 */
[----:B------:R-:W-:Y:S01]  /*39e0*/  IADD3 R24, R202, 0x3c6ef372, RZ ;  /* 0x3c6ef372ca187810 */ /* 0x000fe20007ffe0ff */
[----:B------:R-:W-:Y:S01]  /*39f0*/  IMAD.WIDE.U32 R26, R26, -0x326172a9, RZ ;  /* 0xcd9e8d571a1a7825 */ /* 0x000fe200078e00ff */
[----:B------:R-:W-:Y:S03]  /*3a00*/  LOP3.LUT R22, R31, R22, R23, 0x96, !PT ;  /* 0x000000161f167212 */ /* 0x000fe600078e9617 */
[----:B------:R-:W-:Y:S01]  /*3a10*/  FFMA.FTZ R166, R16, c[0x0][0x23c], -R20 ;  /* 0x00008f0010a67a23 */ /* 0x000fe20000010814 */
[----:B------:R-:W-:Y:S01]  /*3a20*/  LOP3.LUT R24, R27, R28, R24, 0x96, !PT ;  /* 0x0000001c1b187212 */ /* 0x000fe200078e9618 */
[----:B------:R-:W-:Y:S01]  /*3a30*/  IMAD.WIDE.U32 R22, R22, -0x326172a9, RZ ;  /* 0xcd9e8d5716167825 */ /* 0x000fe200078e00ff */
[----:B------:R-:W-:Y:S01]  /*3a40*/  IADD3 R27, R202, -0x255992d5, RZ ;  /* 0xdaa66d2bca1b7810 */ /* 0x000fe20007ffe0ff */
[----:B------:R-:W-:Y:S01]  /*3a50*/  MUFU.EX2 R167, R167 ;  /* 0x000000a700a77308 */ /* 0x000fe20000000800 */
[----:B------:R-:W-:Y:S01]  /*3a60*/  IADD3 R28, R203, 0x32370b8f, RZ ;  /* 0x32370b8fcb1c7810 */ /* 0x000fe20007ffe0ff */
[----:B------:R-:W-:Y:S01]  /*3a70*/  IMAD.WIDE.U32 R24, R24, -0x2daee0ad, RZ ;  /* 0xd2511f5318187825 */ /* 0x000fe200078e00ff */
[----:B------:R-:W-:Y:S02]  /*3a80*/  LOP3.LUT R26, R23, R26, R27, 0x96, !PT ;  /* 0x0000001a171a7212 */ /* 0x000fe400078e961b */
[----:B------:R-:W-:Y:S01]  /*3a90*/  IADD3 R23, R202, 0x78dde6e4, RZ ;  /* 0x78dde6e4ca177810 */ /* 0x000fe20007ffe0ff */
[----:B------:R-:W-:Y:S01]  /*3aa0*/  FFMA.FTZ R169, R7, c[0x0][0x23c], -R21 ;  /* 0x00008f0007a97a23 */ /* 0x000fe20000010815 */
[----:B------:R-:W-:Y:S01]  /*3ab0*/  LOP3.LUT R28, R25, R30, R28, 0x96, !PT ;  /* 0x0000001e191c7212 */ /* 0x000fe200078e961c */
[----:B------:R-:W-:Y:S01]  /*3ac0*/  IMAD.WIDE.U32 R26, R26, -0x2daee0ad, RZ ;  /* 0xd2511f531a1a7825 */ /* 0x000fe200078e00ff */
[----:B------:R-:W-:Y:S01]  /*3ad0*/  IADD3 R25, R203, -0x126145ec, RZ ;  /* 0xed9eba14cb197810 */ /* 0x000fe20007ffe0ff */
[----:B------:R-:W-:Y:S02]  /*3ae0*/  MUFU.EX2 R166, R166 ;  /* 0x000000a600a67308 */ /* 0x000fe40000000800 */
[----:B------:R-:W-:Y:S01]  /*3af0*/  IMAD.WIDE.U32 R28, R28, -0x326172a9, RZ ;  /* 0xcd9e8d571c1c7825 */ /* 0x000fe200078e00ff */
[----:B------:R-:W-:Y:S02]  /*3b00*/  LOP3.LUT R24, R27, R24, R25, 0x96, !PT ;  /* 0x000000181b187212 */ /* 0x000fe400078e9619 */
[----:B------:R-:W-:Y:S01]  /*3b10*/  IADD3 R27, R202, -0x4ab325aa, RZ ;  /* 0xb54cda56ca1b7810 */ /* 0x000fe20007ffe0ff */
[----:B------:R-:W-:Y:S01]  /*3b20*/  FFMA.FTZ R172, R6, c[0x0][0x23c], -R21 ;  /* 0x00008f0006ac7a23 */ /* 0x000fe20000010815 */
[----:B------:R-:W-:Y:S01]  /*3b30*/  LOP3.LUT R23, R29, R22, R23, 0x96, !PT ;  /* 0x000000161d177212 */ /* 0x000fe200078e9617 */
[----:B------:R-:W-:Y:S01]  /*3b40*/  IMAD.WIDE.U32 R24, R24, -0x326172a9, RZ ;  /* 0xcd9e8d5718187825 */ /* 0x000fe200078e00ff */
[----:B------:R-:W-:Y:S01]  /*3b50*/  IADD3 R22, R202, 0x1715609d, RZ ;  /* 0x1715609dca167810 */ /* 0x000fe20007ffe0ff */
[----:B------:R-:W-:Y:S02]  /*3b60*/  MUFU.EX2 R169, R169 ;  /* 0x000000a900a97308 */ /* 0x000fe40000000800 */
[----:B------:R-:W-:Y:S01]  /*3b70*/  FFMA.FTZ R170, R4, c[0x0][0x23c], -R20 ;  /* 0x00008f0004aa7a23 */ /* 0x000fe20000010814 */
[----:B------:R-:W-:Y:S01]  /*3b80*/  LOP3.LUT R25, R25, R28, R22, 0x96, !PT ;  /* 0x0000001c19197212 */ /* 0x000fe200078e9616 */
[----:B------:R-:W-:Y:S01]  /*3b90*/  IMAD.WIDE.U32 R28, R23, -0x2daee0ad, RZ ;  /* 0xd2511f53171c7825 */ /* 0x000fe200078e00ff */
[C---:B------:R-:W-:Y:S02]  /*3ba0*/  IADD3 R22, R203.reuse, -0x56f99767, RZ ;  /* 0xa9066899cb167810 */ /* 0x040fe40007ffe0ff */
[----:B------:R-:W-:Y:S01]  /*3bb0*/  IADD3 R23, R203, 0x646e171e, RZ ;  /* 0x646e171ecb177810 */ /* 0x000fe20007ffe0ff */
[----:B------:R-:W-:Y:S01]  /*3bc0*/  IMAD.WIDE.U32 R30, R25, -0x2daee0ad, RZ ;  /* 0xd2511f53191e7825 */ /* 0x000fe200078e00ff */
[----:B------:R-:W-:Y:S01]  /*3bd0*/  LOP3.LUT R22, R29, R26, R22, 0x96, !PT ;  /* 0x0000001a1d167212 */ /* 0x000fe200078e9616 */
[----:B------:R-:W-:Y:S02]  /*3be0*/  MUFU.EX2 R172, R172 ;  /* 0x000000ac00ac7308 */ /* 0x000fe40000000800 */
[----:B------:R-:W-:Y:S01]  /*3bf0*/  FFMA.FTZ R174, R9, c[0x0][0x23c], -R20 ;  /* 0x00008f0009ae7a23 */ /* 0x000fe20000010814 */
[----:B------:R-:W-:Y:S01]  /*3c00*/  LOP3.LUT R23, R31, R28, R23, 0x96, !PT ;  /* 0x0000001c1f177212 */ /* 0x000fe200078e9617 */
[----:B------:R-:W-:Y:S01]  /*3c10*/  IMAD.WIDE.U32 R32, R22, -0x326172a9, RZ ;  /* 0xcd9e8d5716207825 */ /* 0x000fe200078e00ff */
[----:B------:R-:W-:Y:S02]  /*3c20*/  SHF.R.U32.HI R26, RZ, 0x18, R30 ;  /* 0x00000018ff1a7819 */ /* 0x000fe4000001161e */
[----:B------:R-:W-:Y:S01]  /*3c30*/  LOP3.LUT R28, R30, 0xff, RZ, 0xc0, !PT ;  /* 0x000000ff1e1c7812 */ /* 0x000fe200078ec0ff */
[----:B------:R-:W-:Y:S01]  /*3c40*/  FFMA.FTZ R173, R10, c[0x0][0x23c], -R21 ;  /* 0x00008f000aad7a23 */ /* 0x000fe20000010815 */
[----:B------:R-:W-:Y:S01]  /*3c50*/  LOP3.LUT R29, R32, 0xff, RZ, 0xc0, !PT ;  /* 0x000000ff201d7812 */ /* 0x000fe200078ec0ff */
[----:B------:R-:W-:Y:S01]  /*3c60*/  MUFU.EX2 R170, R170 ;  /* 0x000000aa00aa7308 */ /* 0x000fe20000000800 */
[----:B------:R-:W-:Y:S01]  /*3c70*/  LOP3.LUT R27, R33, R24, R27, 0x96, !PT ;  /* 0x00000018211b7212 */ /* 0x000fe200078e961b */
[--C-:B------:R-:W-:Y:S01]  /*3c80*/  FFMA.FTZ R168, R11, c[0x0][0x23c], -R21.reuse ;  /* 0x00008f000ba87a23 */ /* 0x100fe20000010815 */
[----:B------:R-:W-:Y:S01]  /*3c90*/  ISETP.LE.U32.AND P6, PT, R29, UR4, PT ;  /* 0x000000041d007c0c */ /* 0x000fe2000bfc3070 */
[--C-:B------:R-:W-:Y:S01]  /*3ca0*/  FFMA.FTZ R171, R5, c[0x0][0x23c], -R20.reuse ;  /* 0x00008f0005ab7a23 */ /* 0x100fe20000010814 */
[----:B------:R-:W-:Y:S01]  /*3cb0*/  ISETP.LE.U32.AND P0, PT, R26, UR4, PT ;  /* 0x000000041a007c0c */ /* 0x000fe2000bf03070 */
[--C-:B------:R-:W-:Y:S01]  /*3cc0*/  FFMA.FTZ R175, R19, c[0x0][0x23c], -R21.reuse ;  /* 0x00008f0013af7a23 */ /* 0x100fe20000010815 */
[----:B------:R-:W-:Y:S01]  /*3cd0*/  LOP3.LUT R29, R23, 0xff, RZ, 0xc0, !PT ;  /* 0x000000ff171d7812 */ /* 0x000fe200078ec0ff */
[----:B------:R-:W-:Y:S01]  /*3ce0*/  FFMA.FTZ R177, R15, c[0x0][0x23c], -R21 ;  /* 0x00008f000fb17a23 */ /* 0x000fe20000010815 */
[----:B------:R-:W-:Y:S01]  /*3cf0*/  SHF.R.U32.HI R26, RZ, 0x18, R23 ;  /* 0x00000018ff1a7819 */ /* 0x000fe20000011617 */
[----:B------:R-:W-:Y:S01]  /*3d00*/  MUFU.EX2 R174, R174 ;  /* 0x000000ae00ae7308 */ /* 0x000fe20000000800 */
[----:B------:R-:W-:Y:S01]  /*3d10*/  ISETP.LE.U32.AND P2, PT, R28, UR4, PT ;  /* 0x000000041c007c0c */ /* 0x000fe2000bf43070 */
[--C-:B------:R-:W-:Y:S01]  /*3d20*/  FFMA.FTZ R178, R14, c[0x0][0x23c], -R21.reuse ;  /* 0x00008f000eb27a23 */ /* 0x100fe20000010815 */
[----:B------:R-:W-:Y:S01]  /*3d30*/  ISETP.LE.U32.AND P5, PT, R29, UR4, PT ;  /* 0x000000041d007c0c */ /* 0x000fe2000bfa3070 */
[----:B------:R-:W-:Y:S01]  /*3d40*/  FFMA.FTZ R21, R18, c[0x0][0x23c], -R21 ;  /* 0x00008f0012157a23 */ /* 0x000fe20000010815 */
[--C-:B------:R-:W-:Y:S01]  /*3d50*/  SHF.R.U32.HI R29, RZ, 0x18, R27.reuse ;  /* 0x00000018ff1d7819 */ /* 0x100fe2000001161b */
[--C-:B------:R-:W-:Y:S01]  /*3d60*/  FFMA.FTZ R181, R12, c[0x0][0x23c], -R20.reuse ;  /* 0x00008f000cb57a23 */ /* 0x100fe20000010814 */
[----:B------:R-:W-:Y:S01]  /*3d70*/  ISETP.LE.U32.AND P3, PT, R26, UR4, PT ;  /* 0x000000041a007c0c */ /* 0x000fe2000bf63070 */
[--C-:B------:R-:W-:Y:S01]  /*3d80*/  FFMA.FTZ R180, R13, c[0x0][0x23c], -R20.reuse ;  /* 0x00008f000db47a23 */ /* 0x100fe20000010814 */
[----:B------:R-:W-:Y:S01]  /*3d90*/  SHF.R.U32.HI R26, RZ, 0x10, R27 ;  /* 0x00000010ff1a7819 */ /* 0x000fe2000001161b */
[----:B------:R-:W-:Y:S01]  /*3da0*/  MUFU.EX2 R173, R173 ;  /* 0x000000ad00ad7308 */ /* 0x000fe20000000800 */
[----:B------:R-:W-:Y:S01]  /*3db0*/  LOP3.LUT R22, R30, 0xffff, RZ, 0xc0, !PT ;  /* 0x0000ffff1e167812 */ /* 0x000fe200078ec0ff */
[----:B------:R-:W-:Y:S01]  /*3dc0*/  FFMA.FTZ R20, R17, c[0x0][0x23c], -R20 ;  /* 0x00008f0011147a23 */ /* 0x000fe20000010814 */
[----:B------:R-:W-:Y:S01]  /*3dd0*/  ISETP.LE.U32.AND P4, PT, R29, UR4, PT ;  /* 0x000000041d007c0c */ /* 0x000fe2000bf83070 */
[----:B------:R-:W-:Y:S01]  /*3de0*/  IMAD.SHL.U32 R162, R200, 0x2, RZ ;  /* 0x00000002c8a27824 */ /* 0x000fe200078e00ff */
[----:B------:R-:W-:Y:S01]  /*3df0*/  LOP3.LUT R26, R26, 0xff, RZ, 0xc0, !PT ;  /* 0x000000ff1a1a7812 */ /* 0x000fe200078ec0ff */
[----:B------:R-:W-:Y:S01]  /*3e00*/  IMAD.MOV.U32 R243, RZ, RZ, c[0x0][0x22c] ;  /* 0x00008b00fff37624 */ /* 0x000fe200078e00ff */
[----:B------:R-:W-:Y:S01]  /*3e10*/  SHF.R.U32.HI R25, RZ, 0x10, R30 ;  /* 0x00000010ff197819 */ /* 0x000fe2000001161e */
[----:B------:R-:W-:Y:S01]  /*3e20*/  IMAD.IADD R163, R193, 0x1, R162 ;  /* 0x00000001c1a37824 */ /* 0x000fe200078e02a2 */
[----:B------:R-:W-:Y:S01]  /*3e30*/  SHF.R.U32.HI R30, RZ, 0x18, R32 ;  /* 0x00000018ff1e7819 */ /* 0x000fe20000011620 */
[----:B------:R-:W-:Y:S01]  /*3e40*/  MUFU.EX2 R168, R168 ;  /* 0x000000a800a87308 */ /* 0x000fe20000000800 */
[----:B------:R-:W-:Y:S01]  /*3e50*/  LOP3.LUT R28, R32, 0xffff, RZ, 0xc0, !PT ;  /* 0x0000ffff201c7812 */ /* 0x000fe200078ec0ff */
[----:B------:R-:W-:Y:S01]  /*3e60*/  IMAD.IADD R161, R192, 0x1, R162 ;  /* 0x00000001c0a17824 */ /* 0x000fe200078e02a2 */
[----:B------:R-:W-:Y:S01]  /*3e70*/  ISETP.LE.U32.AND P1, PT, R30, UR4, PT ;  /* 0x000000041e007c0c */ /* 0x000fe2000bf23070 */
[----:B------:R-:W-:Y:S01]  /*3e80*/  IMAD.IADD R160, R192, 0x1, R163 ;  /* 0x00000001c0a07824 */ /* 0x000fe200078e02a3 */
[----:B------:R-:W-:Y:S01]  /*3e90*/  LOP3.LUT R30, R27, 0xff, RZ, 0xc0, !PT ;  /* 0x000000ff1b1e7812 */ /* 0x000fe200078ec0ff */
[----:B------:R-:W-:Y:S01]  /*3ea0*/  IMAD R243, R243, c[0x0][0x1c0], RZ ;  /* 0x00007000f3f37a24 */ /* 0x000fe200078e02ff */
[----:B------:R-:W-:Y:S02]  /*3eb0*/  SHF.R.U32.HI R28, RZ, 0x8, R28 ;  /* 0x00000008ff1c7819 */ /* 0x000fe4000001161c */
        /* <DEDUP_REMOVED lines=10> */
[----:B------:R-:W-:Y:S05]  /*3f60*/  LOP3.LUT R22, R22, 0xffff, RZ, 0xc0, !PT ;  /* 0x0000ffff16167812 */ /* 0x000fea00078ec0ff */
        /* <DEDUP_REMOVED lines=20> */
[----:B------:R-:W-:Y:S01]  /*40b0*/  SHF.R.U32.HI R24, RZ, 0x10, R23 ;  /* 0x00000010ff187819 */ /* 0x000fe20000011617 */
[----:B------:R-:W-:Y:S01]  /*40c0*/  @!P4 FADD.FTZ R174, -R174, -RZ ;  /* 0x800000ffaeaec221 */ /* 0x000fe20000010100 */
[----:B------:R-:W-:Y:S01]  /*40d0*/  LOP3.LUT R23, R23, 0xffff, RZ, 0xc0, !PT ;  /* 0x0000ffff17177812 */ /* 0x000fe200078ec0ff */
[----:B------:R-:W-:Y:S01]  /*40e0*/  @!P1 FADD.FTZ R176, -R176, -RZ ;  /* 0x800000ffb0b09221 */ /* 0x000fe20000010100 */
[----:B------:R-:W-:Y:S02]  /*40f0*/  ISETP.LE.U32.AND P2, PT, R27, UR4, PT ;  /* 0x000000041b007c0c */ /* 0x000fe4000bf43070 */
[----:B------:R-:W-:Y:S02]  /*4100*/  SHF.R.U32.HI R23, RZ, 0x8, R23 ;  /* 0x00000008ff177819 */ /* 0x000fe40000011617 */
[----:B------:R-:W-:Y:S02]  /*4110*/  LOP3.LUT R24, R24, 0xff, RZ, 0xc0, !PT ;  /* 0x000000ff18187812 */ /* 0x000fe400078ec0ff */
[----:B------:R-:W-:Y:S01]  /*4120*/  F2FP.RELU.BF16.PACK_AB R21, R169, R172 ;  /* 0x000000aca915723e */ /* 0x000fe200000018ff */
[----:B------:R-:W-:Y:S01]  /*4130*/  @!P6 FADD.FTZ R173, -R173, -RZ ;  /* 0x800000ffadade221 */ /* 0x000fe20000010100 */
[----:B------:R-:W-:Y:S02]  /*4140*/  ISETP.LE.U32.AND P4, PT, R24, UR4, PT ;  /* 0x0000000418007c0c */ /* 0x000fe4000bf83070 */
[----:B------:R-:W-:Y:S01]  /*4150*/  LOP3.LUT R24, R23, 0xffff, RZ, 0xc0, !PT ;  /* 0x0000ffff17187812 */ /* 0x000fe200078ec0ff */
[----:B------:R-:W-:Y:S01]  /*4160*/  STS [R218+0x20400], R21 ;  /* 0x02040015da007388 */ /* 0x000fe20000000800 */
[----:B------:R-:W-:Y:S01]  /*4170*/  F2FP.RELU.BF16.PACK_AB R20, R174, R167 ;  /* 0x000000a7ae14723e */ /* 0x000fe200000018ff */
[----:B------:R-:W-:Y:S01]  /*4180*/  @!P2 FADD.FTZ R171, -R171, -RZ ;  /* 0x800000ffababa221 */ /* 0x000fe20000010100 */
[----:B------:R-:W-:Y:S02]  /*4190*/  ISETP.LE.U32.AND P6, PT, R24, UR4, PT ;  /* 0x0000000418007c0c */ /* 0x000fe4000bfc3070 */
[----:B------:R-:W-:Y:S02]  /*41a0*/  ISETP.LE.U32.AND P2, PT, R22, UR4, PT ;  /* 0x0000000416007c0c */ /* 0x000fe4000bf43070 */
[----:B------:R-:W-:Y:S02]  /*41b0*/  F2FP.RELU.BF16.PACK_AB R23, R171, R170 ;  /* 0x000000aaab17723e */ /* 0x000fe400000018ff */
[----:B------:R-:W-:Y:S01]  /*41c0*/  F2FP.RELU.BF16.PACK_AB R22, R168, R173 ;  /* 0x000000ada816723e */ /* 0x000fe200000018ff */
[----:B------:R-:W-:Y:S01]  /*41d0*/  @!P4 FADD.FTZ R178, -R178, -RZ ;  /* 0x800000ffb2b2c221 */ /* 0x000fe20000010100 */
[----:B------:R-:W-:Y:S01]  /*41e0*/  F2FP.RELU.BF16.PACK_AB R29, R175, R176 ;  /* 0x000000b0af1d723e */ /* 0x000fe200000018ff */
[----:B------:R-:W-:Y:S01]  /*41f0*/  STS [R218+0x20000], R23 ;  /* 0x02000017da007388 */ /* 0x000fe20000000800 */
[----:B------:R-:W-:Y:S02]  /*4200*/  FSETP.GE.FTZ.AND P1, PT, R172, RZ, PT ;  /* 0x000000ffac00720b */ /* 0x000fe40003f36000 */
[----:B------:R-:W-:Y:S01]  /*4210*/  F2FP.RELU.BF16.PACK_AB R24, R177, R178 ;  /* 0x000000b2b118723e */ /* 0x000fe200000018ff */
[----:B------:R-:W-:Y:S01]  /*4220*/  @!P6 FADD.FTZ R180, -R180, -RZ ;  /* 0x800000ffb4b4e221 */ /* 0x000fe20000010100 */
[----:B------:R-:W-:Y:S01]  /*4230*/  STS [R223+0x20000], R20 ;  /* 0x02000014df007388 */ /* 0x000fe20000000800 */
[----:B------:R-:W-:Y:S01]  /*4240*/  @!P2 FADD.FTZ R179, -R179, -RZ ;  /* 0x800000ffb3b3a221 */ /* 0x000fe20000010100 */
[----:B------:R-:W-:Y:S02]  /*4250*/  FSETP.GE.FTZ.AND P3, PT, R170, RZ, PT ;  /* 0x000000ffaa00720b */ /* 0x000fe40003f76000 */
[----:B------:R-:W-:Y:S01]  /*4260*/  F2FP.RELU.BF16.PACK_AB R26, R180, R181 ;  /* 0x000000b5b41a723e */ /* 0x000fe200000018ff */
[----:B------:R-:W-:Y:S01]  /*4270*/  STS [R223+0x20400], R22 ;  /* 0x02040016df007388 */ /* 0x000fe20000000800 */
[----:B------:R-:W-:Y:S02]  /*4280*/  F2FP.RELU.BF16.PACK_AB R31, R179, R166 ;  /* 0x000000a6b31f723e */ /* 0x000fe400000018ff */
[----:B------:R-:W-:Y:S01]  /*4290*/  FSETP.GE.FTZ.AND P4, PT, R174, RZ, PT ;  /* 0x000000ffae00720b */ /* 0x000fe20003f96000 */
[----:B------:R-:W-:Y:S01]  /*42a0*/  STS [R221+0x20000], R26 ;  /* 0x0200001add007388 */ /* 0x000fe20000000800 */
[----:B------:R-:W-:Y:S03]  /*42b0*/  FSETP.GE.FTZ.AND P2, PT, R171, RZ, PT ;  /* 0x000000ffab00720b */ /* 0x000fe60003f56000 */
        /* <DEDUP_REMOVED lines=92> */
[----:B------:R-:W-:Y:S01]  /*4880*/  FADD.FTZ R20, -R165, R21 ;  /* 0x00000015a5147221 */ /* 0x000fe20000010100 */
[-C--:B------:R-:W-:Y:S01]  /*4890*/  FSEL R97, R96, R165.reuse, P3 ;  /* 0x000000a560617208 */ /* 0x080fe20001800000 */
[C---:B------:R-:W-:Y:S01]  /*48a0*/  FADD.FTZ R21, -R164.reuse, R22 ;  /* 0x00000016a4157221 */ /* 0x040fe20000010100 */
[----:B------:R-:W-:Y:S01]  /*48b0*/  FSETP.GE.FTZ.AND P3, PT, R181, RZ, PT ;  /* 0x000000ffb500720b */ /* 0x000fe20003f76000 */
[----:B------:R-:W-:Y:S01]  /*48c0*/  FADD.FTZ R23, -R164, R23 ;  /* 0x00000017a4177221 */ /* 0x000fe20000010100 */
[-C--:B------:R-:W-:Y:S01]  /*48d0*/  FSEL R20, R20, R165.reuse, P2 ;  /* 0x000000a514147208 */ /* 0x080fe20001000000 */
[----:B------:R-:W-:Y:S01]  /*48e0*/  FADD.FTZ R22, -R165, R25 ;  /* 0x00000019a5167221 */ /* 0x000fe20000010100 */
[----:B------:R-:W-:Y:S02]  /*48f0*/  FSETP.GE.FTZ.AND P2, PT, R180, RZ, PT ;  /* 0x000000ffb400720b */ /* 0x000fe40003f56000 */
[C---:B------:R-:W-:Y:S01]  /*4900*/  FADD.FTZ R25, -R164.reuse, R26 ;  /* 0x0000001aa4197221 */ /* 0x040fe20000010100 */
[-C--:B------:R-:W-:Y:S01]  /*4910*/  FSEL R21, R21, R164.reuse, P1 ;  /* 0x000000a415157208 */ /* 0x080fe20000800000 */
[----:B------:R-:W-:Y:S01]  /*4920*/  FADD.FTZ R24, -R165, R24 ;  /* 0x00000018a5187221 */ /* 0x000fe20000010100 */
[----:B------:R-:W-:Y:S01]  /*4930*/  FSETP.GE.FTZ.AND P1, PT, R173, RZ, PT ;  /* 0x000000ffad00720b */ /* 0x000fe20003f36000 */
[C---:B------:R-:W-:Y:S01]  /*4940*/  FADD.FTZ R31, -R164.reuse, R31 ;  /* 0x0000001fa41f7221 */ /* 0x040fe20000010100 */
[-C--:B------:R-:W-:Y:S01]  /*4950*/  FSEL R26, R23, R164.reuse, P0 ;  /* 0x000000a4171a7208 */ /* 0x080fe20000000000 */
[----:B------:R-:W-:Y:S01]  /*4960*/  FADD.FTZ R96, -R165, R29 ;  /* 0x0000001da5607221 */ /* 0x000fe20000010100 */
[----:B------:R-:W-:Y:S01]  /*4970*/  FSETP.GE.FTZ.AND P0, PT, R167, RZ, PT ;  /* 0x000000ffa700720b */ /* 0x000fe20003f16000 */
[----:B------:R-:W-:Y:S01]  /*4980*/  FADD.FTZ R27, -R164, R27 ;  /* 0x0000001ba41b7221 */ /* 0x000fe20000010100 */
[-C--:B------:R-:W-:Y:S01]  /*4990*/  FSEL R29, R22, R165.reuse, P4 ;  /* 0x000000a5161d7208 */ /* 0x080fe20002000000 */
[----:B------:R-:W-:Y:S01]  /*49a0*/  FADD.FTZ R28, -R165, R28 ;  /* 0x0000001ca51c7221 */ /* 0x000fe20000010100 */
[----:B------:R-:W-:Y:S01]  /*49b0*/  FSEL R22, R25, R164, P1 ;  /* 0x000000a419167208 */ /* 0x000fe20000800000 */
[----:B------:R-:W-:Y:S01]  /*49c0*/  FADD.FTZ R23, -R164, R30 ;  /* 0x0000001ea4177221 */ /* 0x000fe20000010100 */
[----:B------:R-:W-:Y:S01]  /*49d0*/  FSETP.GE.FTZ.AND P1, PT, R177, RZ, PT ;  /* 0x000000ffb100720b */ /* 0x000fe20003f36000 */
[----:B------:R-:W-:Y:S01]  /*49e0*/  FADD.FTZ R32, -R165, R32 ;  /* 0x00000020a5207221 */ /* 0x000fe20000010100 */
[----:B------:R-:W-:Y:S01]  /*49f0*/  FSEL R24, R24, R165, P0 ;  /* 0x000000a518187208 */ /* 0x000fe20000000000 */
[----:B------:R-:W-:Y:S01]  /*4a00*/  FMUL.FTZ R97, R170, R97 ;  /* 0x00000061aa617220 */ /* 0x000fe20000410000 */
        /* <DEDUP_REMOVED lines=16> */
[----:B------:R-:W-:Y:S01]  /*4b10*/  ISETP.GT.AND P1, PT, R237, R224, PT ;  /* 0x000000e0ed00720c */ /* 0x000fe20003f24270 */
        /* <DEDUP_REMOVED lines=8> */
[----:B------:R-:W-:Y:S01]  /*4ba0*/  @P0 FADD.FTZ R164, -R164, R35 ;  /* 0x00000023a4a40221 */ /* 0x000fe20000010100 */
        /* <DEDUP_REMOVED lines=13> */
[C---:B------:R-:W-:Y:S03]  /*4c80*/  LEA R246, P0, R5.reuse, R246, 0x1 ;  /* 0x000000f605f67211 */ /* 0x040fe600078008ff */
        /* <DEDUP_REMOVED lines=16> */
.L_x_1410:
        /* <DEDUP_REMOVED lines=105> */
.L_x_1411:
        /* <DEDUP_REMOVED lines=11> */
[-C--:B-12---:R-:W-:Y:S03]  /*54d0*/  HMMA.16816.F32.BF16 R4, R148, R16.reuse, RZ ;  /* 0x000000109404723c */ /* 0x086fe600000418ff */
[----:B------:R-:W-:Y:S04]  /*54e0*/  LDSM.16.MT88.4 R176, [R201+0x15000] ;  /* 0x01500000c9b0783b */ /* 0x000fe80000004200 */
[----:B------:R-:W-:Y:S01]  /*54f0*/  LDSM.16.MT88.4 R180, [R201+0x15800] ;  /* 0x01580000c9b4783b */ /* 0x000fe20000004200 */
[C---:B---3--:R-:W-:Y:S03]  /*5500*/  HMMA.16816.F32.BF16 R8, R92.reuse, R16, RZ ;  /* 0x000000105c08723c */ /* 0x048fe600000418ff */
        /* <DEDUP_REMOVED lines=57> */
[----:B------:R-:W-:Y:S02]  /*58a0*/  IMAD.SHL.U32 R155, R243, 0x8, RZ ;  /* 0x00000008f39b7824 */ /* 0x000fe400078e00ff */
        /* <DEDUP_REMOVED lines=11> */
[----:B------:R-:W-:Y:S01]  /*5960*/  IMAD R161, R243, 0x18, RZ ;  /* 0x00000018f3a17824 */ /* 0x000fe200078e02ff */
[----:B------:R-:W-:Y:S04]  /*5970*/  HMMA.16816.F32.BF16 R96, R148, R186, R96 ;  /* 0x000000ba9460723c */ /* 0x000fe80000041860 */
[-C--:B------:R-:W-:Y:S01]  /*5980*/  LEA R164, P0, R161, R250.reuse, 0x2 ;  /* 0x000000faa1a47211 */ /* 0x080fe200078010ff */
[----:B------:R-:W-:Y:S01]  /*5990*/  IMAD.SHL.U32 R163, R243, 0x20, RZ ;  /* 0x00000020f3a37824 */ /* 0x000fe200078e00ff */
[----:B--2---:R-:W-:Y:S02]  /*59a0*/  IADD3 R5, R153, 0x20, RZ ;  /* 0x0000002099057810 */ /* 0x004fe40007ffe0ff */
[-C--:B------:R-:W-:Y:S01]  /*59b0*/  LEA.HI.X.SX32 R165, R161, R251.reuse, 0x2, P0 ;  /* 0x000000fba1a57211 */ /* 0x080fe200000f16ff */
[----:B------:R-:W-:Y:S03]  /*59c0*/  IMAD R161, R243, 0x30, RZ ;  /* 0x00000030f3a17824 */ /* 0x000fe600078e02ff */
[-C--:B------:R-:W-:Y:S01]  /*59d0*/  LEA R162, P2, R163, R250.reuse, 0x2 ;  /* 0x000000faa3a27211 */ /* 0x080fe200078410ff */
[----:B------:R1:W-:Y:S01]  /*59e0*/  RED.E.ADD.F32.FTZ.RN.STRONG.GPU [R164.64], R7 ;  /* 0x00000007a400798e */ /* 0x0003e2000c10e786 */
[-C--:B------:R-:W-:Y:S01]  /*59f0*/  LEA R156, P0, R157, R250.reuse, 0x2 ;  /* 0x000000fa9d9c7211 */ /* 0x080fe200078010ff */
[----:B------:R-:W-:Y:S01]  /*5a00*/  IMAD R243, R243, 0x38, RZ ;  /* 0x00000038f3f37824 */ /* 0x000fe200078e02ff */
[-C--:B------:R-:W-:Y:S02]  /*5a10*/  LEA.HI.X.SX32 R163, R163, R251.reuse, 0x2, P2 ;  /* 0x000000fba3a37211 */ /* 0x080fe400010f16ff */
        /* <DEDUP_REMOVED lines=424> */
.L_x_1413:
        /* <DEDUP_REMOVED lines=13> */
.L_x_1414:
        /* <DEDUP_REMOVED lines=41> */
.L_x_1416:
[----:B------:R-:W-:Y:S05]  /*7800*/  BSYNC B0 ;  /* 0x0000000000007941 */ /* 0x000fea0003800000 */
.L_x_1415:
[----:B----4-:R-:W-:Y:S01]  /*7810*/  IADD3 R41, R211, 0x20, RZ ;  /* 0x00000020d3297810 */ /* 0x010fe20007ffe0ff */
        /* <DEDUP_REMOVED lines=15> */
.L_x_1418:
[----:B------:R-:W-:Y:S05]  /*7910*/  BSYNC B0 ;  /* 0x0000000000007941 */ /* 0x000fea0003800000 */
.L_x_1417:
        /* <DEDUP_REMOVED lines=22> */
.L_x_1420:
[----:B------:R-:W-:Y:S05]  /*7a80*/  BSYNC B0 ;  /* 0x0000000000007941 */ /* 0x000fea0003800000 */
.L_x_1419:
        /* <DEDUP_REMOVED lines=13> */
.L_x_1407:
[----:B------:R-:W-:Y:S05]  /*7b60*/  BSYNC B1 ;  /* 0x0000000000017941 */ /* 0x000fea0003800000 */
.L_x_1393:
[----:B------:R-:W-:-:S04]  /*7b70*/  IADD3 R219, R219, c[0x0][0xc], RZ ;  /* 0x00000300dbdb7a10 */ /* 0x000fc80007ffe0ff */
[----:B------:R-:W-:-:S13]  /*7b80*/  ISETP.GE.AND P0, PT, R219, UR5, PT ;  /* 0x00000005db007c0c */ /* 0x000fda000bf06270 */
[----:B------:R-:W-:Y:S01]  /*7b90*/  @P0 CALL.REL.NOINC `(.L_x_1421) ;  /* 0x0000001000000944 */ /* 0x000fe20003c00000 */
[----:B------:R-:W-:Y:S05]  /*7ba0*/  BRA `(.L_x_1422) ;  /* 0xffff8cb000007947 */ /* 0x000fea000383ffff */
.L_x_1421:
[----:B------:R-:W-:Y:S05]  /*7bb0*/  EXIT ;  /* 0x000000000000794d */ /* 0x000fea0003800000 */
.L_x_1423:
        /* <DEDUP_REMOVED lines=12> */
.L_x_1614:


//--------------------- .text._ZN5flash44flash_bwd_dq_dk_dv_loop_seqk_parallel_kernelI23Flash_bwd_kernel_traitsILi192ELi64ELi64ELi8ELi4ELi2ELi2ELb0ELb0EN7cutlass10bfloat16_tE19Flash_kernel_traitsILi192ELi64ELi64ELi8ES3_EELb0ELb0ELb1ELb0ELb0ELb1ELb1EEEvNS_16Flash_bwd_paramsE --------------------------
	.section	.text._ZN5flash44flash_bwd_dq_dk_dv_loop_seqk_parallel_kernelI23Flash_bwd_kernel_traitsILi192ELi64ELi64ELi8ELi4ELi2ELi2ELb0ELb0EN7cutlass10bfloat16_tE19Flash_kernel_traitsILi192ELi64ELi64ELi8ES3_EELb0ELb0ELb1ELb0ELb0ELb1ELb1EEEvNS_16Flash_bwd_paramsE,"ax",@progbits
	.sectioninfo	@"SHI_REGISTERS=253"
	.align	128
        .global         _ZN5flash44flash_bwd_dq_dk_dv_loop_seqk_parallel_kernelI23Flash_bwd_kernel_traitsILi192ELi64ELi64ELi8ELi4ELi2ELi2ELb0ELb0EN7cutlass10bfloat16_tE19Flash_kernel_traitsILi192ELi64ELi64ELi8ES3_EELb0ELb0ELb1ELb0ELb0ELb1ELb1EEEvNS_16Flash_bwd_paramsE
        .type           _ZN5flash44flash_bwd_dq_dk_dv_loop_seqk_parallel_kernelI23Flash_bwd_kernel_traitsILi192ELi64ELi64ELi8ELi4ELi2ELi2ELb0ELb0EN7cutlass10bfloat16_tE19Flash_kernel_traitsILi192ELi64ELi64ELi8ES3_EELb0ELb0ELb1ELb0ELb0ELb1ELb1EEEvNS_16Flash_bwd_paramsE,@function
        .size           _ZN5flash44flash_bwd_dq_dk_dv_loop_seqk_parallel_kernelI23Flash_bwd_kernel_traitsILi192ELi64ELi64ELi8ELi4ELi2ELi2ELb0ELb0EN7cutlass10bfloat16_tE19Flash_kernel_traitsILi192ELi64ELi64ELi8ES3_EELb0ELb0ELb1ELb0ELb0ELb1ELb1EEEvNS_16Flash_bwd_paramsE,(.L_x_1615 - _ZN5flash44flash_bwd_dq_dk_dv_loop_seqk_parallel_kernelI23Flash_bwd_kernel_traitsILi192ELi64ELi64ELi8ELi4ELi2ELi2ELb0ELb0EN7cutlass10bfloat16_tE19Flash_kernel_traitsILi192ELi64ELi64ELi8ES3_EELb0ELb0ELb1ELb0ELb0ELb1ELb1EEEvNS_16Flash_bwd_paramsE)
        .other          _ZN5flash44flash_bwd_dq_dk_dv_loop_seqk_parallel_kernelI23Flash_bwd_kernel_traitsILi192ELi64ELi64ELi8ELi4ELi2ELi2ELb0ELb0EN7cutlass10bfloat16_tE19Flash_kernel_traitsILi192ELi64ELi64ELi8ES3_EELb0ELb0ELb1ELb0ELb0ELb1ELb1EEEvNS_16Flash_bwd_paramsE,@"STO_CUDA_ENTRY STV_DEFAULT"
_ZN5flash44flash_bwd_dq_dk_dv_loop_seqk_parallel_kernelI23Flash_bwd_kernel_traitsILi192ELi64ELi64ELi8ELi4ELi2ELi2ELb0ELb0EN7cutlass10bfloat16_tE19Flash_kernel_traitsILi192ELi64ELi64ELi8ES3_EELb0ELb0ELb1ELb0ELb0ELb1ELb1EEEvNS_16Flash_bwd_paramsE:
.text._ZN5flash44flash_bwd_dq_dk_dv_loop_seqk_parallel_kernelI23Flash_bwd_kernel_traitsILi192ELi64ELi64ELi8ELi4ELi2ELi2ELb0ELb0EN7cutlass10bfloat16_tE19Flash_kernel_traitsILi192ELi64ELi64ELi8ES3_EELb0ELb0ELb1ELb0ELb0ELb1ELb1EEEvNS_16Flash_bwd_paramsE:
        /* <DEDUP_REMOVED lines=137> */
.L_x_1454:
        /* <DEDUP_REMOVED lines=32> */
.L_x_1424:
        /* <DEDUP_REMOVED lines=49> */
.L_x_1426:
        /* <DEDUP_REMOVED lines=13> */
.L_x_1427:
        /* <DEDUP_REMOVED lines=84> */
.L_x_1428:
[----:B------:R-:W-:-:S04]  /*13b0*/  IMAD R25, R202, c[0x0][0x1c0], R233 ;  /* 0x00007000ca197a24 */ /* 0x000fc800078e02e9 */
[----:B------:R-:W-:Y:S02]  /*13c0*/  IMAD R25, R25, c[0x0][0x224], RZ ;  /* 0x0000890019197a24 */ /* 0x000fe400078e02ff */
.L_x_1429:
        /* <DEDUP_REMOVED lines=69> */
.L_x_1431:
        /* <DEDUP_REMOVED lines=14> */
.L_x_1432:
        /* <DEDUP_REMOVED lines=24> */
.L_x_1434:
[----:B------:R-:W-:Y:S05]  /*1a80*/  BSYNC B0 ;  /* 0x0000000000007941 */ /* 0x000fea0003800000 */
.L_x_1433:
        /* <DEDUP_REMOVED lines=16> */
.L_x_1436:
[----:B------:R-:W-:Y:S05]  /*1b90*/  BSYNC B0 ;  /* 0x0000000000007941 */ /* 0x000fea0003800000 */
.L_x_1435:
        /* <DEDUP_REMOVED lines=21> */
.L_x_1438:
[----:B------:R-:W-:Y:S05]  /*1cf0*/  BSYNC B0 ;  /* 0x0000000000007941 */ /* 0x000fea0003800000 */
.L_x_1437:
        /* <DEDUP_REMOVED lines=14> */
.L_x_1430:
        /* <DEDUP_REMOVED lines=236> */
[----:B--2---:R-:W-:Y:S01]  /*2ca0*/  CS2R R20, SRZ ;  /* 0x0000000000147805 */ /* 0x004fe2000001ff00 */
[----:B------:R-:W-:Y:S01]  /*2cb0*/  IADD3 R243, R243, -c[0x0][0x2e8], RZ ;  /* 0x8000ba00f3f37a10 */ /* 0x000fe20007ffe0ff */
[----:B------:R-:W-:Y:S01]  /*2cc0*/  IMAD.SHL.U32 R194, R194, 0x2, RZ ;  /* 0x00000002c2c27824 */ /* 0x000fe200078e00ff */
[----:B------:R-:W-:Y:S01]  /*2cd0*/  SHF.L.U32 R195, R195, 0x1, RZ ;  /* 0x00000001c3c37819 */ /* 0x000fe200000006ff */
[----:B------:R-:W-:Y:S01]  /*2ce0*/  IMAD.IADD R190, R192, 0x1, R191 ;  /* 0x00000001c0be7824 */ /* 0x000fe200078e02bf */
[----:B-1----:R-:W-:-:S02]  /*2cf0*/  IADD3 R189, R196, R192, RZ ;  /* 0x000000c0c4bd7210 */ /* 0x002fc40007ffe0ff */
.L_x_1444:
        /* <DEDUP_REMOVED lines=153> */
.L_x_1440:
        /* <DEDUP_REMOVED lines=70> */
.L_x_1441:
        /* <DEDUP_REMOVED lines=252> */
.L_x_1442:
[----:B------:R-:W-:Y:S01]  /*4ab0*/  F2FP.BF16.PACK_AB R69, R5, R4 ;  /* 0x000000040545723e */ /* 0x000fe200000010ff */
[----:B------:R-:W-:Y:S01]  /*4ac0*/  IMAD.SHL.U32 R201, R199, 0x2, RZ ;  /* 0x00000002c7c97824 */ /* 0x000fe200078e00ff */
[----:B-1----:R-:W-:Y:S02]  /*4ad0*/  F2FP.BF16.PACK_AB R71, R7, R6 ;  /* 0x000000060747723e */ /* 0x002fe400000010ff */
        /* <DEDUP_REMOVED lines=102> */
.L_x_1443:
        /* <DEDUP_REMOVED lines=472> */
.L_x_1445:
        /* <DEDUP_REMOVED lines=13> */
.L_x_1446:
        /* <DEDUP_REMOVED lines=39> */
.L_x_1448:
[----:B------:R-:W-:Y:S05]  /*7200*/  BSYNC B0 ;  /* 0x0000000000007941 */ /* 0x000fea0003800000 */
.L_x_1447:
        /* <DEDUP_REMOVED lines=17> */
.L_x_1450:
[----:B------:R-:W-:Y:S05]  /*7320*/  BSYNC B0 ;  /* 0x0000000000007941 */ /* 0x000fea0003800000 */
.L_x_1449:
        /* <DEDUP_REMOVED lines=22> */
.L_x_1452:
[----:B------:R-:W-:Y:S05]  /*7490*/  BSYNC B0 ;  /* 0x0000000000007941 */ /* 0x000fea0003800000 */
.L_x_1451:
        /* <DEDUP_REMOVED lines=13> */
.L_x_1439:
[----:B------:R-:W-:Y:S05]  /*7570*/  BSYNC B1 ;  /* 0x0000000000017941 */ /* 0x000fea0003800000 */
.L_x_1425:
[----:B------:R-:W-:-:S04]  /*7580*/  IADD3 R214, R214, c[0x0][0xc], RZ ;  /* 0x00000300d6d67a10 */ /* 0x000fc80007ffe0ff */
[----:B------:R-:W-:-:S13]  /*7590*/  ISETP.GE.AND P0, PT, R214, UR4, PT ;  /* 0x00000004d6007c0c */ /* 0x000fda000bf06270 */
[----:B------:R-:W-:Y:S01]  /*75a0*/  @P0 CALL.REL.NOINC `(.L_x_1453) ;  /* 0x0000001000000944 */ /* 0x000fe20003c00000 */
[----:B------:R-:W-:Y:S05]  /*75b0*/  BRA `(.L_x_1454) ;  /* 0xffff92d000007947 */ /* 0x000fea000383ffff */
.L_x_1453:
[----:B------:R-:W-:Y:S05]  /*75c0*/  EXIT ;  /* 0x000000000000794d */ /* 0x000fea0003800000 */
.L_x_1455:
        /* <DEDUP_REMOVED lines=11> */
.L_x_1615:


//--------------------- .text._ZN5flash44flash_bwd_dq_dk_dv_loop_seqk_parallel_kernelI23Flash_bwd_kernel_traitsILi192ELi64ELi64ELi8ELi4ELi2ELi2ELb0ELb0EN7cutlass10bfloat16_tE19Flash_kernel_traitsILi192ELi64ELi64ELi8ES3_EELb1ELb0ELb1ELb1ELb0ELb0ELb0EEEvNS_16Flash_bwd_paramsE --------------------------
	.section	.text._ZN5flash44flash_bwd_dq_dk_dv_loop_seqk_parallel_kernelI23Flash_bwd_kernel_traitsILi192ELi64ELi64ELi8ELi4ELi2ELi2ELb0ELb0EN7cutlass10bfloat16_tE19Flash_kernel_traitsILi192ELi64ELi64ELi8ES3_EELb1ELb0ELb1ELb1ELb0ELb0ELb0EEEvNS_16Flash_bwd_paramsE,"ax",@progbits
	.sectioninfo	@"SHI_REGISTERS=255"
	.align	128
        .global         _ZN5flash44flash_bwd_dq_dk_dv_loop_seqk_parallel_kernelI23Flash_bwd_kernel_traitsILi192ELi64ELi64ELi8ELi4ELi2ELi2ELb0ELb0EN7cutlass10bfloat16_tE19Flash_kernel_traitsILi192ELi64ELi64ELi8ES3_EELb1ELb0ELb1ELb1ELb0ELb0ELb0EEEvNS_16Flash_bwd_paramsE
        .type           _ZN5flash44flash_bwd_dq_dk_dv_loop_seqk_parallel_kernelI23Flash_bwd_kernel_traitsILi192ELi64ELi64ELi8ELi4ELi2ELi2ELb0ELb0EN7cutlass10bfloat16_tE19Flash_kernel_traitsILi192ELi64ELi64ELi8ES3_EELb1ELb0ELb1ELb1ELb0ELb0ELb0EEEvNS_16Flash_bwd_paramsE,@function
        .size           _ZN5flash44flash_bwd_dq_dk_dv_loop_seqk_parallel_kernelI23Flash_bwd_kernel_traitsILi192ELi64ELi64ELi8ELi4ELi2ELi2ELb0ELb0EN7cutlass10bfloat16_tE19Flash_kernel_traitsILi192ELi64ELi64ELi8ES3_EELb1ELb0ELb1ELb1ELb0ELb0ELb0EEEvNS_16Flash_bwd_paramsE,(.L_x_1616 - _ZN5flash44flash_bwd_dq_dk_dv_loop_seqk_parallel_kernelI23Flash_bwd_kernel_traitsILi192ELi64ELi64ELi8ELi4ELi2ELi2ELb0ELb0EN7cutlass10bfloat16_tE19Flash_kernel_traitsILi192ELi64ELi64ELi8ES3_EELb1ELb0ELb1ELb1ELb0ELb0ELb0EEEvNS_16Flash_bwd_paramsE)
        .other          _ZN5flash44flash_bwd_dq_dk_dv_loop_seqk_parallel_kernelI23Flash_bwd_kernel_traitsILi192ELi64ELi64ELi8ELi4ELi2ELi2ELb0ELb0EN7cutlass10bfloat16_tE19Flash_kernel_traitsILi192ELi64ELi64ELi8ES3_EELb1ELb0ELb1ELb1ELb0ELb0ELb0EEEvNS_16Flash_bwd_paramsE,@"STO_CUDA_ENTRY STV_DEFAULT"
_ZN5flash44flash_bwd_dq_dk_dv_loop_seqk_parallel_kernelI23Flash_bwd_kernel_traitsILi192ELi64ELi64ELi8ELi4ELi2ELi2ELb0ELb0EN7cutlass10bfloat16_tE19Flash_kernel_traitsILi192ELi64ELi64ELi8ES3_EELb1ELb0ELb1ELb1ELb0ELb0ELb0EEEvNS_16Flash_bwd_paramsE:
.text._ZN5flash44flash_bwd_dq_dk_dv_loop_seqk_parallel_kernelI23Flash_bwd_kernel_traitsILi192ELi64ELi64ELi8ELi4ELi2ELi2ELb0ELb0EN7cutlass10bfloat16_tE19Flash_kernel_traitsILi192ELi64ELi64ELi8ES3_EELb1ELb0ELb1ELb1ELb0ELb0ELb0EEEvNS_16Flash_bwd_paramsE:
        /* <DEDUP_REMOVED lines=19> */
[CC--:B------:R-:W-:Y:S02]  /*0130*/  LEA.HI R13, R2.reuse, R8.reuse, RZ, 0x3 ;  /* 0x00000008020d7211 */ /* 0x0c0fe400078f18ff */
[CC--:B------:R-:W-:Y:S02]  /*0140*/  LEA.HI R14, R2.reuse, R8.reuse, RZ, 0x7 ;  /* 0x00000008020e7211 */ /* 0x0c0fe400078f38ff */
[CC--:B------:R-:W-:Y:S02]  /*0150*/  LEA.HI R16, R2.reuse, R8.reuse, RZ, 0x6 ;  /* 0x0000000802107211 */ /* 0x0c0fe400078f30ff */
[----:B------:R-:W-:-:S02]  /*0160*/  LEA.HI R2, R2, R8, RZ, 0x2 ;  /* 0x0000000802027211 */ /* 0x000fc400078f10ff */
[----:B------:R-:W-:Y:S02]  /*0170*/  LOP3.LUT R4, R0, 0xffffffe0, RZ, 0xc0, !PT ;  /* 0xffffffe000047812 */ /* 0x000fe400078ec0ff */
[----:B------:R-:W-:Y:S02]  /*0180*/  LOP3.LUT R5, R3, 0xfffffff0, RZ, 0xc0, !PT ;  /* 0xfffffff003057812 */ /* 0x000fe400078ec0ff */
[----:B------:R-:W-:Y:S01]  /*0190*/  LOP3.LUT R7, R2, 0x7ffffffc, RZ, 0xc0, !PT ;  /* 0x7ffffffc02077812 */ /* 0x000fe200078ec0ff */
[C---:B------:R-:W-:Y:S01]  /*01a0*/  IMAD.IADD R11, R8.reuse, 0x1, -R4 ;  /* 0x00000001080b7824 */ /* 0x040fe200078e0a04 */
[--C-:B------:R-:W-:Y:S01]  /*01b0*/  SHF.R.S32.HI R4, RZ, 0x5, R0.reuse ;  /* 0x00000005ff047819 */ /* 0x100fe20000011400 */
[C---:B------:R-:W-:Y:S01]  /*01c0*/  IMAD.IADD R12, R8.reuse, 0x1, -R5 ;  /* 0x00000001080c7824 */ /* 0x040fe200078e0a05 */
[----:B------:R-:W-:Y:S01]  /*01d0*/  SHF.R.S32.HI R5, RZ, 0x1f, R0 ;  /* 0x0000001fff057819 */ /* 0x000fe20000011400 */
[----:B------:R-:W-:Y:S01]  /*01e0*/  IMAD.IADD R15, R8, 0x1, -R7 ;  /* 0x00000001080f7824 */ /* 0x000fe200078e0a07 */
[----:B------:R-:W-:-:S02]  /*01f0*/  SHF.R.S32.HI R7, RZ, 0x4, R3 ;  /* 0x00000004ff077819 */ /* 0x000fc40000011403 */
[----:B------:R-:W-:Y:S02]  /*0200*/  LOP3.LUT R6, R13, 0xfffffff8, RZ, 0xc0, !PT ;  /* 0xfffffff80d067812 */ /* 0x000fe400078ec0ff */
[-C--:B------:R-:W-:Y:S02]  /*0210*/  LEA.HI R5, R5, R4.reuse, RZ, 0x2 ;  /* 0x0000000405057211 */ /* 0x080fe400078f10ff */
[----:B------:R-:W-:Y:S01]  /*0220*/  SHF.R.S32.HI R10, RZ, 0x2, R2 ;  /* 0x00000002ff0a7819 */ /* 0x000fe20000011402 */
[----:B------:R-:W-:Y:S01]  /*0230*/  IMAD.IADD R6, R8, 0x1, -R6 ;  /* 0x0000000108067824 */ /* 0x000fe200078e0a06 */
[----:B------:R-:W-:Y:S02]  /*0240*/  SHF.R.S32.HI R2, RZ, 0x1f, R2 ;  /* 0x0000001fff027819 */ /* 0x000fe40000011402 */
[----:B------:R-:W-:Y:S01]  /*0250*/  SHF.R.S32.HI R238, RZ, 0x3, R13 ;  /* 0x00000003ffee7819 */ /* 0x000fe2000001140d */
[----:B------:R-:W-:Y:S01]  /*0260*/  IMAD.SHL.U32 R222, R6, 0x8, RZ ;  /* 0x0000000806de7824 */ /* 0x000fe200078e00ff */
[----:B------:R-:W-:-:S02]  /*0270*/  LEA.HI R0, R0, R4, RZ, 0x1 ;  /* 0x0000000400007211 */ /* 0x000fc400078f08ff */
[----:B------:R-:W-:Y:S02]  /*0280*/  LEA.HI R9, R3, R7, RZ, 0x1 ;  /* 0x0000000703097211 */ /* 0x000fe400078f08ff */
[----:B------:R-:W-:Y:S01]  /*0290*/  LOP3.LUT R3, R5, 0xfffffffc, RZ, 0xc0, !PT ;  /* 0xfffffffc05037812 */ /* 0x000fe200078ec0ff */
[----:B------:R-:W-:Y:S01]  /*02a0*/  IMAD.SHL.U32 R5, R238, 0x40, RZ ;  /* 0x00000040ee057824 */ /* 0x000fe200078e00ff */
[----:B------:R-:W-:Y:S02]  /*02b0*/  LEA.HI R8, R2, R10, RZ, 0x3 ;  /* 0x0000000a02087211 */ /* 0x000fe400078f18ff */
[----:B------:R-:W-:Y:S01]  /*02c0*/  LOP3.LUT R0, R0, 0xfffffffe, RZ, 0xc0, !PT ;  /* 0xfffffffe00007812 */ /* 0x000fe200078ec0ff */
[----:B------:R-:W-:Y:S01]  /*02d0*/  IMAD.IADD R252, R4, 0x1, -R3 ;  /* 0x0000000104fc7824 */ /* 0x000fe200078e0a03 */
[----:B------:R-:W-:Y:S02]  /*02e0*/  LOP3.LUT R2, R9, 0xfffffffe, RZ, 0xc0, !PT ;  /* 0xfffffffe09027812 */ /* 0x000fe400078ec0ff */
[----:B------:R-:W-:Y:S01]  /*02f0*/  LOP3.LUT R3, R8, 0xfffffff8, RZ, 0xc0, !PT ;  /* 0xfffffff808037812 */ /* 0x000fe200078ec0ff */
[----:B------:R-:W-:Y:S01]  /*0300*/  IMAD.IADD R198, R4, 0x1, -R0 ;  /* 0x0000000104c67824 */ /* 0x000fe200078e0a00 */
[----:B------:R-:W-:Y:S01]  /*0310*/  LOP3.LUT R0, R5, 0x1c0, RZ, 0xc0, !PT ;  /* 0x000001c005007812 */ /* 0x000fe200078ec0ff */
[----:B------:R-:W-:Y:S01]  /*0320*/  IMAD.IADD R9, R7, 0x1, -R2 ;  /* 0x0000000107097824 */ /* 0x000fe200078e0a02 */
[----:B------:R-:W-:Y:S01]  /*0330*/  SHF.R.S32.HI R5, RZ, 0x1f, R11 ;  /* 0x0000001fff057819 */ /* 0x000fe2000001140b */
[----:B------:R-:W-:Y:S01]  /*0340*/  IMAD.IADD R4, R10, 0x1, -R3 ;  /* 0x000000010a047824 */ /* 0x000fe200078e0a03 */
[----:B------:R-:W-:Y:S01]  /*0350*/  LOP3.LUT R3, R0, 0x38, R222, 0xf8, !PT ;  /* 0x0000003800037812 */ /* 0x000fe200078ef8de */
[----:B------:R-:W-:Y:S01]  /*0360*/  IMAD.SHL.U32 R194, R9, 0x200, RZ ;  /* 0x0000020009c27824 */ /* 0x000fe200078e00ff */
[----:B------:R-:W-:Y:S01]  /*0370*/  SHF.R.U32.HI R2, RZ, 0x3, R0 ;  /* 0x00000003ff027819 */ /* 0x000fe20000011600 */
[----:B------:R-:W-:Y:S01]  /*0380*/  IMAD.SHL.U32 R0, R6, 0x40, RZ ;  /* 0x0000004006007824 */ /* 0x000fe200078e00ff */
[----:B------:R-:W-:-:S02]  /*0390*/  LEA.HI R219, R5, R11, RZ, 0x2 ;  /* 0x0000000b05db7211 */ /* 0x000fc400078f10ff */
[----:B------:R-:W-:Y:S01]  /*03a0*/  LOP3.LUT R8, R3, R2, RZ, 0x3c, !PT ;  /* 0x0000000203087212 */ /* 0x000fe200078e3cff */
[----:B------:R-:W-:Y:S01]  /*03b0*/  IMAD.SHL.U32 R2, R198, 0x10, RZ ;  /* 0x00000010c6027824 */ /* 0x000fe200078e00ff */
[----:B------:R-:W-:Y:S02]  /*03c0*/  SHF.R.S32.HI R3, RZ, 0x1f, R12 ;  /* 0x0000001fff037819 */ /* 0x000fe4000001140c */
[----:B------:R-:W-:Y:S02]  /*03d0*/  LOP3.LUT R0, R0, 0x1c0, RZ, 0xc0, !PT ;  /* 0x000001c000007812 */ /* 0x000fe400078ec0ff */
[----:B------:R-:W-:Y:S02]  /*03e0*/  LEA.HI R10, R3, R12, RZ, 0x3 ;  /* 0x0000000c030a7211 */ /* 0x000fe400078f18ff */
[----:B------:R-:W-:Y:S02]  /*03f0*/  LOP3.LUT P4, RZ, R6, 0x4, RZ, 0xc0, !PT ;  /* 0x0000000406ff7812 */ /* 0x000fe4000788c0ff */
[----:B------:R-:W-:-:S02]  /*0400*/  LOP3.LUT R5, R10, 0xfffffff8, RZ, 0xc0, !PT ;  /* 0xfffffff80a057812 */ /* 0x000fc400078ec0ff */
[----:B------:R-:W-:Y:S02]  /*0410*/  LOP3.LUT P3, RZ, R6, 0x2, RZ, 0xc0, !PT ;  /* 0x0000000206ff7812 */ /* 0x000fe4000786c0ff */
[----:B------:R-:W-:Y:S01]  /*0420*/  LOP3.LUT R6, R0, 0x10, R2, 0xf8, !PT ;  /* 0x0000001000067812 */ /* 0x000fe200078ef802 */
[----:B------:R-:W-:Y:S01]  /*0430*/  IMAD.IADD R12, R12, 0x1, -R5 ;  /* 0x000000010c0c7824 */ /* 0x000fe200078e0a05 */
[----:B------:R-:W-:Y:S02]  /*0440*/  SHF.R.S32.HI R7, RZ, 0x7, R14 ;  /* 0x00000007ff077819 */ /* 0x000fe4000001140e */
[----:B------:R-:W-:Y:S02]  /*0450*/  LOP3.LUT R2, R4, 0x1, RZ, 0xc0, !PT ;  /* 0x0000000104027812 */ /* 0x000fe400078ec0ff */
[----:B------:R-:W-:Y:S01]  /*0460*/  LOP3.LUT R191, R0, 0x8, R13, 0xf8, !PT ;  /* 0x0000000800bf7812 */ /* 0x000fe200078ef80d */
[----:B------:R-:W-:Y:S01]  /*0470*/  IMAD R3, R7, 0x800, R194 ;  /* 0x0000080007037824 */ /* 0x000fe200078e02c2 */
[----:B------:R-:W-:-:S02]  /*0480*/  SHF.R.U32.HI R0, RZ, 0x3, R0 ;  /* 0x00000003ff007819 */ /* 0x000fc40000011600 */
[----:B------:R-:W-:Y:S01]  /*0490*/  LOP3.LUT R5, R6, 0x8, R13, 0xf8, !PT ;  /* 0x0000000806057812 */ /* 0x000fe200078ef80d */
[----:B------:R-:W-:Y:S01]  /*04a0*/  IMAD.SHL.U32 R6, R12, 0x40, RZ ;  /* 0x000000400c067824 */ /* 0x000fe200078e00ff */
[----:B------:R-:W-:Y:S02]  /*04b0*/  ISETP.NE.U32.AND P0, PT, R2, 0x1, PT ;  /* 0x000000010200780c */ /* 0x000fe40003f05070 */
[----:B------:R-:W-:Y:S02]  /*04c0*/  SHF.R.S32.HI R2, RZ, 0x6, R16 ;  /* 0x00000006ff027819 */ /* 0x000fe40000011410 */
[----:B------:R-:W-:Y:S02]  /*04d0*/  LOP3.LUT R191, R191, R0, RZ, 0x3c, !PT ;  /* 0x00000000bfbf7212 */ /* 0x000fe400078e3cff */
[----:B------:R-:W-:Y:S01]  /*04e0*/  LOP3.LUT R194, R194, R5, R0, 0xf6, !PT ;  /* 0x00000005c2c27212 */ /* 0x000fe200078ef600 */
[C---:B------:R-:W-:Y:S01]  /*04f0*/  IMAD.SHL.U32 R0, R4.reuse, 0x40, RZ ;  /* 0x0000004004007824 */ /* 0x040fe200078e00ff */
[----:B------:R-:W-:Y:S01]  /*0500*/  R2P PR, R4, 0x6 ;  /* 0x0000000604007804 */ /* 0x000fe20000000000 */
[C---:B------:R-:W-:Y:S01]  /*0510*/  IMAD R18, R2.reuse, 0x200, R8 ;  /* 0x0000020002127824 */ /* 0x040fe200078e0208 */
[----:B------:R-:W-:Y:S01]  /*0520*/  SEL R189, R189, 0xffffffe0, !P3 ;  /* 0xffffffe0bdbd7807 */ /* 0x000fe20005800000 */
[----:B------:R-:W-:Y:S01]  /*0530*/  IMAD.SHL.U32 R2, R2, 0x8, RZ ;  /* 0x0000000802027824 */ /* 0x000fe200078e00ff */
[----:B------:R-:W-:Y:S01]  /*0540*/  LOP3.LUT R0, R0, 0x1c0, RZ, 0xc0, !PT ;  /* 0x000001c000007812 */ /* 0x000fe200078ec0ff */
[----:B------:R-:W-:Y:S01]  /*0550*/  IMAD.SHL.U32 R5, R7, 0x20, RZ ;  /* 0x0000002007057824 */ /* 0x000fe200078e00ff */
[----:B------:R1:W-:Y:S01]  /*0560*/  STL [R1+0x8], R18 ;  /* 0x0000081201007387 */ /* 0x0003e20000100800 */
[----:B------:R-:W-:Y:S01]  /*0570*/  IMAD.IADD R191, R3, 0x1, R191 ;  /* 0x0000000103bf7824 */ /* 0x000fe200078e02bf */
[----:B------:R-:W-:Y:S01]  /*0580*/  LOP3.LUT R2, R2, 0x18, RZ, 0xc0, !PT ;  /* 0x0000001802027812 */ /* 0x000fe200078ec0ff */
[----:B------:R-:W-:Y:S01]  /*0590*/  IMAD.SHL.U32 R4, R9, 0x20, RZ ;  /* 0x0000002009047824 */ /* 0x000fe200078e00ff */
[----:B------:R-:W-:Y:S01]  /*05a0*/  SHF.R.U32.HI R3, RZ, 0x3, R0 ;  /* 0x00000003ff037819 */ /* 0x000fe20000011600 */
[----:B------:R-:W-:Y:S01]  /*05b0*/  IMAD.SHL.U32 R7, R15, 0x2, RZ ;  /* 0x000000020f077824 */ /* 0x000fe200078e00ff */
[----:B------:R-:W-:Y:S01]  /*05c0*/  LOP3.LUT R5, R0, 0x20, R5, 0xf8, !PT ;  /* 0x0000002000057812 */ /* 0x000fe200078ef805 */
[----:B------:R1:W-:Y:S01]  /*05d0*/  STL [R1+0x4], R17 ;  /* 0x0000041101007387 */ /* 0x0003e20000100800 */
[----:B------:R-:W-:Y:S01]  /*05e0*/  LOP3.LUT R11, R3, R0, R2, 0x1e, !PT ;  /* 0x00000000030b7212 */ /* 0x000fe200078e1e02 */
[----:B------:R-:W-:Y:S01]  /*05f0*/  IMAD R189, R191, 0x2, R189 ;  /* 0x00000002bfbd7824 */ /* 0x000fe200078e02bd */
[----:B------:R-:W-:Y:S01]  /*0600*/  LOP3.LUT R8, R2, 0x20, R4, 0xf8, !PT ;  /* 0x0000002002087812 */ /* 0x000fe200078ef804 */
[----:B------:R-:W-:Y:S01]  /*0610*/  IMAD R4, R252, 0x400, R7 ;  /* 0x00000400fc047824 */ /* 0x000fe200078e0207 */
[----:B------:R-:W-:Y:S01]  /*0620*/  LOP3.LUT R0, R5, R3, RZ, 0x3c, !PT ;  /* 0x0000000305007212 */ /* 0x000fe200078e3cff */
[----:B------:R-:W-:Y:S01]  /*0630*/  IMAD.SHL.U32 R5, R10, 0x40, RZ ;  /* 0x000000400a057824 */ /* 0x000fe200078e00ff */
[----:B------:R-:W-:Y:S01]  /*0640*/  LOP3.LUT R3, R6, 0x1c0, RZ, 0xc0, !PT ;  /* 0x000001c006037812 */ /* 0x000fe200078ec0ff */
[----:B------:R-:W-:Y:S01]  /*0650*/  IMAD.SHL.U32 R6, R9, 0x8, RZ ;  /* 0x0000000809067824 */ /* 0x000fe200078e00ff */
[----:B------:R-:W-:Y:S01]  /*0660*/  SEL R193, R193, 0xffffffc0, !P4 ;  /* 0xffffffc0c1c17807 */ /* 0x000fe20006000000 */
[----:B------:R-:W-:Y:S01]  /*0670*/  IMAD.IADD R227, R4, 0x1, R0 ;  /* 0x0000000104e37824 */ /* 0x000fe200078e0200 */
[----:B------:R-:W-:Y:S01]  /*0680*/  SHF.R.U32.HI R2, RZ, 0x3, R3 ;  /* 0x00000003ff027819 */ /* 0x000fe20000011603 */
[----:B------:R-:W-:Y:S01]  /*0690*/  IMAD.SHL.U32 R192, R191, 0x2, RZ ;  /* 0x00000002bfc07824 */ /* 0x000fe200078e00ff */
[----:B------:R-:W-:Y:S01]  /*06a0*/  LOP3.LUT R0, R5, 0xfffffe00, RZ, 0xc0, !PT ;  /* 0xfffffe0005007812 */ /* 0x000fe200078ec0ff */
[----:B------:R-:W-:Y:S01]  /*06b0*/  IMAD R5, R198, 0x400, R7 ;  /* 0x00000400c6057824 */ /* 0x000fe200078e0207 */
[----:B------:R-:W-:Y:S01]  /*06c0*/  LOP3.LUT R6, R3, 0x8, R6, 0xf8, !PT ;  /* 0x0000000803067812 */ /* 0x000fe200078ef806 */
[----:B------:R-:W-:Y:S01]  /*06d0*/  IMAD.SHL.U32 R227, R227, 0x2, RZ ;  /* 0x00000002e3e37824 */ /* 0x000fe200078e00ff */
[----:B------:R-:W-:Y:S01]  /*06e0*/  LOP3.LUT R3, R2, R8, R3, 0x1e, !PT ;  /* 0x0000000802037212 */ /* 0x000fe200078e1e03 */
[----:B------:R-:W-:Y:S01]  /*06f0*/  IMAD.IADD R5, R5, 0x1, R11 ;  /* 0x0000000105057824 */ /* 0x000fe200078e020b */
[----:B------:R-:W-:Y:S01]  /*0700*/  LOP3.LUT R2, R6, R2, RZ, 0x3c, !PT ;  /* 0x0000000206027212 */ /* 0x000fe200078e3cff */
[--C-:B------:R-:W-:Y:S01]  /*0710*/  IMAD R198, R198, 0x400, R0.reuse ;  /* 0x00000400c6c67824 */ /* 0x100fe200078e0200 */
        /* <DEDUP_REMOVED lines=8> */
[C---:B------:R-:W-:Y:S01]  /*07a0*/  @P1 IADD3 R228, R227.reuse, -0x20, RZ ;  /* 0xffffffe0e3e41810 */ /* 0x040fe20007ffe0ff */
[----:B------:R-:W-:Y:S01]  /*07b0*/  IMAD R193, R194, 0x2, R193 ;  /* 0x00000002c2c17824 */ /* 0x000fe200078e02c1 */
[----:B------:R-:W-:Y:S01]  /*07c0*/  IADD3 R247, R246, 0x40, RZ ;  /* 0x00000040f6f77810 */ /* 0x000fe20007ffe0ff */
[----:B------:R-:W-:Y:S01]  /*07d0*/  IMAD.IADD R230, R227, 0x1, R229 ;  /* 0x00000001e3e67824 */ /* 0x000fe200078e02e5 */
[----:B------:R-:W-:Y:S01]  /*07e0*/  LOP3.LUT R203, R3, R0, RZ, 0xfc, !PT ;  /* 0x0000000003cb7212 */ /* 0x000fe200078efcff */
        /* <DEDUP_REMOVED lines=9> */
.L_x_1504:
[----:B-1----:R-:W1:Y:S01]  /*0880*/  S2R R30, SR_CTAID.Y ;  /* 0x00000000001e7919 */ /* 0x002e620000002600 */
[----:B--2-4-:R-:W2:Y:S01]  /*0890*/  LDC.U8 R0, c[0x0][0x312] ;  /* 0x0000c480ff007b82 */ /* 0x014ea20000000000 */
[----:B------:R-:W-:-:S02]  /*08a0*/  ISETP.NE.U32.AND P2, PT, RZ, c[0x0][0x240], PT ;  /* 0x00009000ff007a0c */ /* 0x000fc40003f45070 */
[----:B------:R-:W-:Y:S02]  /*08b0*/  ISETP.EQ.U32.AND P5, PT, RZ, c[0x0][0x248], PT ;  /* 0x00009200ff007a0c */ /* 0x000fe40003fa2070 */
[----:B------:R-:W-:Y:S02]  /*08c0*/  ISETP.NE.AND.EX P2, PT, RZ, c[0x0][0x244], PT, P2 ;  /* 0x00009100ff007a0c */ /* 0x000fe40003f45320 */
[----:B------:R-:W-:Y:S01]  /*08d0*/  ISETP.NE.U32.AND P3, PT, RZ, c[0x0][0x250], PT ;  /* 0x00009400ff007a0c */ /* 0x000fe20003f65070 */
[----:B------:R-:W-:-:S03]  /*08e0*/  IMAD.MOV.U32 R31, RZ, RZ, -0x1 ;  /* 0xffffffffff1f7424 */ /* 0x000fc600078e00ff */
[----:B------:R-:W-:Y:S01]  /*08f0*/  ISETP.NE.AND.EX P3, PT, RZ, c[0x0][0x254], PT, P3 ;  /* 0x00009500ff007a0c */ /* 0x000fe20003f65330 */
[----:B-1----:R-:W-:Y:S01]  /*0900*/  IMAD.SHL.U32 R8, R30, 0x4, RZ ;  /* 0x000000041e087824 */ /* 0x002fe200078e00ff */
[----:B------:R-:W-:Y:S02]  /*0910*/  SHF.R.S32.HI R27, RZ, 0x1f, R30 ;  /* 0x0000001fff1b7819 */ /* 0x000fe4000001141e */
[----:B--2---:R-:W-:Y:S01]  /*0920*/  ISETP.NE.AND P4, PT, R0, RZ, PT ;  /* 0x000000ff0000720c */ /* 0x004fe20003f85270 */
[----:B------:R-:W-:Y:S01]  /*0930*/  IMAD.MOV.U32 R0, RZ, RZ, -0x1 ;  /* 0xffffffffff007424 */ /* 0x000fe200078e00ff */
[----:B------:R-:W-:Y:S02]  /*0940*/  SHF.L.U64.HI R7, R30, 0x2, R27 ;  /* 0x000000021e077819 */ /* 0x000fe4000001021b */
[----:B---3--:R-:W-:Y:S02]  /*0950*/  IADD3 R2, P0, R8, c[0x0][0x240], RZ ;  /* 0x0000900008027a10 */ /* 0x008fe40007f1e0ff */
        /* <DEDUP_REMOVED lines=17> */
[----:B------:R-:W-:Y:S05]  /*0a70*/  @!P0 BRA `(.L_x_1456) ;  /* 0x0000003000008947 */ /* 0x000fea0003800000 */
[----:B------:R-:W2:Y:S02]  /*0a80*/  @P4 LDG.E R4, [R2.64+0x4] ;  /* 0x0000040602044981 */ /* 0x000ea4000c1e1900 */
[----:B--2---:R-:W-:-:S06]  /*0a90*/  @P4 IADD3 R4, R4, -R31, RZ ;  /* 0x8000001f04044210 */ /* 0x004fcc0007ffe0ff */
[----:B------:R2:W5:Y:S02]  /*0aa0*/  @!P4 LDG.E R4, [R2.64] ;  /* 0x000000060204c981 */ /* 0x000564000c1e1900 */
.L_x_1456:
        /* <DEDUP_REMOVED lines=14> */
[C---:B------:R-:W-:Y:S01]  /*0b90*/  IADD3 R2, R235.reuse, 0x40, R237 ;  /* 0x00000040eb027810 */ /* 0x040fe20007ffe0ed */
[----:B------:R-:W-:Y:S01]  /*0ba0*/  IMAD.WIDE.U32 R8, R30, c[0x0][0x178], RZ ;  /* 0x00005e001e087a25 */ /* 0x000fe200078e00ff */
[----:B------:R-:W-:Y:S02]  /*0bb0*/  IADD3 R3, R235, 0x3f, RZ ;  /* 0x0000003feb037810 */ /* 0x000fe40007ffe0ff */
[----:B------:R-:W-:Y:S02]  /*0bc0*/  IADD3 R2, R2, c[0x0][0x2e4], -R218 ;  /* 0x0000b90002027a10 */ /* 0x000fe40007ffe8da */
        /* <DEDUP_REMOVED lines=9> */
[----:B------:R-:W-:Y:S02]  /*0c60*/  SHF.R.S32.HI R7, RZ, 0x6, R3 ;  /* 0x00000006ff077819 */ /* 0x000fe40000011403 */
[----:B------:R-:W-:Y:S01]  /*0c70*/  SHF.R.S32.HI R3, RZ, 0x6, R2 ;  /* 0x00000006ff037819 */ /* 0x000fe20000011402 */
[----:B------:R-:W-:-:S02]  /*0c80*/  IMAD R2, R30, c[0x0][0x17c], R4 ;  /* 0x00005f001e027a24 */ /* 0x000fc400078e0204 */
[----:B------:R-:W-:Y:S01]  /*0c90*/  IMAD.WIDE.U32 R4, R0, c[0x0][0x190], RZ ;  /* 0x0000640000047a25 */ /* 0x000fe200078e00ff */
[----:B------:R-:W-:-:S03]  /*0ca0*/  IMNMX R211, R7, R3, PT ;  /* 0x0000000307d37217 */ /* 0x000fc60003800200 */
[----:B------:R-:W-:Y:S01]  /*0cb0*/  IMAD.IADD R20, R9, 0x1, R2 ;  /* 0x0000000109147824 */ /* 0x000fe200078e0202 */
[----:B------:R-:W-:Y:S01]  /*0cc0*/  LEA R9, R211, 0xffffffc0, 0x6 ;  /* 0xffffffc0d3097811 */ /* 0x000fe200078e30ff */
[----:B------:R-:W-:Y:S01]  /*0cd0*/  IMAD R7, R0, c[0x0][0x194], RZ ;  /* 0x0000650000077a24 */ /* 0x000fe200078e02ff */
[----:B------:R-:W-:Y:S01]  /*0ce0*/  SEL R25, R8, R4, !P1 ;  /* 0x0000000408197207 */ /* 0x000fe20004800000 */
[----:B------:R-:W-:Y:S01]  /*0cf0*/  @P0 IMAD.WIDE.U32 R2, R6, c[0x0][0x198], RZ ;  /* 0x0000660006020a25 */ /* 0x000fe200078e00ff */
[----:B------:R-:W-:-:S03]  /*0d00*/  SHF.R.S32.HI R17, RZ, 0x1f, R9 ;  /* 0x0000001fff117819 */ /* 0x000fc60000011409 */
[----:B------:R-:W-:Y:S02]  /*0d10*/  @P1 IMAD.IADD R20, R5, 0x1, R7 ;  /* 0x0000000105141824 */ /* 0x000fe400078e0207 */
        /* <DEDUP_REMOVED lines=13> */
.L_x_1458:
        /* <DEDUP_REMOVED lines=15> */
.L_x_1459:
        /* <DEDUP_REMOVED lines=10> */
[----:B------:R-:W-:Y:S01]  /*0f80*/  @P1 IMAD.MOV.U32 R10, RZ, RZ, R4 ;  /* 0x000000ffff0a1224 */ /* 0x000fe200078e0004 */
[----:B------:R-:W-:Y:S01]  /*0f90*/  SHF.R.S32.HI R12, RZ, 0x1f, R12 ;  /* 0x0000001fff0c7819 */ /* 0x000fe2000001140c */
[----:B------:R-:W-:Y:S01]  /*0fa0*/  @!P1 IMAD.WIDE.U32 R4, R30, c[0x0][0x368], RZ ;  /* 0x0000da001e049a25 */ /* 0x000fe200078e00ff */
[----:B------:R-:W-:Y:S01]  /*0fb0*/  ISETP.GE.AND P4, PT, R7, RZ, PT ;  /* 0x000000ff0700720c */ /* 0x000fe20003f86270 */
[----:B------:R-:W5:Y:S01]  /*0fc0*/  LDC.U8 R28, c[0x0][0x3d0] ;  /* 0x0000f400ff1c7b82 */ /* 0x000f620000000000 */
[----:B------:R-:W-:Y:S01]  /*0fd0*/  MOV R29, c[0x0][0x22c] ;  /* 0x00008b00001d7a02 */ /* 0x000fe20000000f00 */
[----:B------:R-:W-:Y:S01]  /*0fe0*/  IMAD R7, R12, R30, RZ ;  /* 0x0000001e0c077224 */ /* 0x000fe200078e02ff */
[----:B------:R-:W-:Y:S01]  /*0ff0*/  @!P1 MOV R10, R4 ;  /* 0x00000004000a9202 */ /* 0x000fe20000000f00 */
[----:B------:R-:W-:Y:S01]  /*1000*/  IMAD.WIDE.U32 R12, R30, c[0x0][0x224], RZ ;  /* 0x000089001e0c7a25 */ /* 0x000fe200078e00ff */
[----:B------:R-:W-:Y:S01]  /*1010*/  SHF.R.S32.HI R241, RZ, 0x1f, R240 ;  /* 0x0000001ffff17819 */ /* 0x000fe200000114f0 */
[----:B---3--:R-:W3:Y:S02]  /*1020*/  MUFU.RCP R2, R2 ;  /* 0x0000000200027308 */ /* 0x008ee40000001000 */
[----:B------:R-:W-:Y:S01]  /*1030*/  IMAD.WIDE R18, R29, c[0x0][0x1c0], RZ ;  /* 0x000070001d127a25 */ /* 0x000fe200078e02ff */
[----:B--2---:R-:W-:-:S02]  /*1040*/  ISETP.NE.AND P3, PT, R14, RZ, PT ;  /* 0x000000ff0e00720c */ /* 0x004fc40003f65270 */
        /* <DEDUP_REMOVED lines=15> */
[----:B------:R-:W-:Y:S02]  /*1140*/  ISETP.GT.U32.AND P5, PT, R11, R3, PT ;  /* 0x000000030b00720c */ /* 0x000fe40003fa4070 */
[----:B------:R-:W-:Y:S01]  /*1150*/  SEL R8, R8, RZ, P2 ;  /* 0x000000ff08087207 */ /* 0x000fe20001000000 */
[----:B------:R-:W-:-:S02]  /*1160*/  IMAD.IADD R4, R13, 0x1, R5 ;  /* 0x000000010d047824 */ /* 0x000fc400078e0205 */
[-C--:B------:R-:W-:Y:S02]  /*1170*/  IMAD R5, R19, R12.reuse, RZ ;  /* 0x0000000c13057224 */ /* 0x080fe400078e02ff */
[----:B------:R-:W-:-:S04]  /*1180*/  IMAD.WIDE.U32 R12, R18, R12, RZ ;  /* 0x0000000c120c7225 */ /* 0x000fc800078e00ff */
[----:B------:R-:W-:Y:S01]  /*1190*/  IMAD R5, R18, R4, R5 ;  /* 0x0000000412057224 */ /* 0x000fe200078e0205 */
[----:B------:R-:W-:Y:S01]  /*11a0*/  SEL R4, R6, RZ, P2 ;  /* 0x000000ff06047207 */ /* 0x000fe20001000000 */
[----:B------:R-:W-:Y:S01]  /*11b0*/  @!P5 IMAD.IADD R3, R3, 0x1, -R11 ;  /* 0x000000010303d824 */ /* 0x000fe200078e0a0b */
[----:B------:R-:W-:Y:S01]  /*11c0*/  @!P5 IADD3 R2, R2, 0x1, RZ ;  /* 0x000000010202d810 */ /* 0x000fe20007ffe0ff */
[----:B------:R-:W-:Y:S01]  /*11d0*/  IMAD.WIDE.U32 R6, R18, R0, RZ ;  /* 0x0000000012067225 */ /* 0x000fe200078e00ff */
[----:B------:R-:W-:Y:S02]  /*11e0*/  IADD3 R4, P2, R9, R4, RZ ;  /* 0x0000000409047210 */ /* 0x000fe40007f5e0ff */
[----:B------:R-:W-:Y:S01]  /*11f0*/  ISETP.GE.U32.AND P6, PT, R3, R11, PT ;  /* 0x0000000b0300720c */ /* 0x000fe20003fc6070 */
[C---:B------:R-:W-:Y:S01]  /*1200*/  IMAD R3, R19.reuse, R0, RZ ;  /* 0x0000000013037224 */ /* 0x040fe200078e02ff */
[----:B------:R-:W-:Y:S01]  /*1210*/  ISETP.NE.AND P5, PT, RZ, c[0x0][0x1c8], PT ;  /* 0x00007200ff007a0c */ /* 0x000fe20003fa5270 */
[----:B------:R-:W-:Y:S01]  /*1220*/  IMAD R14, R19, R4, RZ ;  /* 0x00000004130e7224 */ /* 0x000fe200078e02ff */
[----:B------:R-:W-:Y:S01]  /*1230*/  IADD3.X R8, R17, R8, RZ, P2, !PT ;  /* 0x0000000811087210 */ /* 0x000fe200017fe4ff */
[----:B------:R-:W-:Y:S01]  /*1240*/  IMAD.IADD R11, R13, 0x1, R5 ;  /* 0x000000010d0b7824 */ /* 0x000fe200078e0205 */
[----:B------:R-:W-:Y:S01]  /*1250*/  SEL R16, R12, R6, !P1 ;  /* 0x000000060c107207 */ /* 0x000fe20004800000 */
[----:B------:R-:W-:Y:S01]  /*1260*/  @P3 IMAD R6, R30, c[0x0][0x214], RZ ;  /* 0x000085001e063a24 */ /* 0x000fe200078e02ff */
[----:B------:R-:W-:Y:S01]  /*1270*/  @P1 IADD3 R11, R7, R3, RZ ;  /* 0x00000003070b1210 */ /* 0x000fe20007ffe0ff */
[----:B------:R-:W-:Y:S01]  /*1280*/  IMAD.WIDE.U32 R4, R18, R4, RZ ;  /* 0x0000000412047225 */ /* 0x000fe200078e00ff */
[----:B-----5:R-:W-:-:S02]  /*1290*/  ISETP.NE.AND P2, PT, R28, RZ, PT ;  /* 0x000000ff1c00720c */ /* 0x020fc40003f45270 */
[----:B------:R-:W-:Y:S01]  /*12a0*/  @P3 SEL R3, R6, R0, !P1 ;  /* 0x0000000006033207 */ /* 0x000fe20004800000 */
[----:B------:R-:W-:Y:S01]  /*12b0*/  IMAD R13, R18, R8, R14 ;  /* 0x00000008120d7224 */ /* 0x000fe200078e020e */
[----:B------:R-:W-:Y:S01]  /*12c0*/  @P6 IADD3 R2, R2, 0x1, RZ ;  /* 0x0000000102026810 */ /* 0x000fe20007ffe0ff */
[----:B----4-:R-:W-:-:S04]  /*12d0*/  IMAD.WIDE.U32 R18, R21, c[0x0][0x3d8], RZ ;  /* 0x0000f60015127a25 */ /* 0x010fc800078e00ff */
[----:B------:R-:W-:Y:S01]  /*12e0*/  IMAD.MOV.U32 R12, RZ, RZ, R2 ;  /* 0x000000ffff0c7224 */ /* 0x000fe200078e0002 */
[----:B------:R-:W-:Y:S01]  /*12f0*/  SEL R18, R18, RZ, P2 ;  /* 0x000000ff12127207 */ /* 0x000fe20001000000 */
[----:B------:R-:W-:Y:S01]  /*1300*/  IMAD R7, R21, c[0x0][0x3dc], R19 ;  /* 0x0000f70015077a24 */ /* 0x000fe200078e0213 */
[----:B------:R-:W-:Y:S01]  /*1310*/  SHF.R.S32.HI R19, RZ, 0x1f, R237 ;  /* 0x0000001fff137819 */ /* 0x000fe200000114ed */
[----:B------:R-:W-:Y:S01]  /*1320*/  @!P3 IMAD R8, R30, c[0x0][0x1c0], R240 ;  /* 0x000070001e08ba24 */ /* 0x000fe200078e02f0 */
[----:B------:R-:W-:Y:S01]  /*1330*/  @!P4 IADD3 R12, -R12, RZ, RZ ;  /* 0x000000ff0c0cc210 */ /* 0x000fe20007ffe1ff */
[C---:B------:R-:W-:Y:S01]  /*1340*/  IMAD R2, R240.reuse, c[0x0][0x22c], RZ ;  /* 0x00008b00f0027a24 */ /* 0x040fe200078e02ff */
[----:B------:R-:W-:Y:S01]  /*1350*/  @!P5 LOP3.LUT R12, RZ, c[0x0][0x1c8], RZ, 0x33, !PT ;  /* 0x00007200ff0cda12 */ /* 0x000fe200078e33ff */
[----:B------:R-:W-:Y:S01]  /*1360*/  @P3 IMAD R6, R240, c[0x0][0x234], R3 ;  /* 0x00008d00f0063a24 */ /* 0x000fe200078e0203 */
[----:B------:R-:W-:Y:S01]  /*1370*/  SEL R14, R7, RZ, P2 ;  /* 0x000000ff070e7207 */ /* 0x000fe20001000000 */
[----:B------:R-:W-:Y:S01]  /*1380*/  @!P3 IMAD R6, R8, c[0x0][0x214], RZ ;  /* 0x000085000806ba24 */ /* 0x000fe200078e02ff */
[----:B------:R-:W-:-:S02]  /*1390*/  SHF.R.S32.HI R8, RZ, 0x1f, R2 ;  /* 0x0000001fff087819 */ /* 0x000fc40000011402 */
        /* <DEDUP_REMOVED lines=10> */
.L_x_1460:
[----:B------:R-:W-:-:S04]  /*1440*/  IMAD R0, R30, c[0x0][0x1c0], R240 ;  /* 0x000070001e007a24 */ /* 0x000fc800078e02f0 */
[----:B------:R-:W-:Y:S02]  /*1450*/  IMAD R0, R0, c[0x0][0x224], RZ ;  /* 0x0000890000007a24 */ /* 0x000fe400078e02ff */
.L_x_1461:
[----:B------:R-:W2:Y:S01]  /*1460*/  S2R R28, SR_TID.X ;  /* 0x00000000001c7919 */ /* 0x000ea20000002100 */
[----:B------:R-:W-:Y:S01]  /*1470*/  IMAD R29, R29, c[0x0][0x1c0], RZ ;  /* 0x000070001d1d7a24 */ /* 0x000fe200078e02ff */
[----:B------:R-:W-:Y:S01]  /*1480*/  SHF.R.S32.HI R223, RZ, 0x1f, R222 ;  /* 0x0000001fffdf7819 */ /* 0x000fe200000114de */
[----:B------:R-:W-:Y:S01]  /*1490*/  IMAD.MOV.U32 R221, RZ, RZ, 0x4 ;  /* 0x00000004ffdd7424 */ /* 0x000fe200078e00ff */
[----:B------:R-:W-:Y:S01]  /*14a0*/  IADD3 R220, R9, R6, RZ ;  /* 0x0000000609dc7210 */ /* 0x000fe20007ffe0ff */
[----:B------:R-:W-:Y:S01]  /*14b0*/  IMAD.SHL.U32 R3, R29, 0x40, RZ ;  /* 0x000000401d037824 */ /* 0x000fe200078e00ff */
[----:B------:R-:W-:Y:S01]  /*14c0*/  BSSY B1, `(.L_x_1457) ;  /* 0x0000804000017945 */ /* 0x000fe20003800000 */
[----:B------:R-:W-:-:S03]  /*14d0*/  IMAD.IADD R243, R237, 0x1, R235 ;  /* 0x00000001edf37824 */ /* 0x000fc600078e02eb */
[----:B------:R-:W-:Y:S01]  /*14e0*/  IADD3 R5, P3, P1, R4, R3, R2 ;  /* 0x0000000304057210 */ /* 0x000fe2000797e002 */
[----:B------:R-:W-:Y:S01]  /*14f0*/  IMAD.IADD R4, R9, 0x1, R0 ;  /* 0x0000000109047824 */ /* 0x000fe200078e0200 */
[----:B------:R-:W-:Y:S01]  /*1500*/  SHF.R.S32.HI R3, RZ, 0x1f, R3 ;  /* 0x0000001fff037819 */ /* 0x000fe20000011403 */
[----:B------:R-:W-:Y:S01]  /*1510*/  IMAD R0, R17, c[0x0][0x370], RZ ;  /* 0x0000dc0011007a24 */ /* 0x000fe200078e02ff */
[----:B------:R-:W-:Y:S01]  /*1520*/  IADD3 R2, P4, R222, R10, RZ ;  /* 0x0000000ade027210 */ /* 0x000fe20007f9e0ff */
[----:B------:R-:W-:Y:S01]  /*1530*/  IMAD R10, R241, c[0x0][0x1a8], RZ ;  /* 0x00006a00f10a7a24 */ /* 0x000fe200078e02ff */
[----:B------:R-:W-:Y:S01]  /*1540*/  IADD3.X R8, R7, R3, R8, P3, P1 ;  /* 0x0000000307087210 */ /* 0x000fe20001fe2408 */
[----:B------:R-:W-:-:S04]  /*1550*/  IMAD.WIDE R6, R4, R221, c[0x0][0x3c8] ;  /* 0x0000f20004067625 */ /* 0x000fc800078e02dd */
[----:B------:R-:W-:Y:S01]  /*1560*/  IMAD.X R3, R223, 0x1, R15, P4 ;  /* 0x00000001df037824 */ /* 0x000fe200020e060f */
[----:B------:R-:W-:Y:S01]  /*1570*/  IADD3 R15, P3, P1, R18, R5, R16 ;  /* 0x00000005120f7210 */ /* 0x000fe2000797e010 */
[C---:B------:R-:W-:Y:S01]  /*1580*/  IMAD R0, R9.reuse, c[0x0][0x374], R0 ;  /* 0x0000dd0009007a24 */ /* 0x040fe200078e0200 */
[----:B--2---:R-:W-:Y:S01]  /*1590*/  SHF.R.S32.HI R18, RZ, 0x1f, R28 ;  /* 0x0000001fff127819 */ /* 0x004fe2000001141c */
[----:B------:R-:W-:Y:S01]  /*15a0*/  IMAD.WIDE.U32 R2, R9, c[0x0][0x370], R2 ;  /* 0x0000dc0009027a25 */ /* 0x000fe200078e0002 */
[----:B------:R-:W-:Y:S02]  /*15b0*/  IADD3 R4, P4, R238, R9, RZ ;  /* 0x00000009ee047210 */ /* 0x000fe40007f9e0ff */
[----:B------:R-:W-:Y:S01]  /*15c0*/  SHF.R.S32.HI R16, RZ, 0x1f, R238 ;  /* 0x0000001fff107819 */ /* 0x000fe200000114ee */
[----:B------:R-:W-:Y:S01]  /*15d0*/  IMAD.MOV.U32 R231, RZ, RZ, R7 ;  /* 0x000000ffffe77224 */ /* 0x000fe200078e0007 */
[----:B------:R-:W-:Y:S01]  /*15e0*/  LEA.HI R7, R18, R28, RZ, 0x5 ;  /* 0x0000001c12077211 */ /* 0x000fe200078f28ff */
[----:B------:R-:W-:Y:S01]  /*15f0*/  IMAD.IADD R3, R3, 0x1, R0 ;  /* 0x0000000103037824 */ /* 0x000fe200078e0200 */
[----:B------:R-:W-:Y:S01]  /*1600*/  IADD3.X R11, R14, R8, R11, P3, P1 ;  /* 0x000000080e0b7210 */ /* 0x000fe20001fe240b */
[----:B------:R-:W-:Y:S01]  /*1610*/  IMAD.MOV.U32 R232, RZ, RZ, R6 ;  /* 0x000000ffffe87224 */ /* 0x000fe200078e0006 */
[----:B------:R-:W-:Y:S01]  /*1620*/  LOP3.LUT R0, R7, 0xffffffe0, RZ, 0xc0, !PT ;  /* 0xffffffe007007812 */ /* 0x000fe200078ec0ff */
[----:B------:R-:W-:Y:S01]  /*1630*/  IMAD R8, R241, c[0x0][0x378], RZ ;  /* 0x0000de00f1087a24 */ /* 0x000fe200078e02ff */
[----:B------:R-:W-:Y:S01]  /*1640*/  SHF.R.S32.HI R7, RZ, 0x5, R7 ;  /* 0x00000005ff077819 */ /* 0x000fe20000011407 */
[----:B------:R-:W-:Y:S01]  /*1650*/  IMAD.WIDE.U32 R2, R240, c[0x0][0x378], R2 ;  /* 0x0000de00f0027a25 */ /* 0x000fe200078e0002 */
[----:B------:R-:W-:-:S02]  /*1660*/  IADD3 R6, R243, -c[0x0][0x2e8], -R218 ;  /* 0x8000ba00f3067a10 */ /* 0x000fc40007ffe8da */
[----:B------:R-:W-:Y:S01]  /*1670*/  IADD3.X R5, R16, R17, RZ, P4, !PT ;  /* 0x0000001110057210 */ /* 0x000fe200027fe4ff */
[----:B------:R-:W-:Y:S02]  /*1680*/  IMAD.IADD R14, R28, 0x1, -R0 ;  /* 0x000000011c0e7824 */ /* 0x000fe400078e0a00 */
[----:B------:R-:W-:Y:S02]  /*1690*/  IMAD R8, R240, c[0x0][0x37c], R8 ;  /* 0x0000df00f0087a24 */ /* 0x000fe400078e0208 */
[----:B------:R-:W-:Y:S01]  /*16a0*/  IMAD R0, R7, R29, R14 ;  /* 0x0000001d07007224 */ /* 0x000fe200078e020e */
[----:B------:R-:W-:Y:S01]  /*16b0*/  SHF.R.S32.HI R7, RZ, 0x1f, R6 ;  /* 0x0000001fff077819 */ /* 0x000fe20000011406 */
[----:B------:R-:W-:Y:S02]  /*16c0*/  IMAD R5, R5, c[0x0][0x190], RZ ;  /* 0x0000640005057a24 */ /* 0x000fe400078e02ff */
[----:B------:R-:W-:Y:S01]  /*16d0*/  IMAD.IADD R3, R3, 0x1, R8 ;  /* 0x0000000103037824 */ /* 0x000fe200078e0208 */
[----:B------:R-:W-:Y:S01]  /*16e0*/  LEA.HI R6, R7, R6, RZ, 0x6 ;  /* 0x0000000607067211 */ /* 0x000fe200078f30ff */
[----:B------:R-:W-:Y:S01]  /*16f0*/  IMAD R13, R4, c[0x0][0x194], R5 ;  /* 0x00006500040d7a24 */ /* 0x000fe200078e0205 */
[----:B------:R-:W-:Y:S01]  /*1700*/  IADD3 R9, P1, R0, R15, RZ ;  /* 0x0000000f00097210 */ /* 0x000fe20007f3e0ff */
[----:B------:R-:W-:Y:S01]  /*1710*/  IMAD.WIDE.U32 R4, R4, c[0x0][0x190], R222 ;  /* 0x0000640004047a25 */ /* 0x000fe200078e00de */
[----:B------:R-:W-:-:S02]  /*1720*/  SHF.R.S32.HI R6, RZ, 0x6, R6 ;  /* 0x00000006ff067819 */ /* 0x000fc40000011406 */
[----:B------:R-:W-:Y:S01]  /*1730*/  LEA.HI.X.SX32 R7, R0, R11, 0x1, P1 ;  /* 0x0000000b00077211 */ /* 0x000fe200008f0eff */
[----:B------:R-:W-:Y:S01]  /*1740*/  IMAD R0, R16, c[0x0][0x370], RZ ;  /* 0x0000dc0010007a24 */ /* 0x000fe200078e02ff */
[----:B------:R-:W-:Y:S01]  /*1750*/  IMNMX R236, RZ, R6, !PT ;  /* 0x00000006ffec7217 */ /* 0x000fe20007800200 */
[----:B------:R-:W-:Y:S01]  /*1760*/  IMAD R10, R240, c[0x0][0x1ac], R10 ;  /* 0x00006b00f00a7a24 */ /* 0x000fe200078e020a */
[----:B------:R-:W-:Y:S01]  /*1770*/  IADD3 R4, P3, R25, R4, RZ ;  /* 0x0000000419047210 */ /* 0x000fe20007f7e0ff */
[C---:B------:R-:W-:Y:S01]  /*1780*/  IMAD R0, R238.reuse, c[0x0][0x374], R0 ;  /* 0x0000dd00ee007a24 */ /* 0x040fe200078e0200 */
[----:B------:R-:W-:Y:S01]  /*1790*/  ISETP.GT.AND P5, PT, R211, R236, PT ;  /* 0x000000ecd300720c */ /* 0x000fe20003fa4270 */
[----:B------:R-:W-:Y:S01]  /*17a0*/  IMAD.WIDE.U32 R2, R238, c[0x0][0x370], R2 ;  /* 0x0000dc00ee027a25 */ /* 0x000fe200078e0002 */
[----:B------:R-:W-:Y:S02]  /*17b0*/  IADD3.X R5, R20, R5, R13, P3, !PT ;  /* 0x0000000514057210 */ /* 0x000fe40001ffe40d */
[----:B------:R-:W-:Y:S01]  /*17c0*/  LEA R204, P1, R9, c[0x0][0x350], 0x2 ;  /* 0x0000d40009cc7a11 */ /* 0x000fe200078210ff */
[----:B------:R-:W-:Y:S01]  /*17d0*/  IMAD.IADD R0, R3, 0x1, R0 ;  /* 0x0000000103007824 */ /* 0x000fe200078e0200 */
[----:B------:R-:W-:Y:S01]  /*17e0*/  LEA R212, P3, R2, c[0x0][0x330], 0x1 ;  /* 0x0000cc0002d47a11 */ /* 0x000fe200078608ff */
[----:B------:R-:W-:Y:S01]  /*17f0*/  IMAD.WIDE.U32 R4, R240, c[0x0][0x1a8], R4 ;  /* 0x00006a00f0047a25 */ /* 0x000fe200078e0004 */
[----:B------:R-:W-:-:S02]  /*1800*/  LEA.HI.X R205, R9, c[0x0][0x354], R7, 0x2, P1 ;  /* 0x0000d50009cd7a11 */ /* 0x000fc400008f1407 */
[----:B------:R-:W-:Y:S01]  /*1810*/  LEA.HI.X R213, R2, c[0x0][0x334], R0, 0x1, P3 ;  /* 0x0000cd0002d57a11 */ /* 0x000fe200018f0c00 */
[----:B------:R-:W-:Y:S01]  /*1820*/  IMAD.WIDE R220, R220, R221, c[0x0][0x200] ;  /* 0x00008000dcdc7625 */ /* 0x000fe200078e02dd */
[----:B------:R-:W-:Y:S02]  /*1830*/  IADD3 R11, R5, R10, RZ ;  /* 0x0000000a050b7210 */ /* 0x000fe40007ffe0ff */
[C---:B------:R-:W-:Y:S02]  /*1840*/  LEA R214, P4, R4.reuse, c[0x0][0x160], 0x1 ;  /* 0x0000580004d67a11 */ /* 0x040fe400078808ff */
[----:B------:R-:W-:Y:S02]  /*1850*/  IADD3 R211, R211, -0x1, RZ ;  /* 0xffffffffd3d37810 */ /* 0x000fe40007ffe0ff */
        /* <DEDUP_REMOVED lines=17> */
.L_x_1463:
        /* <DEDUP_REMOVED lines=15> */
.L_x_1464:
        /* <DEDUP_REMOVED lines=27> */
.L_x_1466:
[----:B------:R-:W-:Y:S05]  /*1c10*/  BSYNC B0 ;  /* 0x0000000000007941 */ /* 0x000fea0003800000 */
.L_x_1465:
        /* <DEDUP_REMOVED lines=8> */
[----:B--2---:R-:W-:Y:S01]  /*1ca0*/  IMAD.X R2, RZ, RZ, R16, P0 ;  /* 0x000000ffff027224 */ /* 0x004fe200000e0610 */
        /* <DEDUP_REMOVED lines=10> */
.L_x_1468:
[----:B------:R-:W-:Y:S05]  /*1d50*/  BSYNC B0 ;  /* 0x0000000000007941 */ /* 0x000fea0003800000 */
.L_x_1467:
[----:B--2---:R-:W-:Y:S01]  /*1d60*/  IMAD.WIDE.U32 R2, R237, c[0x0][0x3a8], R222 ;  /* 0x0000ea00ed027a25 */ /* 0x004fe200078e00de */
        /* <DEDUP_REMOVED lines=24> */
.L_x_1470:
[----:B------:R-:W-:Y:S05]  /*1ef0*/  BSYNC B0 ;  /* 0x0000000000007941 */ /* 0x000fea0003800000 */
.L_x_1469:
[----:B------:R-:W-:Y:S05]  /*1f00*/  @P3 BRA `(.L_x_1471) ;  /* 0x000075f000003947 */ /* 0x000fea0003800000 */
[----:B------:R-:W-:Y:S01]  /*1f10*/  IADD3 R0, P0, R238, 0x20, RZ ;  /* 0x00000020ee007810 */ /* 0x000fe20007f1e0ff */
[----:B------:R-:W-:Y:S01]  /*1f20*/  IMAD.MOV.U32 R5, RZ, RZ, R8 ;  /* 0x000000ffff057224 */ /* 0x000fe200078e0008 */
[----:B------:R-:W-:-:S03]  /*1f30*/  ISETP.GE.AND P1, PT, R222, c[0x0][0x220], PT ;  /* 0x00008800de007a0c */ /* 0x000fc60003f26270 */
        /* <DEDUP_REMOVED lines=14> */
.L_x_1462:
        /* <DEDUP_REMOVED lines=31> */
.L_x_1473:
[----:B------:R-:W-:Y:S05]  /*2210*/  BSYNC B0 ;  /* 0x0000000000007941 */ /* 0x000fea0003800000 */
.L_x_1472:
        /* <DEDUP_REMOVED lines=39> */
.L_x_1475:
[----:B------:R-:W-:Y:S05]  /*2490*/  BSYNC B0 ;  /* 0x0000000000007941 */ /* 0x000fea0003800000 */
.L_x_1474:
        /* <DEDUP_REMOVED lines=19> */
.L_x_1477:
        /* <DEDUP_REMOVED lines=28> */
.L_x_1478:
[----:B------:R-:W-:Y:S05]  /*2790*/  BSYNC B0 ;  /* 0x0000000000007941 */ /* 0x000fea0003800000 */
.L_x_1476:
        /* <DEDUP_REMOVED lines=17> */
.L_x_1480:
        /* <DEDUP_REMOVED lines=38> */
.L_x_1481:
[----:B------:R-:W-:Y:S05]  /*2b10*/  BSYNC B0 ;  /* 0x0000000000007941 */ /* 0x000fea0003800000 */
.L_x_1479:
        /* <DEDUP_REMOVED lines=55> */
.L_x_1483:
[----:B--2---:R-:W-:Y:S05]  /*2e90*/  BSYNC B0 ;  /* 0x0000000000007941 */ /* 0x004fea0003800000 */
.L_x_1482:
        /* <DEDUP_REMOVED lines=38> */
.L_x_1485:
[----:B------:R-:W-:Y:S05]  /*3100*/  BSYNC B0 ;  /* 0x0000000000007941 */ /* 0x000fea0003800000 */
.L_x_1484:
        /* <DEDUP_REMOVED lines=45> */
.L_x_1487:
[----:B------:R-:W-:Y:S05]  /*33e0*/  BSYNC B0 ;  /* 0x0000000000007941 */ /* 0x000fea0003800000 */
.L_x_1486:
        /* <DEDUP_REMOVED lines=36> */
.L_x_1489:
[----:B------:R-:W-:Y:S05]  /*3630*/  BSYNC B0 ;  /* 0x0000000000007941 */ /* 0x000fea0003800000 */
.L_x_1488:
[----:B------:R-:W-:Y:S01]  /*3640*/  ISETP.NE.U32.AND P5, PT, RZ, c[0x0][0x318], PT ;  /* 0x0000c600ff007a0c */ /* 0x000fe20003fa5070 */
[----:B------:R-:W-:Y:S01]  /*3650*/  IMAD.MOV.U32 R216, RZ, RZ, c[0x0][0x308] ;  /* 0x0000c200ffd87624 */ /* 0x000fe200078e00ff */
[----:B------:R-:W0:Y:S01]  /*3660*/  LDGDEPBAR ;  /* 0x00000000000079af */ /* 0x000e220000000000 */
[----:B------:R-:W-:Y:S01]  /*3670*/  IMAD.MOV.U32 R217, RZ, RZ, c[0x0][0x30c] ;  /* 0x0000c300ffd97624 */ /* 0x000fe200078e00ff */
[----:B------:R-:W-:-:S13]  /*3680*/  ISETP.NE.AND.EX P5, PT, RZ, c[0x0][0x31c], PT, P5 ;  /* 0x0000c700ff007a0c */ /* 0x000fda0003fa5350 */
[----:B------:R-:W-:Y:S02]  /*3690*/  @P5 IMAD R0, R27, c[0x0][0x320], RZ ;  /* 0x0000c8001b005a24 */ /* 0x000fe400078e02ff */
[----:B-1----:R-:W-:-:S04]  /*36a0*/  @P5 IMAD.WIDE.U32 R2, R30, c[0x0][0x320], R240 ;  /* 0x0000c8001e025a25 */ /* 0x002fc800078e00f0 */
[----:B------:R-:W-:Y:S01]  /*36b0*/  @P5 IMAD R0, R30, c[0x0][0x324], R0 ;  /* 0x0000c9001e005a24 */ /* 0x000fe200078e0200 */
[----:B------:R-:W-:-:S03]  /*36c0*/  @P5 LEA R4, P1, R2, c[0x0][0x318], 0x2 ;  /* 0x0000c60002045a11 */ /* 0x000fc600078210ff */
[----:B------:R-:W-:-:S05]  /*36d0*/  @P5 IMAD.IADD R0, R3, 0x1, R0 ;  /* 0x0000000103005824 */ /* 0x000fca00078e0200 */
[----:B------:R-:W-:Y:S02]  /*36e0*/  @P5 LEA.HI.X R5, R2, c[0x0][0x31c], R0, 0x2, P1 ;  /* 0x0000c70002055a11 */ /* 0x000fe400008f1400 */
[----:B--2---:R1:W2:Y:S04]  /*36f0*/  LDG.E.64 R2, [R216.64+0x8] ;  /* 0x00000806d8027981 */ /* 0x0042a8000c1e1b00 */
[----:B----4-:R3:W4:Y:S04]  /*3700*/  @P5 LDG.E R6, [R4.64] ;  /* 0x0000000604065981 */ /* 0x010728000c1e1900 */
[----:B-1----:R-:W4:Y:S01]  /*3710*/  LDG.E.64 R216, [R216.64] ;  /* 0x00000006d8d87981 */ /* 0x002f22000c1e1b00 */
[CC--:B------:R-:W-:Y:S01]  /*3720*/  LEA.HI R0, R18.reuse, R28.reuse, RZ, 0x4 ;  /* 0x0000001c12007211 */ /* 0x0c0fe200078f20ff */
[----:B------:R-:W4:Y:S01]  /*3730*/  @P5 MUFU.RCP R9, c[0x0][0x238] ;  /* 0x00008e0000095b08 */ /* 0x000f220000001000 */
[----:B------:R-:W-:Y:S01]  /*3740*/  LEA.HI R7, R18, R28, RZ, 0x7 ;  /* 0x0000001c12077211 */ /* 0x000fe200078f38ff */
[----:B------:R-:W1:Y:S01]  /*3750*/  S2R R10, SR_TID.X ;  /* 0x00000000000a7919 */ /* 0x000e620000002100 */
[----:B------:R-:W-:Y:S01]  /*3760*/  LOP3.LUT R0, R0, 0xfffffff0, RZ, 0xc0, !PT ;  /* 0xfffffff000007812 */ /* 0x000fe200078ec0ff */
[----:B---3--:R-:W-:Y:S01]  /*3770*/  IMAD R5, R30, c[0x0][0x1c0], R240 ;  /* 0x000070001e057a24 */ /* 0x008fe200078e02f0 */
[----:B------:R-:W-:Y:S01]  /*3780*/  SHF.R.S32.HI R8, RZ, 0x7, R7 ;  /* 0x00000007ff087819 */ /* 0x000fe20000011407 */
[----:B------:R-:W-:Y:S01]  /*3790*/  IMAD.MOV.U32 R196, RZ, RZ, 0x40 ;  /* 0x00000040ffc47424 */ /* 0x000fe200078e00ff */
[----:B------:R-:W-:Y:S01]  /*37a0*/  CS2R R142, SRZ ;  /* 0x00000000008e7805 */ /* 0x000fe2000001ff00 */
[----:B------:R-:W-:Y:S01]  /*37b0*/  IMAD.IADD R0, R28, 0x1, -R0 ;  /* 0x000000011c007824 */ /* 0x000fe200078e0a00 */
[----:B------:R-:W-:Y:S01]  /*37c0*/  CS2R R140, SRZ ;  /* 0x00000000008c7805 */ /* 0x000fe2000001ff00 */
[----:B------:R-:W-:Y:S01]  /*37d0*/  IMAD.SHL.U32 R7, R8, 0x20, RZ ;  /* 0x0000002008077824 */ /* 0x000fe200078e00ff */
[----:B------:R-:W-:Y:S01]  /*37e0*/  CS2R R146, SRZ ;  /* 0x0000000000927805 */ /* 0x000fe2000001ff00 */
[----:B------:R-:W-:Y:S01]  /*37f0*/  IMAD R8, R68, 0x2, R8 ;  /* 0x0000000244087824 */ /* 0x000fe200078e0208 */
[----:B------:R-:W-:Y:S01]  /*3800*/  SHF.R.S32.HI R4, RZ, 0x1f, R0 ;  /* 0x0000001fff047819 */ /* 0x000fe20000011400 */
[----:B------:R-:W-:Y:S01]  /*3810*/  IMAD.MOV.U32 R207, RZ, RZ, RZ ;  /* 0x000000ffffcf7224 */ /* 0x000fe200078e00ff */
[----:B------:R-:W-:Y:S01]  /*3820*/  CS2R R144, SRZ ;  /* 0x0000000000907805 */ /* 0x000fe2000001ff00 */
[----:B------:R-:W-:Y:S01]  /*3830*/  IMAD.MOV.U32 R224, RZ, RZ, c[0x0][0x2e4] ;  /* 0x0000b900ffe07624 */ /* 0x000fe200078e00ff */
[----:B------:R-:W-:Y:S01]  /*3840*/  LEA.HI R4, R4, R0, RZ, 0x3 ;  /* 0x0000000004047211 */ /* 0x000fe200078f18ff */
[----:B------:R-:W-:Y:S01]  /*3850*/  IMAD.MOV.U32 R210, RZ, RZ, R206 ;  /* 0x000000ffffd27224 */ /* 0x000fe200078e00ce */
[----:B------:R-:W-:Y:S01]  /*3860*/  CS2R R138, SRZ ;  /* 0x00000000008a7805 */ /* 0x000fe2000001ff00 */
[----:B------:R-:W-:Y:S01]  /*3870*/  CS2R R136, SRZ ;  /* 0x0000000000887805 */ /* 0x000fe2000001ff00 */
[----:B------:R-:W-:Y:S01]  /*3880*/  LOP3.LUT R4, R4, 0xfffffff8, RZ, 0xc0, !PT ;  /* 0xfffffff804047812 */ /* 0x000fe200078ec0ff */
[----:B------:R-:W-:Y:S01]  /*3890*/  CS2R R134, SRZ ;  /* 0x0000000000867805 */ /* 0x000fe2000001ff00 */
[----:B------:R-:W-:Y:S01]  /*38a0*/  CS2R R132, SRZ ;  /* 0x0000000000847805 */ /* 0x000fe2000001ff00 */
[----:B------:R-:W-:Y:S01]  /*38b0*/  CS2R R126, SRZ ;  /* 0x00000000007e7805 */ /* 0x000fe2000001ff00 */
[----:B------:R-:W-:Y:S01]  /*38c0*/  CS2R R124, SRZ ;  /* 0x00000000007c7805 */ /* 0x000fe2000001ff00 */
[----:B------:R-:W-:Y:S01]  /*38d0*/  IMAD.IADD R4, R0, 0x1, -R4 ;  /* 0x0000000100047824 */ /* 0x000fe200078e0a04 */
[----:B------:R-:W-:Y:S01]  /*38e0*/  CS2R R130, SRZ ;  /* 0x0000000000827805 */ /* 0x000fe2000001ff00 */
[----:B------:R-:W-:Y:S01]  /*38f0*/  IMAD.SHL.U32 R0, R5, 0x20, RZ ;  /* 0x0000002005007824 */ /* 0x000fe200078e00ff */
[----:B------:R-:W-:Y:S01]  /*3900*/  SHF.R.S32.HI R5, RZ, 0x1f, R14 ;  /* 0x0000001fff057819 */ /* 0x000fe2000001140e */
[----:B-1----:R-:W-:Y:S01]  /*3910*/  IMAD.SHL.U32 R10, R10, 0x2, RZ ;  /* 0x000000020a0a7824 */ /* 0x002fe200078e00ff */
        /* <DEDUP_REMOVED lines=39> */
[----:B--2---:R-:W-:-:S02]  /*3b90*/  IADD3 R14, P4, P3, R0, R2, R14 ;  /* 0x00000002000e7210 */ /* 0x004fc40007b9e00e */
[----:B------:R-:W-:Y:S02]  /*3ba0*/  SHF.R.S32.HI R0, RZ, 0x1f, R0 ;  /* 0x0000001fff007819 */ /* 0x000fe40000011400 */
[----:B------:R-:W-:Y:S01]  /*3bb0*/  R2P PR, R4, 0x6 ;  /* 0x0000000604007804 */ /* 0x000fe20000000000 */
[----:B------:R-:W-:Y:S01]  /*3bc0*/  IMAD.WIDE.U32 R244, R14, -0x2daee0ad, RZ ;  /* 0xd2511f530ef47825 */ /* 0x000fe200078e00ff */
[----:B------:R-:W-:Y:S02]  /*3bd0*/  IADD3.X R251, R0, R3, R5, P4, P3 ;  /* 0x0000000300fb7210 */ /* 0x000fe400027e6405 */
[----:B------:R-:W-:Y:S01]  /*3be0*/  IADD3 R0, R203, 0x3000, RZ ;  /* 0x00003000cb007810 */ /* 0x000fe20007ffe0ff */
[----:B----4-:R-:W-:Y:S01]  /*3bf0*/  @P5 FMUL.FTZ R207, R6, R9 ;  /* 0x0000000906cf5220 */ /* 0x010fe20000410000 */
[----:B------:R-:W-:Y:S02]  /*3c00*/  IADD3 R2, R202, 0x3000, RZ ;  /* 0x00003000ca027810 */ /* 0x000fe40007ffe0ff */
[----:B------:R-:W-:-:S02]  /*3c10*/  SEL R197, R197, 0xffffffe0, !P1 ;  /* 0xffffffe0c5c57807 */ /* 0x000fc40004800000 */
[----:B------:R-:W-:Y:S02]  /*3c20*/  SEL R188, R0, R203, !P0 ;  /* 0x000000cb00bc7207 */ /* 0x000fe40004000000 */
[----:B------:R-:W-:Y:S01]  /*3c30*/  SEL R2, R2, R202, !P0 ;  /* 0x000000ca02027207 */ /* 0x000fe20004000000 */
[----:B------:R-:W-:Y:S01]  /*3c40*/  IMAD.IADD R199, R198, 0x1, R197 ;  /* 0x00000001c6c77824 */ /* 0x000fe200078e02c5 */
[----:B------:R-:W-:Y:S01]  /*3c50*/  IADD3 R0, -R235, R219, -R209 ;  /* 0x000000dbeb007210 */ /* 0x000fe20007ffe9d1 */
[----:B------:R-:W-:Y:S01]  /*3c60*/  IMAD.SHL.U32 R188, R188, 0x2, RZ ;  /* 0x00000002bcbc7824 */ /* 0x000fe200078e00ff */
[----:B------:R-:W-:Y:S01]  /*3c70*/  SEL R196, R196, 0xffffffc0, !P2 ;  /* 0xffffffc0c4c47807 */ /* 0x000fe20005000000 */
[----:B------:R-:W-:Y:S01]  /*3c80*/  IMAD.SHL.U32 R195, R2, 0x2, RZ ;  /* 0x0000000202c37824 */ /* 0x000fe200078e00ff */
[----:B------:R-:W-:Y:S01]  /*3c90*/  IADD3 R3, -R218, 0x40, R243 ;  /* 0x00000040da037810 */ /* 0x000fe20007ffe1f3 */
[----:B------:R-:W-:Y:S01]  /*3ca0*/  IMAD.IADD R249, R0, 0x1, R218 ;  /* 0x0000000100f97824 */ /* 0x000fe200078e02da */
[----:B------:R-:W-:Y:S01]  /*3cb0*/  LOP3.LUT R8, R217, R8, RZ, 0x3c, !PT ;  /* 0x00000008d9087212 */ /* 0x000fe200078e3cff */
[----:B------:R-:W-:Y:S01]  /*3cc0*/  IMAD.IADD R200, R198, 0x1, R196 ;  /* 0x00000001c6c87824 */ /* 0x000fe200078e02c4 */
[----:B------:R-:W-:Y:S01]  /*3cd0*/  IADD3 R250, R3, -c[0x0][0x2e8], RZ ;  /* 0x8000ba0003fa7a10 */ /* 0x000fe20007ffe0ff */
[----:B------:R-:W-:Y:S01]  /*3ce0*/  IMAD.IADD R201, R196, 0x1, R199 ;  /* 0x00000001c4c97824 */ /* 0x000fe200078e02c7 */
[----:B------:R-:W-:-:S02]  /*3cf0*/  LOP3.LUT R248, R8, R245, RZ, 0x3c, !PT ;  /* 0x000000f508f87212 */ /* 0x000fc400078e3cff */
.L_x_1494:
        /* <DEDUP_REMOVED lines=24> */
[----:B------:R-:W-:Y:S01]  /*3e80*/  IMAD.MOV.U32 R80, RZ, RZ, R232 ;  /* 0x000000ffff507224 */ /* 0x000fe200078e00e8 */
[----:B------:R-:W-:Y:S01]  /*3e90*/  HMMA.16816.F32.BF16 R16, R72, R82, R16 ;  /* 0x000000524810723c */ /* 0x000fe20000041810 */
[----:B------:R-:W3:Y:S03]  /*3ea0*/  LDSM.16.M88.4 R72, [R190+0x12800] ;  /* 0x01280000be48783b */ /* 0x000ee60000000200 */
[----:B------:R-:W-:Y:S01]  /*3eb0*/  IMAD.MOV.U32 R81, RZ, RZ, R231 ;  /* 0x000000ffff517224 */ /* 0x000fe200078e00e7 */
[C---:B------:R-:W-:Y:S03]  /*3ec0*/  LEA R80, P0, R219.reuse, R80, 0x2 ;  /* 0x00000050db507211 */ /* 0x040fe600078010ff */
[C---:B------:R-:W-:Y:S05]  /*3ed0*/  HMMA.16816.F32.BF16 R4, R84.reuse, R88, R4 ;  /* 0x000000585404723c */ /* 0x040fea0000041804 */
[----:B------:R-:W-:Y:S03]  /*3ee0*/  LEA.HI.X.SX32 R81, R219, R81, 0x2, P0 ;  /* 0x00000051db517211 */ /* 0x000fe600000f16ff */
[C---:B------:R-:W-:Y:S01]  /*3ef0*/  HMMA.16816.F32.BF16 R8, R84.reuse, R90, R8 ;  /* 0x0000005a5408723c */ /* 0x040fe20000041808 */
[----:B------:R-:W-:Y:S06]  /*3f00*/  LDSM.16.M88.4 R88, [R192+0x14000] ;  /* 0x01400000c058783b */ /* 0x000fec0000000200 */
[----:B-----5:R4:W5:Y:S01]  /*3f10*/  LDG.E R98, [R80.64] ;  /* 0x0000000650627981 */ /* 0x020962000c1e1900 */
[C---:B-1----:R-:W-:Y:S05]  /*3f20*/  HMMA.16816.F32.BF16 R12, R84.reuse, R68, R12 ;  /* 0x00000044540c723c */ /* 0x042fea000004180c */
[----:B------:R4:W5:Y:S03]  /*3f30*/  LDG.E R97, [R80.64+0x20] ;  /* 0x0000200650617981 */ /* 0x000966000c1e1900 */
[----:B------:R-:W-:Y:S03]  /*3f40*/  HMMA.16816.F32.BF16 R16, R84, R70, R16 ;  /* 0x000000465410723c */ /* 0x000fe60000041810 */
[----:B------:R-:W-:Y:S05]  /*3f50*/  LDSM.16.M88.4 R68, [R192+0x14800] ;  /* 0x01480000c044783b */ /* 0x000fea0000000200 */
[C---:B--2---:R-:W-:Y:S01]  /*3f60*/  HMMA.16816.F32.BF16 R4, R76.reuse, R92, R4 ;  /* 0x0000005c4c04723c */ /* 0x044fe20000041804 */
[----:B------:R-:W-:Y:S07]  /*3f70*/  LDSM.16.M88.4 R84, [R0+0x2000] ;  /* 0x002000000054783b */ /* 0x000fee0000000200 */
[C---:B------:R-:W-:Y:S01]  /*3f80*/  HMMA.16816.F32.BF16 R8, R76.reuse, R94, R8 ;  /* 0x0000005e4c08723c */ /* 0x040fe20000041808 */
[----:B------:R-:W-:Y:S06]  /*3f90*/  LDSM.16.M88.4 R92, [R189+0x14000] ;  /* 0x01400000bd5c783b */ /* 0x000fec0000000200 */
[----:B----4-:R-:W1:Y:S01]  /*3fa0*/  LDSM.16.M88.4 R80, [R195+0x2000] ;  /* 0x00200000c350783b */ /* 0x010e620000000200 */
[C---:B---3--:R-:W-:Y:S08]  /*3fb0*/  HMMA.16816.F32.BF16 R12, R76.reuse, R72, R12 ;  /* 0x000000484c0c723c */ /* 0x048ff0000004180c */
[----:B------:R-:W-:Y:S01]  /*3fc0*/  HMMA.16816.F32.BF16 R16, R76, R74, R16 ;  /* 0x0000004a4c10723c */ /* 0x000fe20000041810 */
[----:B------:R-:W2:Y:S06]  /*3fd0*/  LDSM.16.M88.4 R72, [R189+0x14800] ;  /* 0x01480000bd48783b */ /* 0x000eac0000000200 */
[----:B------:R-:W-:Y:S01]  /*3fe0*/  LDSM.16.M88.4 R76, [R2+0x2000] ;  /* 0x00200000024c783b */ /* 0x000fe20000000200 */
[C---:B-1----:R-:W-:Y:S08]  /*3ff0*/  HMMA.16816.F32.BF16 R4, R80.reuse, R88, R4 ;  /* 0x000000585004723c */ /* 0x042ff00000041804 */
[C---:B------:R-:W-:Y:S01]  /*4000*/  HMMA.16816.F32.BF16 R8, R80.reuse, R90, R8 ;  /* 0x0000005a5008723c */ /* 0x040fe20000041808 */
[----:B------:R-:W1:Y:S07]  /*4010*/  LDSM.16.M88.4 R88, [R191+0x14000] ;  /* 0x01400000bf58783b */ /* 0x000e6e0000000200 */
[C---:B------:R-:W-:Y:S08]  /*4020*/  HMMA.16816.F32.BF16 R12, R80.reuse, R68, R12 ;  /* 0x00000044500c723c */ /* 0x040ff0000004180c */
[----:B------:R-:W-:Y:S01]  /*4030*/  HMMA.16816.F32.BF16 R16, R80, R70, R16 ;  /* 0x000000465010723c */ /* 0x000fe20000041810 */
[----:B------:R-:W3:Y:S06]  /*4040*/  LDSM.16.M88.4 R68, [R191+0x14800] ;  /* 0x01480000bf44783b */ /* 0x000eec0000000200 */
[----:B------:R-:W-:Y:S01]  /*4050*/  LDSM.16.M88.4 R80, [R3+0x2000] ;  /* 0x002000000350783b */ /* 0x000fe20000000200 */
[C---:B------:R-:W-:Y:S08]  /*4060*/  HMMA.16816.F32.BF16 R4, R84.reuse, R92, R4 ;  /* 0x0000005c5404723c */ /* 0x040ff00000041804 */
[C---:B------:R-:W-:Y:S01]  /*4070*/  HMMA.16816.F32.BF16 R8, R84.reuse, R94, R8 ;  /* 0x0000005e5408723c */ /* 0x040fe20000041808 */
[----:B------:R-:W4:Y:S07]  /*4080*/  LDSM.16.M88.4 R92, [R190+0x14000] ;  /* 0x01400000be5c783b */ /* 0x000f2e0000000200 */
[C---:B--2---:R-:W-:Y:S08]  /*4090*/  HMMA.16816.F32.BF16 R12, R84.reuse, R72, R12 ;  /* 0x00000048540c723c */ /* 0x044ff0000004180c */
[----:B------:R-:W-:Y:S01]  /*40a0*/  HMMA.16816.F32.BF16 R16, R84, R74, R16 ;  /* 0x0000004a5410723c */ /* 0x000fe20000041810 */
[----:B------:R-:W2:Y:S06]  /*40b0*/  LDSM.16.M88.4 R72, [R190+0x14800] ;  /* 0x01480000be48783b */ /* 0x000eac0000000200 */
[----:B------:R-:W-:Y:S01]  /*40c0*/  LDSM.16.M88.4 R84, [R195+0x4000] ;  /* 0x00400000c354783b */ /* 0x000fe20000000200 */
[C---:B-1----:R-:W-:Y:S08]  /*40d0*/  HMMA.16816.F32.BF16 R4, R76.reuse, R88, R4 ;  /* 0x000000584c04723c */ /* 0x042ff00000041804 */
[C---:B------:R-:W-:Y:S01]  /*40e0*/  HMMA.16816.F32.BF16 R8, R76.reuse, R90, R8 ;  /* 0x0000005a4c08723c */ /* 0x040fe20000041808 */
[----:B------:R-:W1:Y:S07]  /*40f0*/  LDSM.16.M88.4 R88, [R192+0x16000] ;  /* 0x01600000c058783b */ /* 0x000e6e0000000200 */
[C---:B---3--:R-:W-:Y:S08]  /*4100*/  HMMA.16816.F32.BF16 R12, R76.reuse, R68, R12 ;  /* 0x000000444c0c723c */ /* 0x048ff0000004180c */
[----:B------:R-:W-:Y:S01]  /*4110*/  HMMA.16816.F32.BF16 R16, R76, R70, R16 ;  /* 0x000000464c10723c */ /* 0x000fe20000041810 */
[----:B------:R-:W3:Y:S06]  /*4120*/  LDSM.16.M88.4 R68, [R192+0x16800] ;  /* 0x01680000c044783b */ /* 0x000eec0000000200 */
[----:B------:R1:W-:Y:S01]  /*4130*/  LDSM.16.M88.4 R76, [R0+0x4000] ;  /* 0x00400000004c783b */ /* 0x0003e20000000200 */
[C---:B----4-:R-:W-:Y:S08]  /*4140*/  HMMA.16816.F32.BF16 R4, R80.reuse, R92, R4 ;  /* 0x0000005c5004723c */ /* 0x050ff00000041804 */
[C---:B------:R-:W-:Y:S01]  /*4150*/  HMMA.16816.F32.BF16 R8, R80.reuse, R94, R8 ;  /* 0x0000005e5008723c */ /* 0x040fe20000041808 */
[----:B------:R-:W4:Y:S07]  /*4160*/  LDSM.16.M88.4 R92, [R189+0x16000] ;  /* 0x01600000bd5c783b */ /* 0x000f2e0000000200 */
[C---:B--2---:R-:W-:Y:S08]  /*4170*/  HMMA.16816.F32.BF16 R12, R80.reuse, R72, R12 ;  /* 0x00000048500c723c */ /* 0x044ff0000004180c */
[----:B------:R-:W-:Y:S01]  /*4180*/  HMMA.16816.F32.BF16 R16, R80, R74, R16 ;  /* 0x0000004a5010723c */ /* 0x000fe20000041810 */
[----:B------:R-:W2:Y:S06]  /*4190*/  LDSM.16.M88.4 R72, [R189+0x16800] ;  /* 0x01680000bd48783b */ /* 0x000eac0000000200 */
[----:B------:R-:W-:Y:S01]  /*41a0*/  LDSM.16.M88.4 R80, [R191+0x16000] ;  /* 0x01600000bf50783b */ /* 0x000fe20000000200 */
[C---:B-1----:R-:W-:Y:S08]  /*41b0*/  HMMA.16816.F32.BF16 R4, R84.reuse, R88, R4 ;  /* 0x000000585404723c */ /* 0x042ff00000041804 */
[C---:B------:R-:W-:Y:S07]  /*41c0*/  HMMA.16816.F32.BF16 R8, R84.reuse, R90, R8 ;  /* 0x0000005a5408723c */ /* 0x040fee0000041808 */
[----:B------:R-:W-:Y:S01]  /*41d0*/  IMAD.SHL.U32 R90, R211, 0x40, RZ ;  /* 0x00000040d35a7824 */ /* 0x000fe200078e00ff */
[C---:B---3--:R-:W-:Y:S04]  /*41e0*/  HMMA.16816.F32.BF16 R12, R84.reuse, R68, R12 ;  /* 0x00000044540c723c */ /* 0x048fe8000004180c */
[----:B------:R-:W-:Y:S04]  /*41f0*/  IMAD.IADD R0, R249, 0x1, R90 ;  /* 0x00000001f9007824 */ /* 0x000fe800078e025a */
[----:B------:R-:W-:Y:S01]  /*4200*/  HMMA.16816.F32.BF16 R16, R84, R70, R16 ;  /* 0x000000465410723c */ /* 0x000fe20000041810 */
[----:B------:R1:W3:Y:S03]  /*4210*/  LDSM.16.M88.4 R68, [R2+0x4000] ;  /* 0x004000000244783b */ /* 0x0002e60000000200 */
[C---:B------:R-:W-:Y:S02]  /*4220*/  IADD3 R89, R0.reuse, 0x8, RZ ;  /* 0x0000000800597810 */ /* 0x040fe40007ffe0ff */
[C---:B------:R-:W-:Y:S01]  /*4230*/  IADD3 R88, R0.reuse, -0x1, RZ ;  /* 0xffffffff00587810 */ /* 0x040fe20007ffe0ff */
[----:B------:R-:W3:Y:S01]  /*4240*/  LDSM.16.M88.4 R84, [R191+0x16800] ;  /* 0x01680000bf54783b */ /* 0x000ee20000000200 */
[C---:B----4-:R-:W-:Y:S05]  /*4250*/  HMMA.16816.F32.BF16 R4, R76.reuse, R92, R4 ;  /* 0x0000005c4c04723c */ /* 0x050fea0000041804 */
[----:B------:R-:W-:Y:S03]  /*4260*/  ISETP.GE.AND P1, PT, R89, RZ, PT ;  /* 0x000000ff5900720c */ /* 0x000fe60003f26270 */
[C---:B------:R-:W-:Y:S08]  /*4270*/  HMMA.16816.F32.BF16 R8, R76.reuse, R94, R8 ;  /* 0x0000005e4c08723c */ /* 0x040ff00000041808 */
[C---:B--2---:R-:W-:Y:S04]  /*4280*/  HMMA.16816.F32.BF16 R12, R76.reuse, R72, R12 ;  /* 0x000000484c0c723c */ /* 0x044fe8000004180c */
[----:B-1----:R-:W-:Y:S02]  /*4290*/  IABS R2, R0 ;  /* 0x0000000000027213 */ /* 0x002fe40000000000 */
[----:B------:R-:W-:Y:S02]  /*42a0*/  @!P1 IADD3 R89, -R0, -0x8, RZ ;  /* 0xfffffff800599810 */ /* 0x000fe40007ffe1ff */
[----:B------:R-:W-:Y:S01]  /*42b0*/  HMMA.16816.F32.BF16 R16, R76, R74, R16 ;  /* 0x0000004a4c10723c */ /* 0x000fe20000041810 */
[----:B------:R-:W-:Y:S01]  /*42c0*/  LDSM.16.M88.4 R76, [R190+0x16000] ;  /* 0x01600000be4c783b */ /* 0x000fe20000000200 */
[----:B------:R-:W1:Y:S01]  /*42d0*/  I2F R91, R89 ;  /* 0x00000059005b7306 */ /* 0x000e620000201400 */
[----:B------:R-:W-:Y:S01]  /*42e0*/  ISETP.GE.AND P1, PT, R88, RZ, PT ;  /* 0x000000ff5800720c */ /* 0x000fe20003f26270 */
[----:B------:R-:W-:Y:S01]  /*42f0*/  IMAD.MOV.U32 R72, RZ, RZ, R2 ;  /* 0x000000ffff487224 */ /* 0x000fe200078e0002 */
[----:B------:R-:W-:Y:S03]  /*4300*/  IADD3 R2, R0, 0x7, RZ ;  /* 0x0000000700027810 */ /* 0x000fe60007ffe0ff */
[C---:B---3--:R-:W-:Y:S04]  /*4310*/  HMMA.16816.F32.BF16 R4, R68.reuse, R80, R4 ;  /* 0x000000504404723c */ /* 0x048fe80000041804 */
[----:B------:R2:W-:Y:S01]  /*4320*/  I2F R92, R72 ;  /* 0x00000048005c7306 */ /* 0x0005e20000201400 */
[----:B------:R-:W-:Y:S03]  /*4330*/  ISETP.GE.AND P0, PT, R2, RZ, PT ;  /* 0x000000ff0200720c */ /* 0x000fe60003f06270 */
[C---:B------:R-:W-:Y:S01]  /*4340*/  @!P1 IADD3 R88, -R0.reuse, 0x1, RZ ;  /* 0x0000000100589810 */ /* 0x040fe20007ffe1ff */
[C---:B------:R-:W-:Y:S01]  /*4350*/  HMMA.16816.F32.BF16 R8, R68.reuse, R82, R8 ;  /* 0x000000524408723c */ /* 0x040fe20000041808 */
[----:B------:R-:W-:Y:S04]  /*4360*/  LDSM.16.M88.4 R80, [R190+0x16800] ;  /* 0x01680000be50783b */ /* 0x000fe80000000200 */
[----:B------:R-:W-:Y:S03]  /*4370*/  I2F R88, R88 ;  /* 0x0000005800587306 */ /* 0x000fe60000201400 */
[C---:B------:R-:W-:Y:S04]  /*4380*/  HMMA.16816.F32.BF16 R12, R68.reuse, R84, R12 ;  /* 0x00000054440c723c */ /* 0x040fe8000004180c */
[C---:B------:R-:W-:Y:S03]  /*4390*/  @!P0 IADD3 R2, -R0.reuse, -0x7, RZ ;  /* 0xfffffff900028810 */ /* 0x040fe60007ffe1ff */
[C---:B------:R-:W-:Y:S01]  /*43a0*/  IADD3 R84, R0.reuse, -0x10, RZ ;  /* 0xfffffff000547810 */ /* 0x040fe20007ffe0ff */
[----:B------:R3:W4:Y:S01]  /*43b0*/  I2F R89, R2 ;  /* 0x0000000200597306 */ /* 0x0007220000201400 */
[----:B------:R-:W-:Y:S01]  /*43c0*/  HMMA.16816.F32.BF16 R16, R68, R86, R16 ;  /* 0x000000564410723c */ /* 0x000fe20000041810 */
[----:B--2---:R2:W1:Y:S06]  /*43d0*/  LDSM.16.M88.4 R72, [R3+0x4000] ;  /* 0x004000000348783b */ /* 0x00446c0000000200 */
[C---:B------:R-:W-:Y:S02]  /*43e0*/  IADD3 R68, R0.reuse, -0x19, RZ ;  /* 0xffffffe700447810 */ /* 0x040fe40007ffe0ff */
[C---:B---3--:R-:W-:Y:S03]  /*43f0*/  IADD3 R2, R0.reuse, -0x9, RZ ;  /* 0xfffffff700027810 */ /* 0x048fe60007ffe0ff */
[----:B--2---:R-:W-:Y:S02]  /*4400*/  IADD3 R3, R0, -0x8, RZ ;  /* 0xfffffff800037810 */ /* 0x004fe40007ffe0ff */
[----:B------:R-:W-:Y:S02]  /*4410*/  ISETP.GE.AND P1, PT, R2, RZ, PT ;  /* 0x000000ff0200720c */ /* 0x000fe40003f26270 */
[----:B------:R-:W-:Y:S11]  /*4420*/  ISETP.GE.AND P0, PT, R3, RZ, PT ;  /* 0x000000ff0300720c */ /* 0x000ff60003f06270 */
[C---:B------:R-:W-:Y:S02]  /*4430*/  @!P1 IADD3 R2, -R0.reuse, 0x9, RZ ;  /* 0x0000000900029810 */ /* 0x040fe40007ffe1ff */
[----:B------:R-:W-:Y:S01]  /*4440*/  @!P0 IADD3 R3, -R0, 0x8, RZ ;  /* 0x0000000800038810 */ /* 0x000fe20007ffe1ff */
[C---:B-1----:R-:W-:Y:S01]  /*4450*/  HMMA.16816.F32.BF16 R4, R72.reuse, R76, R4 ;  /* 0x0000004c4804723c */ /* 0x042fe20000041804 */
[----:B------:R1:W-:Y:S04]  /*4460*/  I2F R69, R2 ;  /* 0x0000000200457306 */ /* 0x0003e80000201400 */
[----:B------:R-:W-:Y:S03]  /*4470*/  ISETP.GE.AND P0, PT, R84, RZ, PT ;  /* 0x000000ff5400720c */ /* 0x000fe60003f06270 */
[C---:B------:R-:W-:Y:S03]  /*4480*/  HMMA.16816.F32.BF16 R8, R72.reuse, R78, R8 ;  /* 0x0000004e4808723c */ /* 0x040fe60000041808 */
[----:B------:R2:W3:Y:S05]  /*4490*/  I2F R85, R3 ;  /* 0x0000000300557306 */ /* 0x0004ea0000201400 */
[C---:B------:R-:W-:Y:S04]  /*44a0*/  HMMA.16816.F32.BF16 R12, R72.reuse, R80, R12 ;  /* 0x00000050480c723c */ /* 0x040fe8000004180c */
[----:B------:R-:W-:Y:S02]  /*44b0*/  @!P0 IADD3 R84, -R0, 0x10, RZ ;  /* 0x0000001000548810 */ /* 0x000fe40007ffe1ff */
[----:B------:R-:W-:Y:S02]  /*44c0*/  ISETP.GE.AND P0, PT, R68, RZ, PT ;  /* 0x000000ff4400720c */ /* 0x000fe40003f06270 */
[-C--:B------:R-:W-:Y:S01]  /*44d0*/  FFMA.FTZ R6, R91, -R207.reuse, R6 ;  /* 0x800000cf5b067223 */ /* 0x080fe20000010006 */
[----:B-1----:R-:W-:Y:S01]  /*44e0*/  IADD3 R2, R0, -0x18, RZ ;  /* 0xffffffe800027810 */ /* 0x002fe20007ffe0ff */
[----:B------:R-:W1:Y:S01]  /*44f0*/  I2F R84, R84 ;  /* 0x0000005400547306 */ /* 0x000e620000201400 */
[----:B------:R-:W-:Y:S03]  /*4500*/  HMMA.16816.F32.BF16 R16, R72, R82, R16 ;  /* 0x000000524810723c */ /* 0x000fe60000041810 */
[-C--:B----4-:R-:W-:Y:S01]  /*4510*/  FFMA.FTZ R7, R89, -R207.reuse, R7 ;  /* 0x800000cf59077223 */ /* 0x090fe20000010007 */
[----:B------:R-:W-:Y:S01]  /*4520*/  ISETP.GE.AND P1, PT, R2, RZ, PT ;  /* 0x000000ff0200720c */ /* 0x000fe20003f26270 */
[-C--:B------:R-:W-:Y:S02]  /*4530*/  FFMA.FTZ R5, R88, -R207.reuse, R5 ;  /* 0x800000cf58057223 */ /* 0x080fe40000010005 */
[-C--:B------:R-:W-:Y:S01]  /*4540*/  FFMA.FTZ R4, R92, -R207.reuse, R4 ;  /* 0x800000cf5c047223 */ /* 0x080fe20000010004 */
[----:B--2---:R-:W-:Y:S01]  /*4550*/  IADD3 R3, R0, -0x11, RZ ;  /* 0xffffffef00037810 */ /* 0x004fe20007ffe0ff */
[-C--:B------:R-:W-:Y:S03]  /*4560*/  FFMA.FTZ R11, R88, -R207.reuse, R11 ;  /* 0x800000cf580b7223 */ /* 0x080fe6000001000b */
[----:B------:R-:W-:Y:S01]  /*4570*/  ISETP.GE.AND P2, PT, R3, RZ, PT ;  /* 0x000000ff0300720c */ /* 0x000fe20003f46270 */
[-C--:B------:R-:W-:Y:S01]  /*4580*/  FFMA.FTZ R10, R92, -R207.reuse, R10 ;  /* 0x800000cf5c0a7223 */ /* 0x080fe2000001000a */
[----:B------:R-:W-:Y:S01]  /*4590*/  @!P0 IADD3 R68, -R0, 0x19, RZ ;  /* 0x0000001900448810 */ /* 0x000fe20007ffe1ff */
[-C--:B---3--:R-:W-:Y:S01]  /*45a0*/  FFMA.FTZ R8, R85, -R207.reuse, R8 ;  /* 0x800000cf55087223 */ /* 0x088fe20000010008 */
[----:B------:R-:W-:Y:S01]  /*45b0*/  ISETP.GE.AND P0, PT, R90, R250, PT ;  /* 0x000000fa5a00720c */ /* 0x000fe20003f06270 */
[-C--:B------:R-:W-:Y:S01]  /*45c0*/  FFMA.FTZ R9, R69, -R207.reuse, R9 ;  /* 0x800000cf45097223 */ /* 0x080fe20000010009 */
[----:B------:R-:W-:Y:S01]  /*45d0*/  @!P1 IADD3 R2, -R0, 0x18, RZ ;  /* 0x0000001800029810 */ /* 0x000fe20007ffe1ff */
[-C--:B------:R-:W-:Y:S01]  /*45e0*/  FFMA.FTZ R14, R85, -R207.reuse, R14 ;  /* 0x800000cf550e7223 */ /* 0x080fe2000001000e */
[----:B------:R-:W2:Y:S01]  /*45f0*/  I2F R68, R68 ;  /* 0x0000004400447306 */ /* 0x000ea20000201400 */
[-C--:B------:R-:W-:Y:S02]  /*4600*/  FFMA.FTZ R15, R69, -R207.reuse, R15 ;  /* 0x800000cf450f7223 */ /* 0x080fe4000001000f */
[-C--:B-1----:R-:W-:Y:S02]  /*4610*/  FFMA.FTZ R12, R84, -R207.reuse, R12 ;  /* 0x800000cf540c7223 */ /* 0x082fe4000001000c */
[----:B------:R-:W-:Y:S01]  /*4620*/  @!P2 IADD3 R3, -R0, 0x11, RZ ;  /* 0x000000110003a810 */ /* 0x000fe20007ffe1ff */
[-C--:B------:R-:W-:Y:S04]  /*4630*/  FFMA.FTZ R18, R84, -R207.reuse, R18 ;  /* 0x800000cf54127223 */ /* 0x080fe80000010012 */
[----:B------:R-:W1:Y:S10]  /*4640*/  I2F R2, R2 ;  /* 0x0000000200027306 */ /* 0x000e740000201400 */
[----:B------:R-:W3:Y:S01]  /*4650*/  I2F R3, R3 ;  /* 0x0000000300037306 */ /* 0x000ee20000201400 */
[-C--:B--2---:R-:W-:Y:S02]  /*4660*/  FFMA.FTZ R17, R68, -R207.reuse, R17 ;  /* 0x800000cf44117223 */ /* 0x084fe40000010011 */
[----:B------:R-:W-:Y:S02]  /*4670*/  IMAD.MOV.U32 R68, RZ, RZ, c[0x0][0x2e4] ;  /* 0x0000b900ff447624 */ /* 0x000fe400078e00ff */
[-C--:B-1----:R-:W-:Y:S02]  /*4680*/  FFMA.FTZ R16, R2, -R207.reuse, R16 ;  /* 0x800000cf02107223 */ /* 0x082fe40000010010 */
[CC--:B---3--:R-:W-:Y:S02]  /*4690*/  FFMA.FTZ R13, R3.reuse, -R207.reuse, R13 ;  /* 0x800000cf030d7223 */ /* 0x0c8fe4000001000d */
[----:B------:R-:W-:Y:S01]  /*46a0*/  FFMA.FTZ R19, R3, -R207, R19 ;  /* 0x800000cf03137223 */ /* 0x000fe20000010013 */
[----:B------:R-:W-:-:S05]  /*46b0*/  @!P0 BRA `(.L_x_1490) ;  /* 0x0000008000008947 */ /* 0x000fca0003800000 */
        /* <DEDUP_REMOVED lines=8> */
.L_x_1490:
[--C-:B------:R-:W-:Y:S01]  /*4740*/  IADD3 R3, R218, 0x1, -R235.reuse ;  /* 0x00000001da037810 */ /* 0x100fe20007ffe8eb */
[----:B------:R-:W-:Y:S01]  /*4750*/  IMAD.IADD R0, R219, 0x1, R90 ;  /* 0x00000001db007824 */ /* 0x000fe200078e025a */
[----:B------:R-:W-:Y:S01]  /*4760*/  IADD3 R69, -R68, R218, -R235 ;  /* 0x000000da44457210 */ /* 0x000fe20007ffe9eb */
        /* <DEDUP_REMOVED lines=20> */
[-C--:B------:R-:W-:Y:S02]  /*48b0*/  ISETP.GE.OR P6, PT, R75, R3.reuse, !P6 ;  /* 0x000000034b00720c */ /* 0x080fe400077c6670 */
        /* <DEDUP_REMOVED lines=45> */
.L_x_1491:
[C---:B------:R-:W-:Y:S01]  /*4b90*/  FMUL.FTZ R2, R225.reuse, 1.4426950216293334961 ;  /* 0x3fb8aa3be1027820 */ /* 0x040fe20000410000 */
[----:B------:R-:W-:Y:S01]  /*4ba0*/  FSETP.NEU.FTZ.AND P0, PT, R225, -INF , PT ;  /* 0xff800000e100780b */ /* 0x000fe20003f1d000 */
[----:B------:R-:W-:Y:S01]  /*4bb0*/  FMUL.FTZ R0, R226, 1.4426950216293334961 ;  /* 0x3fb8aa3be2007820 */ /* 0x000fe20000410000 */
[----:B------:R-:W-:Y:S01]  /*4bc0*/  IADD3 R72, R216, -0x61c88647, RZ ;  /* 0x9e3779b9d8487810 */ /* 0x000fe20007ffe0ff */
[----:B------:R-:W-:Y:S01]  /*4bd0*/  IMAD R68, R211, 0x4, R252 ;  /* 0x00000004d3447824 */ /* 0x000fe200078e02fc */
[----:B------:R-:W-:Y:S01]  /*4be0*/  FSEL R2, R2, RZ, P0 ;  /* 0x000000ff02027208 */ /* 0x000fe20000000000 */
[----:B------:R-:W-:Y:S01]  /*4bf0*/  IMAD.WIDE.U32 R74, R248, -0x326172a9, RZ ;  /* 0xcd9e8d57f84a7825 */ /* 0x000fe200078e00ff */
[----:B------:R-:W-:Y:S01]  /*4c00*/  FSETP.NEU.FTZ.AND P0, PT, R226, -INF , PT ;  /* 0xff800000e200780b */ /* 0x000fe20003f1d000 */
[----:B------:R-:W-:Y:S01]  /*4c10*/  ULDC.U8 UR4, c[0x0][0x2d8] ;  /* 0x0000b60000047ab9 */ /* 0x000fe20000000000 */
[----:B------:R-:W-:Y:S01]  /*4c20*/  IADD3 R70, R217, 0x76cf5d0a, RZ ;  /* 0x76cf5d0ad9467810 */ /* 0x000fe20007ffe0ff */
[----:B------:R-:W-:Y:S01]  /*4c30*/  FFMA.FTZ R4, R4, c[0x0][0x23c], -R2 ;  /* 0x00008f0004047a23 */ /* 0x000fe20000010802 */
[----:B------:R-:W-:Y:S01]  /*4c40*/  FSEL R0, R0, RZ, P0 ;  /* 0x000000ff00007208 */ /* 0x000fe20000000000 */
[----:B------:R-:W-:Y:S02]  /*4c50*/  IMAD.WIDE.U32 R68, R68, -0x326172a9, RZ ;  /* 0xcd9e8d5744447825 */ /* 0x000fe400078e00ff */
[----:B------:R1:W-:Y:S02]  /*4c60*/  MUFU.EX2 R157, R4 ;  /* 0x00000004009d7308 */ /* 0x0003e40000000800 */
[----:B------:R-:W-:Y:S01]  /*4c70*/  FFMA.FTZ R7, R7, c[0x0][0x23c], -R0 ;  /* 0x00008f0007077a23 */ /* 0x000fe20000010800 */
[----:B------:R-:W-:Y:S01]  /*4c80*/  LOP3.LUT R72, R75, R68, R72, 0x96, !PT ;  /* 0x000000444b487212 */ /* 0x000fe200078e9648 */
[----:B------:R-:W-:Y:S01]  /*4c90*/  FFMA.FTZ R3, R6, c[0x0][0x23c], -R0 ;  /* 0x00008f0006037a23 */ /* 0x000fe20000010800 */
[----:B------:R-:W-:Y:S01]  /*4ca0*/  LOP3.LUT R6, R69, R251, R216, 0x96, !PT ;  /* 0x000000fb45067212 */ /* 0x000fe200078e96d8 */
[--C-:B------:R-:W-:Y:S01]  /*4cb0*/  FFMA.FTZ R5, R5, c[0x0][0x23c], -R2.reuse ;  /* 0x00008f0005057a23 */ /* 0x100fe20000010802 */
[----:B------:R-:W-:Y:S01]  /*4cc0*/  IADD3 R68, R216, -0x255992d5, RZ ;  /* 0xdaa66d2bd8447810 */ /* 0x000fe20007ffe0ff */
[--C-:B------:R-:W-:Y:S02]  /*4cd0*/  FFMA.FTZ R8, R8, c[0x0][0x23c], -R2.reuse ;  /* 0x00008f0008087a23 */ /* 0x100fe40000010802 */
[----:B------:R2:W-:Y:S01]  /*4ce0*/  MUFU.EX2 R159, R7 ;  /* 0x00000007009f7308 */ /* 0x0005e20000000800 */
[----:B------:R-:W-:Y:S04]  /*4cf0*/  IMAD.WIDE.U32 R72, R72, -0x2daee0ad, RZ ;  /* 0xd2511f5348487825 */ /* 0x000fe800078e00ff */
[--C-:B------:R-:W-:Y:S02]  /*4d00*/  FFMA.FTZ R9, R9, c[0x0][0x23c], -R2.reuse ;  /* 0x00008f0009097a23 */ /* 0x100fe40000010802 */
[--C-:B------:R-:W-:Y:S02]  /*4d10*/  FFMA.FTZ R16, R16, c[0x0][0x23c], -R2.reuse ;  /* 0x00008f0010107a23 */ /* 0x100fe40000010802 */
[----:B------:R-:W-:Y:S01]  /*4d20*/  FFMA.FTZ R12, R12, c[0x0][0x23c], -R2 ;  /* 0x00008f000c0c7a23 */ /* 0x000fe20000010802 */
[----:B------:R3:W-:Y:S01]  /*4d30*/  MUFU.EX2 R156, R3 ;  /* 0x00000003009c7308 */ /* 0x0007e20000000800 */
[--C-:B------:R-:W-:Y:S02]  /*4d40*/  FFMA.FTZ R11, R11, c[0x0][0x23c], -R0.reuse ;  /* 0x00008f000b0b7a23 */ /* 0x100fe40000010800 */
[--C-:B------:R-:W-:Y:S01]  /*4d50*/  FFMA.FTZ R10, R10, c[0x0][0x23c], -R0.reuse ;  /* 0x00008f000a0a7a23 */ /* 0x100fe20000010800 */
[----:B-1----:R-:W-:Y:S01]  /*4d60*/  IADD3 R4, R216, 0x3c6ef372, RZ ;  /* 0x3c6ef372d8047810 */ /* 0x002fe20007ffe0ff */
[--C-:B------:R-:W-:Y:S02]  /*4d70*/  FFMA.FTZ R19, R19, c[0x0][0x23c], -R0.reuse ;  /* 0x00008f0013137a23 */ /* 0x100fe40000010800 */
[--C-:B------:R-:W-:Y:S02]  /*4d80*/  FFMA.FTZ R15, R15, c[0x0][0x23c], -R0.reuse ;  /* 0x00008f000f0f7a23 */ /* 0x100fe40000010800 */
[--C-:B------:R-:W-:Y:S01]  /*4d90*/  FFMA.FTZ R14, R14, c[0x0][0x23c], -R0.reuse ;  /* 0x00008f000e0e7a23 */ /* 0x100fe20000010800 */
[----:B------:R1:W-:Y:S01]  /*4da0*/  MUFU.EX2 R153, R5 ;  /* 0x0000000500997308 */ /* 0x0003e20000000800 */
[----:B------:R-:W-:Y:S02]  /*4db0*/  FFMA.FTZ R0, R18, c[0x0][0x23c], -R0 ;  /* 0x00008f0012007a23 */ /* 0x000fe40000010800 */
[----:B------:R-:W-:Y:S02]  /*4dc0*/  IMAD.MOV.U32 R242, RZ, RZ, c[0x0][0x22c] ;  /* 0x00008b00fff27624 */ /* 0x000fe400078e00ff */
[----:B--2---:R-:W-:Y:S04]  /*4dd0*/  IMAD.WIDE.U32 R6, R6, -0x2daee0ad, RZ ;  /* 0xd2511f5306067825 */ /* 0x004fe800078e00ff */
[----:B------:R-:W-:Y:S01]  /*4de0*/  IMAD R242, R242, c[0x0][0x1c0], RZ ;  /* 0x00007000f2f27a24 */ /* 0x000fe200078e02ff */
[----:B------:R2:W-:Y:S01]  /*4df0*/  MUFU.EX2 R160, R8 ;  /* 0x0000000800a07308 */ /* 0x0005e20000000800 */
[----:B------:R-:W-:Y:S02]  /*4e00*/  LOP3.LUT R70, R73, R6, R70, 0x96, !PT ;  /* 0x0000000649467212 */ /* 0x000fe400078e9646 */
[----:B---3--:R-:W-:Y:S03]  /*4e10*/  IADD3 R3, R217, -0x4498517b, RZ ;  /* 0xbb67ae85d9037810 */ /* 0x008fe60007ffe0ff */
[----:B------:R-:W-:Y:S01]  /*4e20*/  IMAD.WIDE.U32 R70, R70, -0x326172a9, RZ ;  /* 0xcd9e8d5746467825 */ /* 0x000fe200078e00ff */
[----:B------:R-:W-:Y:S03]  /*4e30*/  LOP3.LUT R7, R7, R244, R3, 0x96, !PT ;  /* 0x000000f407077212 */ /* 0x000fe600078e9603 */
[----:B------:R3:W-:Y:S01]  /*4e40*/  MUFU.EX2 R158, R9 ;  /* 0x00000009009e7308 */ /* 0x0007e20000000800 */
[----:B------:R-:W-:Y:S01]  /*4e50*/  IADD3 R3, R217, 0x32370b8f, RZ ;  /* 0x32370b8fd9037810 */ /* 0x000fe20007ffe0ff */
[----:B------:R-:W-:Y:S05]  /*4e60*/  IMAD.WIDE.U32 R6, R7, -0x326172a9, RZ ;  /* 0xcd9e8d5707067825 */ /* 0x000fea00078e00ff */
[----:B------:R-:W-:Y:S02]  /*4e70*/  LOP3.LUT R4, R7, R74, R4, 0x96, !PT ;  /* 0x0000004a07047212 */ /* 0x000fe400078e9604 */
[----:B------:R-:W-:Y:S01]  /*4e80*/  LOP3.LUT R68, R71, R6, R68, 0x96, !PT ;  /* 0x0000000647447212 */ /* 0x000fe200078e9644 */
[----:B------:R4:W-:Y:S01]  /*4e90*/  MUFU.EX2 R162, R16 ;  /* 0x0000001000a27308 */ /* 0x0009e20000000800 */
[----:B------:R-:W-:Y:S01]  /*4ea0*/  IADD3 R6, R216, 0x78dde6e4, RZ ;  /* 0x78dde6e4d8067810 */ /* 0x000fe20007ffe0ff */
[----:B-1----:R-:W-:Y:S01]  /*4eb0*/  IMAD.WIDE.U32 R4, R4, -0x2daee0ad, RZ ;  /* 0xd2511f5304047825 */ /* 0x002fe200078e00ff */
[----:B--2---:R-:W-:Y:S03]  /*4ec0*/  IADD3 R8, R217, -0x126145ec, RZ ;  /* 0xed9eba14d9087810 */ /* 0x004fe60007ffe0ff */
[----:B------:R-:W-:Y:S01]  /*4ed0*/  IMAD.WIDE.U32 R68, R68, -0x2daee0ad, RZ ;  /* 0xd2511f5344447825 */ /* 0x000fe200078e00ff */
[----:B------:R-:W-:Y:S02]  /*4ee0*/  LOP3.LUT R5, R5, R72, R3, 0x96, !PT ;  /* 0x0000004805057212 */ /* 0x000fe400078e9603 */
[----:B------:R-:W-:Y:S01]  /*4ef0*/  IADD3 R3, R216, 0x1715609d, RZ ;  /* 0x1715609dd8037810 */ /* 0x000fe20007ffe0ff */
[----:B------:R1:W-:Y:S01]  /*4f00*/  MUFU.EX2 R151, R12 ;  /* 0x0000000c00977308 */ /* 0x0003e20000000800 */
[----:B------:R-:W-:Y:S01]  /*4f10*/  LOP3.LUT R8, R69, R4, R8, 0x96, !PT ;  /* 0x0000000445087212 */ /* 0x000fe200078e9608 */
[----:B------:R-:W-:Y:S04]  /*4f20*/  IMAD.WIDE.U32 R4, R5, -0x326172a9, RZ ;  /* 0xcd9e8d5705047825 */ /* 0x000fe800078e00ff */
[----:B---3--:R-:W-:Y:S01]  /*4f30*/  IMAD.WIDE.U32 R8, R8, -0x326172a9, RZ ;  /* 0xcd9e8d5708087825 */ /* 0x008fe200078e00ff */
[----:B------:R-:W-:Y:S03]  /*4f40*/  LOP3.LUT R6, R5, R70, R6, 0x96, !PT ;  /* 0x0000004605067212 */ /* 0x000fe600078e9606 */
[----:B------:R-:W-:Y:S01]  /*4f50*/  MUFU.EX2 R161, R11 ;  /* 0x0000000b00a17308 */ /* 0x000fe20000000800 */
[----:B------:R-:W-:Y:S01]  /*4f60*/  LOP3.LUT R4, R9, R4, R3, 0x96, !PT ;  /* 0x0000000409047212 */ /* 0x000fe200078e9603 */
[----:B------:R-:W-:Y:S01]  /*4f70*/  IMAD.WIDE.U32 R6, R6, -0x2daee0ad, RZ ;  /* 0xd2511f5306067825 */ /* 0x000fe200078e00ff */
[C---:B------:R-:W-:Y:S02]  /*4f80*/  IADD3 R3, R217.reuse, -0x56f99767, RZ ;  /* 0xa9066899d9037810 */ /* 0x040fe40007ffe0ff */
[----:B------:R-:W-:Y:S01]  /*4f90*/  IADD3 R9, R217, 0x646e171e, RZ ;  /* 0x646e171ed9097810 */ /* 0x000fe20007ffe0ff */
[----:B------:R-:W-:Y:S01]  /*4fa0*/  IMAD.WIDE.U32 R4, R4, -0x2daee0ad, RZ ;  /* 0xd2511f5304047825 */ /* 0x000fe200078e00ff */
[----:B------:R-:W-:Y:S03]  /*4fb0*/  LOP3.LUT R68, R7, R68, R3, 0x96, !PT ;  /* 0x0000004407447212 */ /* 0x000fe600078e9603 */
[----:B------:R2:W-:Y:S01]  /*4fc0*/  MUFU.EX2 R154, R10 ;  /* 0x0000000a009a7308 */ /* 0x0005e20000000800 */
[--C-:B----4-:R-:W-:Y:S01]  /*4fd0*/  FFMA.FTZ R16, R13, c[0x0][0x23c], -R2.reuse ;  /* 0x00008f000d107a23 */ /* 0x110fe20000010802 */
[----:B------:R-:W-:Y:S01]  /*4fe0*/  LOP3.LUT R6, R5, R6, R9, 0x96, !PT ;  /* 0x0000000605067212 */ /* 0x000fe200078e9609 */
[----:B------:R-:W-:Y:S01]  /*4ff0*/  FFMA.FTZ R2, R17, c[0x0][0x23c], -R2 ;  /* 0x00008f0011027a23 */ /* 0x000fe20000010802 */
[C---:B------:R-:W-:Y:S02]  /*5000*/  LOP3.LUT R7, R4.reuse, 0xff, RZ, 0xc0, !PT ;  /* 0x000000ff04077812 */ /* 0x040fe400078ec0ff */
[--C-:B------:R-:W-:Y:S02]  /*5010*/  SHF.R.U32.HI R3, RZ, 0x18, R4.reuse ;  /* 0x00000018ff037819 */ /* 0x100fe40000011604 */
[----:B-1----:R-:W-:Y:S02]  /*5020*/  SHF.R.U32.HI R12, RZ, 0x10, R4 ;  /* 0x00000010ff0c7819 */ /* 0x002fe40000011604 */
[----:B------:R-:W-:Y:S01]  /*5030*/  LOP3.LUT R13, R4, 0xffff, RZ, 0xc0, !PT ;  /* 0x0000ffff040d7812 */ /* 0x000fe200078ec0ff */
[----:B------:R-:W-:Y:S01]  /*5040*/  IMAD.WIDE.U32 R4, R68, -0x326172a9, RZ ;  /* 0xcd9e8d5744047825 */ /* 0x000fe200078e00ff */
[----:B------:R-:W-:Y:S01]  /*5050*/  IADD3 R9, R216, -0x4ab325aa, RZ ;  /* 0xb54cda56d8097810 */ /* 0x000fe20007ffe0ff */
[----:B------:R1:W-:Y:S01]  /*5060*/  MUFU.EX2 R148, R2 ;  /* 0x0000000200947308 */ /* 0x0003e20000000800 */
[----:B------:R-:W-:Y:S02]  /*5070*/  ISETP.LE.U32.AND P2, PT, R7, UR4, PT ;  /* 0x0000000407007c0c */ /* 0x000fe4000bf43070 */
[----:B------:R-:W-:Y:S02]  /*5080*/  ISETP.LE.U32.AND P0, PT, R3, UR4, PT ;  /* 0x0000000403007c0c */ /* 0x000fe4000bf03070 */
[----:B------:R-:W-:Y:S02]  /*5090*/  LOP3.LUT R3, R5, R8, R9, 0x96, !PT ;  /* 0x0000000805037212 */ /* 0x000fe400078e9609 */
[----:B------:R-:W-:Y:S02]  /*50a0*/  LOP3.LUT R8, R4, 0xff, RZ, 0xc0, !PT ;  /* 0x000000ff04087812 */ /* 0x000fe400078ec0ff */
[--C-:B------:R-:W-:Y:S01]  /*50b0*/  SHF.R.U32.HI R9, RZ, 0x18, R4.reuse ;  /* 0x00000018ff097819 */ /* 0x100fe20000011604 */
[----:B------:R-:W-:Y:S01]  /*50c0*/  MUFU.EX2 R99, R0 ;  /* 0x0000000000637308 */ /* 0x000fe20000000800 */
[----:B------:R-:W-:Y:S02]  /*50d0*/  ISETP.LE.U32.AND P6, PT, R8, UR4, PT ;  /* 0x0000000408007c0c */ /* 0x000fe4000bfc3070 */
[----:B------:R-:W-:Y:S02]  /*50e0*/  LOP3.LUT R7, R6, 0xff, RZ, 0xc0, !PT ;  /* 0x000000ff06077812 */ /* 0x000fe400078ec0ff */
[----:B--2---:R-:W-:Y:S02]  /*50f0*/  LOP3.LUT R10, R4, 0xffff, RZ, 0xc0, !PT ;  /* 0x0000ffff040a7812 */ /* 0x004fe400078ec0ff */
[----:B------:R-:W-:Y:S02]  /*5100*/  SHF.R.U32.HI R11, RZ, 0x10, R4 ;  /* 0x00000010ff0b7819 */ /* 0x000fe40000011604 */
[----:B------:R-:W-:Y:S01]  /*5110*/  SHF.R.U32.HI R4, RZ, 0x18, R6 ;  /* 0x00000018ff047819 */ /* 0x000fe20000011606 */
[----:B------:R-:W-:Y:S01]  /*5120*/  MUFU.EX2 R150, R16 ;  /* 0x0000001000967308 */ /* 0x000fe20000000800 */
[----:B------:R-:W-:Y:S02]  /*5130*/  ISETP.LE.U32.AND P1, PT, R9, UR4, PT ;  /* 0x0000000409007c0c */ /* 0x000fe4000bf23070 */
[----:B------:R-:W-:Y:S02]  /*5140*/  ISETP.LE.U32.AND P5, PT, R7, UR4, PT ;  /* 0x0000000407007c0c */ /* 0x000fe4000bfa3070 */
[----:B------:R-:W-:Y:S02]  /*5150*/  LOP3.LUT R7, R3, 0xff, RZ, 0xc0, !PT ;  /* 0x000000ff03077812 */ /* 0x000fe400078ec0ff */
[----:B------:R-:W-:Y:S02]  /*5160*/  ISETP.LE.U32.AND P3, PT, R4, UR4, PT ;  /* 0x0000000404007c0c */ /* 0x000fe4000bf63070 */
[--C-:B------:R-:W-:Y:S01]  /*5170*/  SHF.R.U32.HI R4, RZ, 0x18, R3.reuse ;  /* 0x00000018ff047819 */ /* 0x100fe20000011603 */
[----:B------:R-:W-:Y:S01]  /*5180*/  MUFU.EX2 R152, R15 ;  /* 0x0000000f00987308 */ /* 0x000fe20000000800 */
[----:B------:R-:W-:Y:S02]  /*5190*/  SHF.R.U32.HI R5, RZ, 0x10, R3 ;  /* 0x00000010ff057819 */ /* 0x000fe40000011603 */
[----:B------:R-:W-:Y:S02]  /*51a0*/  ISETP.LE.U32.AND P4, PT, R4, UR4, PT ;  /* 0x0000000404007c0c */ /* 0x000fe4000bf83070 */
[----:B------:R-:W-:Y:S02]  /*51b0*/  LOP3.LUT R4, R5, 0xff, RZ, 0xc0, !PT ;  /* 0x000000ff05047812 */ /* 0x000fe400078ec0ff */
[----:B------:R-:W-:Y:S02]  /*51c0*/  LOP3.LUT R5, R3, 0xffff, RZ, 0xc0, !PT ;  /* 0x0000ffff03057812 */ /* 0x000fe400078ec0ff */
[----:B------:R-:W-:Y:S01]  /*51d0*/  LOP3.LUT R3, R12, 0xff, RZ, 0xc0, !PT ;  /* 0x000000ff0c037812 */ /* 0x000fe200078ec0ff */
[----:B------:R-:W-:Y:S01]  /*51e0*/  MUFU.EX2 R149, R14 ;  /* 0x0000000e00957308 */ /* 0x000fe20000000800 */
[----:B------:R-:W-:Y:S02]  /*51f0*/  SHF.R.U32.HI R5, RZ, 0x8, R5 ;  /* 0x00000008ff057819 */ /* 0x000fe40000011605 */
[----:B-1----:R-:W-:Y:S07]  /*5200*/  LOP3.LUT R2, R11, 0xff, RZ, 0xc0, !PT ;  /* 0x000000ff0b027812 */ /* 0x002fee00078ec0ff */
[----:B------:R-:W1:Y:S02]  /*5210*/  MUFU.EX2 R155, R19 ;  /* 0x00000013009b7308 */ /* 0x000e640000000800 */
[----:B-1----:R-:W-:Y:S02]  /*5220*/  @!P0 FADD.FTZ R155, -R155, -RZ ;  /* 0x800000ff9b9b8221 */ /* 0x002fe40000010100 */
[----:B------:R-:W-:Y:S01]  /*5230*/  @!P2 FADD.FTZ R162, -R162, -RZ ;  /* 0x800000ffa2a2a221 */ /* 0x000fe20000010100 */
[----:B------:R-:W-:Y:S01]  /*5240*/  ISETP.LE.U32.AND P2, PT, R7, UR4, PT ;  /* 0x0000000407007c0c */ /* 0x000fe2000bf43070 */
[----:B------:R-:W-:Y:S01]  /*5250*/  @!P6 FADD.FTZ R160, -R160, -RZ ;  /* 0x800000ffa0a0e221 */ /* 0x000fe20000010100 */
[----:B------:R-:W-:Y:S01]  /*5260*/  ISETP.LE.U32.AND P6, PT, R4, UR4, PT ;  /* 0x0000000404007c0c */ /* 0x000fe2000bfc3070 */
[----:B------:R-:W-:Y:S01]  /*5270*/  @!P1 FADD.FTZ R161, -R161, -RZ ;  /* 0x800000ffa1a19221 */ /* 0x000fe20000010100 */
[----:B------:R-:W-:Y:S01]  /*5280*/  SHF.R.U32.HI R4, RZ, 0x8, R10 ;  /* 0x00000008ff047819 */ /* 0x000fe2000001160a */
[----:B------:R-:W-:Y:S01]  /*5290*/  @!P4 FADD.FTZ R159, -R159, -RZ ;  /* 0x800000ff9f9fc221 */ /* 0x000fe20000010100 */
[----:B------:R-:W-:Y:S01]  /*52a0*/  ISETP.LE.U32.AND P1, PT, R3, UR4, PT ;  /* 0x0000000403007c0c */ /* 0x000fe2000bf23070 */
[----:B------:R-:W-:Y:S01]  /*52b0*/  @!P5 FADD.FTZ R151, -R151, -RZ ;  /* 0x800000ff9797d221 */ /* 0x000fe20000010100 */
[----:B------:R-:W-:Y:S01]  /*52c0*/  LOP3.LUT R3, R4, 0xffff, RZ, 0xc0, !PT ;  /* 0x0000ffff04037812 */ /* 0x000fe200078ec0ff */
[----:B------:R-:W-:Y:S01]  /*52d0*/  @!P3 FADD.FTZ R152, -R152, -RZ ;  /* 0x800000ff9898b221 */ /* 0x000fe20000010100 */
[----:B------:R-:W-:Y:S02]  /*52e0*/  LOP3.LUT R4, R5, 0xffff, RZ, 0xc0, !PT ;  /* 0x0000ffff05047812 */ /* 0x000fe400078ec0ff */
[----:B------:R-:W-:Y:S01]  /*52f0*/  ISETP.LE.U32.AND P4, PT, R3, UR4, PT ;  /* 0x0000000403007c0c */ /* 0x000fe2000bf83070 */
[----:B------:R-:W-:Y:S01]  /*5300*/  @!P2 FADD.FTZ R157, -R157, -RZ ;  /* 0x800000ff9d9da221 */ /* 0x000fe20000010100 */
[----:B------:R-:W-:Y:S01]  /*5310*/  ISETP.LE.U32.AND P2, PT, R4, UR4, PT ;  /* 0x0000000404007c0c */ /* 0x000fe2000bf43070 */
[----:B------:R-:W-:Y:S01]  /*5320*/  @!P6 FADD.FTZ R156, -R156, -RZ ;  /* 0x800000ff9c9ce221 */ /* 0x000fe20000010100 */
[----:B------:R-:W-:Y:S02]  /*5330*/  ISETP.LE.U32.AND P6, PT, R2, UR4, PT ;  /* 0x0000000402007c0c */ /* 0x000fe4000bfc3070 */
[----:B------:R-:W-:Y:S01]  /*5340*/  SHF.R.U32.HI R3, RZ, 0x10, R6 ;  /* 0x00000010ff037819 */ /* 0x000fe20000011606 */
[----:B------:R-:W-:Y:S01]  /*5350*/  @!P1 FADD.FTZ R99, -R99, -RZ ;  /* 0x800000ff63639221 */ /* 0x000fe20000010100 */
[----:B------:R-:W-:Y:S02]  /*5360*/  LOP3.LUT R6, R6, 0xffff, RZ, 0xc0, !PT ;  /* 0x0000ffff06067812 */ /* 0x000fe400078ec0ff */
[----:B------:R-:W-:Y:S02]  /*5370*/  SHF.R.U32.HI R2, RZ, 0x8, R13 ;  /* 0x00000008ff027819 */ /* 0x000fe4000001160d */
[----:B------:R-:W-:Y:S01]  /*5380*/  SHF.R.U32.HI R6, RZ, 0x8, R6 ;  /* 0x00000008ff067819 */ /* 0x000fe20000011606 */
[----:B------:R-:W-:Y:S01]  /*5390*/  @!P4 FADD.FTZ R158, -R158, -RZ ;  /* 0x800000ff9e9ec221 */ /* 0x000fe20000010100 */
[----:B------:R-:W-:Y:S01]  /*53a0*/  LOP3.LUT R3, R3, 0xff, RZ, 0xc0, !PT ;  /* 0x000000ff03037812 */ /* 0x000fe200078ec0ff */
[----:B------:R-:W-:Y:S01]  /*53b0*/  @!P2 FADD.FTZ R153, -R153, -RZ ;  /* 0x800000ff9999a221 */ /* 0x000fe20000010100 */
[----:B------:R-:W-:Y:S01]  /*53c0*/  LOP3.LUT R0, R2, 0xffff, RZ, 0xc0, !PT ;  /* 0x0000ffff02007812 */ /* 0x000fe200078ec0ff */
[----:B------:R-:W-:Y:S01]  /*53d0*/  @!P6 FADD.FTZ R154, -R154, -RZ ;  /* 0x800000ff9a9ae221 */ /* 0x000fe20000010100 */
[----:B------:R-:W-:Y:S02]  /*53e0*/  LOP3.LUT R2, R6, 0xffff, RZ, 0xc0, !PT ;  /* 0x0000ffff06027812 */ /* 0x000fe400078ec0ff */
[----:B------:R-:W-:Y:S02]  /*53f0*/  ISETP.LE.U32.AND P4, PT, R3, UR4, PT ;  /* 0x0000000403007c0c */ /* 0x000fe4000bf83070 */
[----:B------:R-:W-:Y:S02]  /*5400*/  F2FP.RELU.BF16.PACK_AB R3, R153, R157 ;  /* 0x0000009d9903723e */ /* 0x000fe400000018ff */
[----:B------:R-:W-:Y:S02]  /*5410*/  ISETP.LE.U32.AND P6, PT, R2, UR4, PT ;  /* 0x0000000402007c0c */ /* 0x000fe4000bfc3070 */
[----:B------:R-:W-:Y:S01]  /*5420*/  F2FP.RELU.BF16.PACK_AB R2, R159, R156 ;  /* 0x0000009c9f02723e */ /* 0x000fe200000018ff */
[----:B------:R1:W-:Y:S01]  /*5430*/  STS [R227+0x20000], R3 ;  /* 0x02000003e3007388 */ /* 0x0003e20000000800 */
[----:B------:R-:W-:Y:S02]  /*5440*/  ISETP.LE.U32.AND P2, PT, R0, UR4, PT ;  /* 0x0000000400007c0c */ /* 0x000fe4000bf43070 */
[----:B------:R-:W-:Y:S01]  /*5450*/  F2FP.RELU.BF16.PACK_AB R0, R158, R160 ;  /* 0x000000a09e00723e */ /* 0x000fe200000018ff */
[----:B------:R2:W-:Y:S01]  /*5460*/  STS [R227+0x20400], R2 ;  /* 0x02040002e3007388 */ /* 0x0005e20000000800 */
[----:B------:R-:W-:Y:S01]  /*5470*/  FSETP.GE.FTZ.AND P1, PT, R156, RZ, PT ;  /* 0x000000ff9c00720b */ /* 0x000fe20003f36000 */
[----:B------:R-:W-:Y:S01]  /*5480*/  @!P4 FADD.FTZ R149, -R149, -RZ ;  /* 0x800000ff9595c221 */ /* 0x000fe20000010100 */
[----:B------:R-:W-:Y:S01]  /*5490*/  FSETP.GE.FTZ.AND P3, PT, R157, RZ, PT ;  /* 0x000000ff9d00720b */ /* 0x000fe20003f76000 */
[----:B------:R3:W-:Y:S01]  /*54a0*/  STS [R230+0x20000], R0 ;  /* 0x02000000e6007388 */ /* 0x0007e20000000800 */
[----:B------:R-:W-:Y:S01]  /*54b0*/  FSETP.GE.FTZ.AND P4, PT, R158, RZ, PT ;  /* 0x000000ff9e00720b */ /* 0x000fe20003f96000 */
[----:B------:R-:W-:Y:S01]  /*54c0*/  @!P6 FADD.FTZ R150, -R150, -RZ ;  /* 0x800000ff9696e221 */ /* 0x000fe20000010100 */
[----:B------:R-:W-:Y:S02]  /*54d0*/  F2FP.RELU.BF16.PACK_AB R4, R152, R149 ;  /* 0x000000959804723e */ /* 0x000fe400000018ff */
[----:B------:R-:W-:Y:S01]  /*54e0*/  ISETP.GT.AND P6, PT, R211, R236, PT ;  /* 0x000000ecd300720c */ /* 0x000fe20003fc4270 */
[----:B------:R-:W-:Y:S01]  /*54f0*/  @!P2 FADD.FTZ R148, -R148, -RZ ;  /* 0x800000ff9494a221 */ /* 0x000fe20000010100 */
[----:B------:R-:W-:Y:S02]  /*5500*/  F2FP.RELU.BF16.PACK_AB R5, R150, R151 ;  /* 0x000000979605723e */ /* 0x000fe400000018ff */
[----:B------:R-:W-:Y:S02]  /*5510*/  FSETP.GE.FTZ.AND P2, PT, R153, RZ, PT ;  /* 0x000000ff9900720b */ /* 0x000fe40003f56000 */
[----:B-1----:R-:W-:Y:S02]  /*5520*/  F2FP.RELU.BF16.PACK_AB R3, R148, R162 ;  /* 0x000000a29403723e */ /* 0x002fe400000018ff */
[----:B--2---:R-:W-:Y:S02]  /*5530*/  F2FP.RELU.BF16.PACK_AB R2, R155, R99 ;  /* 0x000000639b02723e */ /* 0x004fe400000018ff */
[----:B---3--:R-:W-:Y:S05]  /*5540*/  F2FP.RELU.BF16.PACK_AB R0, R161, R154 ;  /* 0x0000009aa100723e */ /* 0x008fea00000018ff */
[----:B------:R1:W-:Y:S04]  /*5550*/  STS [R230+0x20400], R0 ;  /* 0x02040000e6007388 */ /* 0x0003e80000000800 */
[----:B------:R-:W-:Y:S04]  /*5560*/  STS [R228+0x20000], R5 ;  /* 0x02000005e4007388 */ /* 0x000fe80000000800 */
[----:B------:R-:W-:Y:S04]  /*5570*/  STS [R228+0x20400], R4 ;  /* 0x02040004e4007388 */ /* 0x000fe80000000800 */
[----:B------:R2:W-:Y:S04]  /*5580*/  STS [R229+0x20000], R3 ;  /* 0x02000003e5007388 */ /* 0x0005e80000000800 */
[----:B------:R3:W-:Y:S04]  /*5590*/  STS [R229+0x20400], R2 ;  /* 0x02040002e5007388 */ /* 0x0007e80000000800 */
[----:B------:R-:W-:Y:S01]  /*55a0*/  LDSM.16.M88.4 R8, [R192+0x18000] ;  /* 0x01800000c008783b */ /* 0x000fe20000000200 */
[----:B-1----:R-:W-:Y:S07]  /*55b0*/  IMAD.SHL.U32 R0, R202, 0x2, RZ ;  /* 0x00000002ca007824 */ /* 0x002fee00078e00ff */
[----:B------:R-:W-:Y:S08]  /*55c0*/  LDSM.16.M88.4 R68, [R192+0x18800] ;  /* 0x01880000c044783b */ /* 0x000ff00000000200 */
[----:B------:R-:W1:Y:S01]  /*55d0*/  LDSM.16.M88.4 R16, [R0+0xc000] ;  /* 0x00c000000010783b */ /* 0x000e620000000200 */
[C-C-:B--2---:R-:W-:Y:S02]  /*55e0*/  IMAD.IADD R3, R196.reuse, 0x1, R0.reuse ;  /* 0x00000001c4037824 */ /* 0x144fe400078e0200 */
[----:B---3--:R-:W-:Y:S05]  /*55f0*/  IMAD.IADD R2, R197, 0x1, R0 ;  /* 0x00000001c5027824 */ /* 0x008fea00078e0200 */
[----:B------:R-:W-:Y:S01]  /*5600*/  LDSM.16.M88.4 R76, [R189+0x18000] ;  /* 0x01800000bd4c783b */ /* 0x000fe20000000200 */
[----:B------:R-:W-:Y:S07]  /*5610*/  IMAD.IADD R96, R196, 0x1, R2 ;  /* 0x00000001c4607824 */ /* 0x000fee00078e0202 */
[----:B------:R-:W2:Y:S08]  /*5620*/  LDSM.16.M88.4 R72, [R2+0xc000] ;  /* 0x00c000000248783b */ /* 0x000eb00000000200 */
[----:B------:R-:W3:Y:S08]  /*5630*/  LDSM.16.M88.4 R80, [R189+0x18800] ;  /* 0x01880000bd50783b */ /* 0x000ef00000000200 */
[----:B------:R-:W-:Y:S01]  /*5640*/  LDSM.16.M88.4 R84, [R3+0xc000] ;  /* 0x00c000000354783b */ /* 0x000fe20000000200 */
[C---:B-1----:R-:W-:Y:S07]  /*5650*/  HMMA.16816.F32.BF16 R4, R16.reuse, R8, RZ ;  /* 0x000000081004723c */ /* 0x042fee00000418ff */
[----:B------:R-:W1:Y:S01]  /*5660*/  LDSM.16.M88.4 R88, [R191+0x18000] ;  /* 0x01800000bf58783b */ /* 0x000e620000000200 */
[C---:B------:R-:W-:Y:S07]  /*5670*/  HMMA.16816.F32.BF16 R8, R16.reuse, R10, RZ ;  /* 0x0000000a1008723c */ /* 0x040fee00000418ff */
[----:B------:R-:W-:Y:S01]  /*5680*/  LDSM.16.M88.4 R92, [R190+0x18000] ;  /* 0x01800000be5c783b */ /* 0x000fe20000000200 */
[C---:B------:R-:W-:Y:S08]  /*5690*/  HMMA.16816.F32.BF16 R12, R16.reuse, R68, RZ ;  /* 0x00000044100c723c */ /* 0x040ff000000418ff */
[----:B------:R-:W-:Y:S01]  /*56a0*/  HMMA.16816.F32.BF16 R16, R16, R70, RZ ;  /* 0x000000461010723c */ /* 0x000fe200000418ff */
[----:B------:R-:W4:Y:S07]  /*56b0*/  LDSM.16.M88.4 R68, [R191+0x18800] ;  /* 0x01880000bf44783b */ /* 0x000f2e0000000200 */
[C---:B--2---:R-:W-:Y:S08]  /*56c0*/  HMMA.16816.F32.BF16 R4, R72.reuse, R76, R4 ;  /* 0x0000004c4804723c */ /* 0x044ff00000041804 */
        /* <DEDUP_REMOVED lines=40> */
[----:B-1----:R-:W-:Y:S04]  /*5950*/  IMAD.U32 R0, R242, -0x40, RZ ;  /* 0xffffffc0f2007824 */ /* 0x002fe800078e00ff */
[C---:B--2---:R-:W-:Y:S01]  /*5960*/  HMMA.16816.F32.BF16 R4, R80.reuse, R92, R4 ;  /* 0x0000005c5004723c */ /* 0x044fe20000041804 */
[----:B------:R-:W-:Y:S04]  /*5970*/  LDSM.16.M88.4 R76, [R2+0x10000] ;  /* 0x01000000024c783b */ /* 0x000fe80000000200 */
[C---:B------:R-:W-:Y:S03]  /*5980*/  LEA R204, P0, R0.reuse, R204, 0x2 ;  /* 0x000000cc00cc7211 */ /* 0x040fe600078010ff */
[C---:B------:R-:W-:Y:S01]  /*5990*/  HMMA.16816.F32.BF16 R8, R80.reuse, R94, R8 ;  /* 0x0000005e5008723c */ /* 0x040fe20000041808 */
[----:B------:R-:W1:Y:S03]  /*59a0*/  LDSM.16.M88.4 R92, [R189+0x1c000] ;  /* 0x01c00000bd5c783b */ /* 0x000e660000000200 */
[----:B------:R-:W-:Y:S02]  /*59b0*/  LEA.HI.X.SX32 R205, R0, R205, 0x2, P0 ;  /* 0x000000cd00cd7211 */ /* 0x000fe400000f16ff */
[----:B------:R-:W-:Y:S02]  /*59c0*/  FSETP.GE.FTZ.AND P0, PT, R159, RZ, PT ;  /* 0x000000ff9f00720b */ /* 0x000fe40003f16000 */
[C---:B---3--:R-:W-:Y:S08]  /*59d0*/  HMMA.16816.F32.BF16 R12, R80.reuse, R72, R12 ;  /* 0x00000048500c723c */ /* 0x048ff0000004180c */
[----:B------:R-:W-:Y:S01]  /*59e0*/  HMMA.16816.F32.BF16 R16, R80, R74, R16 ;  /* 0x0000004a5010723c */ /* 0x000fe20000041810 */
[----:B------:R-:W2:Y:S07]  /*59f0*/  LDSM.16.M88.4 R72, [R189+0x1c800] ;  /* 0x01c80000bd48783b */ /* 0x000eae0000000200 */
[C---:B------:R-:W-:Y:S01]  /*5a00*/  HMMA.16816.F32.BF16 R4, R84.reuse, R88, R4 ;  /* 0x000000585404723c */ /* 0x040fe20000041804 */
[----:B------:R-:W-:Y:S07]  /*5a10*/  LDSM.16.M88.4 R80, [R3+0x10000] ;  /* 0x010000000350783b */ /* 0x000fee0000000200 */
[C---:B------:R-:W-:Y:S01]  /*5a20*/  HMMA.16816.F32.BF16 R8, R84.reuse, R90, R8 ;  /* 0x0000005a5408723c */ /* 0x040fe20000041808 */
[----:B------:R-:W3:Y:S07]  /*5a30*/  LDSM.16.M88.4 R88, [R191+0x1c000] ;  /* 0x01c00000bf58783b */ /* 0x000eee0000000200 */
[C---:B----4-:R-:W-:Y:S08]  /*5a40*/  HMMA.16816.F32.BF16 R12, R84.reuse, R68, R12 ;  /* 0x00000044540c723c */ /* 0x050ff0000004180c */
[----:B------:R-:W-:Y:S01]  /*5a50*/  HMMA.16816.F32.BF16 R16, R84, R70, R16 ;  /* 0x000000465410723c */ /* 0x000fe20000041810 */
[----:B------:R-:W4:Y:S07]  /*5a60*/  LDSM.16.M88.4 R68, [R191+0x1c800] ;  /* 0x01c80000bf44783b */ /* 0x000f2e0000000200 */
[C---:B-1----:R-:W-:Y:S01]  /*5a70*/  HMMA.16816.F32.BF16 R4, R76.reuse, R92, R4 ;  /* 0x0000005c4c04723c */ /* 0x042fe20000041804 */
[----:B------:R-:W-:Y:S07]  /*5a80*/  LDSM.16.M88.4 R84, [R96+0x10000] ;  /* 0x010000006054783b */ /* 0x000fee0000000200 */
[C---:B------:R-:W-:Y:S01]  /*5a90*/  HMMA.16816.F32.BF16 R8, R76.reuse, R94, R8 ;  /* 0x0000005e4c08723c */ /* 0x040fe20000041808 */
[----:B------:R-:W1:Y:S07]  /*5aa0*/  LDSM.16.M88.4 R92, [R190+0x1c000] ;  /* 0x01c00000be5c783b */ /* 0x000e6e0000000200 */
[C---:B--2---:R-:W-:Y:S08]  /*5ab0*/  HMMA.16816.F32.BF16 R12, R76.reuse, R72, R12 ;  /* 0x000000484c0c723c */ /* 0x044ff0000004180c */
[----:B------:R-:W-:Y:S01]  /*5ac0*/  HMMA.16816.F32.BF16 R16, R76, R74, R16 ;  /* 0x0000004a4c10723c */ /* 0x000fe20000041810 */
[----:B------:R-:W2:Y:S07]  /*5ad0*/  LDSM.16.M88.4 R72, [R190+0x1c800] ;  /* 0x01c80000be48783b */ /* 0x000eae0000000200 */
[C---:B---3--:R-:W-:Y:S08]  /*5ae0*/  HMMA.16816.F32.BF16 R4, R80.reuse, R88, R4 ;  /* 0x000000585004723c */ /* 0x048ff00000041804 */
[C---:B------:R-:W-:Y:S08]  /*5af0*/  HMMA.16816.F32.BF16 R8, R80.reuse, R90, R8 ;  /* 0x0000005a5008723c */ /* 0x040ff00000041808 */
[C---:B----4-:R-:W-:Y:S08]  /*5b00*/  HMMA.16816.F32.BF16 R12, R80.reuse, R68, R12 ;  /* 0x00000044500c723c */ /* 0x050ff0000004180c */
[----:B------:R-:W-:Y:S08]  /*5b10*/  HMMA.16816.F32.BF16 R16, R80, R70, R16 ;  /* 0x000000465010723c */ /* 0x000ff00000041810 */
[C---:B-1----:R-:W-:Y:S08]  /*5b20*/  HMMA.16816.F32.BF16 R4, R84.reuse, R92, R4 ;  /* 0x0000005c5404723c */ /* 0x042ff00000041804 */
[C---:B------:R-:W-:Y:S08]  /*5b30*/  HMMA.16816.F32.BF16 R8, R84.reuse, R94, R8 ;  /* 0x0000005e5408723c */ /* 0x040ff00000041808 */
[C---:B--2---:R-:W-:Y:S08]  /*5b40*/  HMMA.16816.F32.BF16 R12, R84.reuse, R72, R12 ;  /* 0x00000048540c723c */ /* 0x044ff0000004180c */
[C---:B-----5:R-:W-:Y:S01]  /*5b50*/  FADD.FTZ R0, -R97.reuse, R7 ;  /* 0x0000000761007221 */ /* 0x060fe20000010100 */
[----:B------:R-:W-:Y:S03]  /*5b60*/  HMMA.16816.F32.BF16 R16, R84, R74, R16 ;  /* 0x0000004a5410723c */ /* 0x000fe60000041810 */
[----:B------:R-:W-:Y:S01]  /*5b70*/  FADD.FTZ R3, -R98, R5 ;  /* 0x0000000562037221 */ /* 0x000fe20000010100 */
[-C--:B------:R-:W-:Y:S01]  /*5b80*/  FSEL R0, R0, R97.reuse, P0 ;  /* 0x0000006100007208 */ /* 0x080fe20000000000 */
[----:B------:R-:W-:Y:S01]  /*5b90*/  FADD.FTZ R2, -R97, R6 ;  /* 0x0000000661027221 */ /* 0x000fe20000010100 */
[----:B------:R-:W-:Y:S01]  /*5ba0*/  FSETP.GE.FTZ.AND P0, PT, R160, RZ, PT ;  /* 0x000000ffa000720b */ /* 0x000fe20003f16000 */
[C---:B------:R-:W-:Y:S01]  /*5bb0*/  FADD.FTZ R8, -R98.reuse, R8 ;  /* 0x0000000862087221 */ /* 0x040fe20000010100 */
[----:B------:R-:W-:Y:S01]  /*5bc0*/  FSEL R3, R3, R98, P2 ;  /* 0x0000006203037208 */ /* 0x000fe20001000000 */
[----:B------:R-:W-:Y:S01]  /*5bd0*/  FADD.FTZ R4, -R98, R4 ;  /* 0x0000000462047221 */ /* 0x000fe20000010100 */
[----:B------:R-:W-:Y:S02]  /*5be0*/  FSETP.GE.FTZ.AND P2, PT, R150, RZ, PT ;  /* 0x000000ff9600720b */ /* 0x000fe40003f56000 */
[C---:B------:R-:W-:Y:S01]  /*5bf0*/  FADD.FTZ R10, -R97.reuse, R10 ;  /* 0x0000000a610a7221 */ /* 0x040fe20000010100 */
[----:B------:R-:W-:Y:S01]  /*5c00*/  FSEL R2, R2, R97, P1 ;  /* 0x0000006102027208 */ /* 0x000fe20000800000 */
[----:B------:R-:W-:Y:S01]  /*5c10*/  FADD.FTZ R11, -R97, R11 ;  /* 0x0000000b610b7221 */ /* 0x000fe20000010100 */
[----:B------:R-:W-:Y:S01]  /*5c20*/  FSETP.GE.FTZ.AND P1, PT, R154, RZ, PT ;  /* 0x000000ff9a00720b */ /* 0x000fe20003f36000 */
[----:B------:R-:W-:Y:S01]  /*5c30*/  FMUL.FTZ R74, R159, R0 ;  /* 0x000000009f4a7220 */ /* 0x000fe20000410000 */
[-C--:B------:R-:W-:Y:S01]  /*5c40*/  FSEL R0, R8, R98.reuse, P0 ;  /* 0x0000006208007208 */ /* 0x080fe20000000000 */
[----:B------:R-:W-:Y:S01]  /*5c50*/  FMUL.FTZ R76, R153, R3 ;  /* 0x00000003994c7220 */ /* 0x000fe20000410000 */
[----:B------:R-:W-:Y:S01]  /*5c60*/  FSETP.GE.FTZ.AND P0, PT, R161, RZ, PT ;  /* 0x000000ffa100720b */ /* 0x000fe20003f16000 */
[----:B------:R-:W-:Y:S01]  /*5c70*/  FADD.FTZ R3, -R98, R13 ;  /* 0x0000000d62037221 */ /* 0x000fe20000010100 */
[----:B------:R-:W-:Y:S01]  /*5c80*/  FSEL R4, R4, R98, P3 ;  /* 0x0000006204047208 */ /* 0x000fe20001800000 */
[----:B------:R-:W-:Y:S01]  /*5c90*/  FMUL.FTZ R75, R156, R2 ;  /* 0x000000029c4b7220 */ /* 0x000fe20000410000 */
[-C--:B------:R-:W-:Y:S01]  /*5ca0*/  FSEL R2, R10, R97.reuse, P1 ;  /* 0x000000610a027208 */ /* 0x080fe20000800000 */
[----:B------:R-:W-:Y:S01]  /*5cb0*/  FMUL.FTZ R73, R160, R0 ;  /* 0x00000000a0497220 */ /* 0x000fe20000410000 */
[----:B------:R-:W-:Y:S01]  /*5cc0*/  FSEL R0, R11, R97, P0 ;  /* 0x000000610b007208 */ /* 0x000fe20000000000 */
[----:B------:R-:W-:Y:S01]  /*5cd0*/  FMUL.FTZ R77, R157, R4 ;  /* 0x000000049d4d7220 */ /* 0x000fe20000410000 */
[----:B------:R-:W-:Y:S01]  /*5ce0*/  FSETP.GE.FTZ.AND P1, PT, R148, RZ, PT ;  /* 0x000000ff9400720b */ /* 0x000fe20003f36000 */
[C---:B------:R-:W-:Y:S01]  /*5cf0*/  FADD.FTZ R4, -R98.reuse, R12 ;  /* 0x0000000c62047221 */ /* 0x040fe20000010100 */
[----:B------:R-:W-:Y:S01]  /*5d00*/  FSETP.GE.FTZ.AND P0, PT, R155, RZ, PT ;  /* 0x000000ff9b00720b */ /* 0x000fe20003f16000 */
[----:B------:R-:W-:Y:S01]  /*5d10*/  FADD.FTZ R5, -R98, R9 ;  /* 0x0000000962057221 */ /* 0x000fe20000010100 */
        /* <DEDUP_REMOVED lines=8> */
[----:B------:R-:W-:Y:S01]  /*5da0*/  FSEL R5, R5, R98, P4 ;  /* 0x0000006205057208 */ /* 0x000fe20002000000 */
[----:B------:R-:W-:Y:S01]  /*5db0*/  FADD.FTZ R2, -R98, R16 ;  /* 0x0000001062027221 */ /* 0x000fe20000010100 */
[----:B------:R-:W-:Y:S01]  /*5dc0*/  FSETP.GE.FTZ.AND P3, PT, R149, RZ, PT ;  /* 0x000000ff9500720b */ /* 0x000fe20003f76000 */
[----:B------:R-:W-:Y:S01]  /*5dd0*/  FADD.FTZ R0, -R97, R18 ;  /* 0x0000001261007221 */ /* 0x000fe20000010100 */
        /* <DEDUP_REMOVED lines=35> */
[CC--:B------:R-:W-:Y:S01]  /*6010*/  @!P1 LEA R6, P0, R0.reuse, R214.reuse, 0x1 ;  /* 0x000000d600069211 */ /* 0x0c0fe200078008ff */
        /* <DEDUP_REMOVED lines=57> */
.L_x_1492:
[----:B-1----:R-:W-:Y:S01]  /*63b0*/  F2FP.BF16.PACK_AB R6, R76, R77 ;  /* 0x0000004d4c06723e */ /* 0x002fe200000010ff */
        /* <DEDUP_REMOVED lines=108> */
[----:B------:R-:W-:Y:S02]  /*6a80*/  IMAD.MOV.U32 R212, RZ, RZ, R2 ;  /* 0x000000ffffd47224 */ /* 0x000fe400078e0002 */
[----:B------:R-:W-:Y:S01]  /*6a90*/  @!PT LDS RZ, [RZ] ;  /* 0x00000000fffff984 */ /* 0x000fe20000000800 */
[----:B------:R-:W-:Y:S01]  /*6aa0*/  @!PT LDS RZ, [RZ] ;  /* 0x00000000fffff984 */ /* 0x000fe20000000800 */
[----:B------:R-:W-:Y:S01]  /*6ab0*/  @!PT LDS RZ, [RZ] ;  /* 0x00000000fffff984 */ /* 0x000fe20000000800 */
[----:B------:R1:W-:Y:S01]  /*6ac0*/  @!P2 LDGSTS.E.BYPASS.LTC128B.128 [R208+0xe000], [R2.64+0x80] ;  /* 0x0e00008002d0afae */ /* 0x0003e2000b901d46 */
[CCC-:B------:R-:W-:Y:S02]  /*6ad0*/  @!P2 LEA.HI.X R7, R0.reuse, R213.reuse, R5.reuse, 0x1, P4 ;  /* 0x000000d50007a211 */ /* 0x1c0fe400020f0c05 */
[----:B------:R-:W-:Y:S01]  /*6ae0*/  @!P1 LEA.HI.X R5, R0, R213, R5, 0x1, P0 ;  /* 0x000000d500059211 */ /* 0x000fe200000f0c05 */
[----:B------:R1:W-:Y:S01]  /*6af0*/  @P1 STS.128 [R208+0x10000], RZ ;  /* 0x010000ffd0001388 */ /* 0x0003e20000000c00 */
[----:B------:R-:W-:Y:S03]  /*6b00*/  IMAD.MOV.U32 R213, RZ, RZ, R3 ;  /* 0x000000ffffd57224 */ /* 0x000fe600078e0003 */
        /* <DEDUP_REMOVED lines=20> */
.L_x_1493:
[----:B------:R-:W-:Y:S01]  /*6c50*/  LDSM.16.M88.4 R96, [R198] ;  /* 0x00000000c660783b */ /* 0x000fe20000000200 */
[----:B-1----:R-:W-:Y:S03]  /*6c60*/  @P6 IADD3 R2, P0, R220, -0x100, RZ ;  /* 0xffffff00dc026810 */ /* 0x002fe60007f1e0ff */
[----:B------:R-:W1:Y:S01]  /*6c70*/  LDSM.16.MT88.4 R16, [R184+0x12000] ;  /* 0x01200000b810783b */ /* 0x000e620000004200 */
[----:B------:R-:W-:Y:S01]  /*6c80*/  @P6 IADD3.X R0, R221, -0x1, RZ, P0, !PT ;  /* 0xffffffffdd006810 */ /* 0x000fe200007fe4ff */
[----:B------:R-:W-:Y:S02]  /*6c90*/  @P6 IMAD.MOV.U32 R220, RZ, RZ, R2 ;  /* 0x000000ffffdc6224 */ /* 0x000fe400078e0002 */
[----:B------:R-:W2:Y:S02]  /*6ca0*/  LDSM.16.M88.4 R92, [R198+0x1000] ;  /* 0x00100000c65c783b */ /* 0x000ea40000000200 */
[----:B------:R-:W-:Y:S02]  /*6cb0*/  @P6 IMAD.MOV.U32 R221, RZ, RZ, R0 ;  /* 0x000000ffffdd6224 */ /* 0x000fe400078e0000 */
[----:B------:R-:W3:Y:S01]  /*6cc0*/  LDSM.16.MT88.4 R80, [R184+0x14000] ;  /* 0x01400000b850783b */ /* 0x000ee20000004200 */
[C---:B------:R-:W-:Y:S02]  /*6cd0*/  IMAD R0, R242.reuse, 0x18, RZ ;  /* 0x00000018f2007824 */ /* 0x040fe400078e02ff */
[----:B------:R-:W-:Y:S01]  /*6ce0*/  @P6 IMAD.WIDE R2, R219, 0x4, R220 ;  /* 0x00000004db026825 */ /* 0x000fe200078e02dc */
[----:B------:R-:W4:Y:S04]  /*6cf0*/  LDSM.16.MT88.4 R148, [R184+0x16000] ;  /* 0x01600000b894783b */ /* 0x000f280000004200 */
[----:B------:R-:W-:Y:S04]  /*6d00*/  LDSM.16.M88.4 R152, [R199] ;  /* 0x00000000c798783b */ /* 0x000fe80000000200 */
[----:B------:R-:W3:Y:S04]  /*6d10*/  LDSM.16.MT88.4 R156, [R184+0x12800] ;  /* 0x01280000b89c783b */ /* 0x000ee80000004200 */
[----:B------:R-:W3:Y:S04]  /*6d20*/  LDSM.16.M88.4 R160, [R199+0x1000] ;  /* 0x00100000c7a0783b */ /* 0x000ee80000000200 */
[----:B------:R-:W3:Y:S04]  /*6d30*/  LDSM.16.MT88.4 R164, [R184+0x14800] ;  /* 0x01480000b8a4783b */ /* 0x000ee80000004200 */
[----:B------:R-:W-:Y:S04]  /*6d40*/  LDSM.16.M88.4 R168, [R200] ;  /* 0x00000000c8a8783b */ /* 0x000fe80000000200 */
[----:B------:R-:W-:Y:S01]  /*6d50*/  LDSM.16.MT88.4 R172, [R184+0x13000] ;  /* 0x01300000b8ac783b */ /* 0x000fe20000004200 */
[-C--:B-1----:R-:W-:Y:S03]  /*6d60*/  HMMA.16816.F32.BF16 R4, R96, R16.reuse, RZ ;  /* 0x000000106004723c */ /* 0x082fe600000418ff */
[----:B------:R-:W-:Y:S04]  /*6d70*/  LDSM.16.MT88.4 R176, [R184+0x15000] ;  /* 0x01500000b8b0783b */ /* 0x000fe80000004200 */
[----:B------:R-:W-:Y:S01]  /*6d80*/  LDSM.16.MT88.4 R180, [R184+0x15800] ;  /* 0x01580000b8b4783b */ /* 0x000fe20000004200 */
[C---:B--2---:R-:W-:Y:S03]  /*6d90*/  HMMA.16816.F32.BF16 R8, R92.reuse, R16, RZ ;  /* 0x000000105c08723c */ /* 0x044fe600000418ff */
[----:B------:R1:W5:Y:S04]  /*6da0*/  @P6 LDG.E R225, [R2.64] ;  /* 0x0000000602e16981 */ /* 0x000368000c1e1900 */
[----:B------:R1:W5:Y:S01]  /*6db0*/  @P6 LDG.E R226, [R2.64+0x20] ;  /* 0x0000200602e26981 */ /* 0x000362000c1e1900 */
        /* <DEDUP_REMOVED lines=10> */
[----:B------:R-:W2:Y:S07]  /*6e60*/  LDSM.16.MT88.4 R148, [R184+0x16800] ;  /* 0x01680000b894783b */ /* 0x000eae0000004200 */
[-C--:B------:R-:W-:Y:S08]  /*6e70*/  HMMA.16816.F32.BF16 R4, R152, R156.reuse, R4 ;  /* 0x0000009c9804723c */ /* 0x080ff00000041804 */
[C---:B------:R-:W-:Y:S08]  /*6e80*/  HMMA.16816.F32.BF16 R8, R160.reuse, R156, R8 ;  /* 0x0000009ca008723c */ /* 0x040ff00000041808 */
[-C--:B------:R-:W-:Y:S08]  /*6e90*/  HMMA.16816.F32.BF16 R12, R160, R158.reuse, R12 ;  /* 0x0000009ea00c723c */ /* 0x080ff0000004180c */
[C---:B------:R-:W-:Y:S01]  /*6ea0*/  HMMA.16816.F32.BF16 R16, R152.reuse, R158, R16 ;  /* 0x0000009e9810723c */ /* 0x040fe20000041810 */
[----:B------:R-:W3:Y:S07]  /*6eb0*/  LDSM.16.M88.4 R156, [R200+0x1000] ;  /* 0x00100000c89c783b */ /* 0x000eee0000000200 */
[-C--:B------:R-:W-:Y:S08]  /*6ec0*/  HMMA.16816.F32.BF16 R68, R152, R164.reuse, R68 ;  /* 0x000000a49844723c */ /* 0x080ff00000041844 */
[C---:B------:R-:W-:Y:S08]  /*6ed0*/  HMMA.16816.F32.BF16 R72, R160.reuse, R164, R72 ;  /* 0x000000a4a048723c */ /* 0x040ff00000041848 */
[-C--:B------:R-:W-:Y:S08]  /*6ee0*/  HMMA.16816.F32.BF16 R76, R160, R166.reuse, R76 ;  /* 0x000000a6a04c723c */ /* 0x080ff0000004184c */
[C---:B------:R-:W-:Y:S01]  /*6ef0*/  HMMA.16816.F32.BF16 R80, R152.reuse, R166, R80 ;  /* 0x000000a69850723c */ /* 0x040fe20000041850 */
[----:B------:R-:W4:Y:S07]  /*6f00*/  LDSM.16.MT88.4 R164, [R184+0x17000] ;  /* 0x01700000b8a4783b */ /* 0x000f2e0000004200 */
[-C--:B--2---:R-:W-:Y:S08]  /*6f10*/  HMMA.16816.F32.BF16 R84, R152, R148.reuse, R84 ;  /* 0x000000949854723c */ /* 0x084ff00000041854 */
[C---:B------:R-:W-:Y:S08]  /*6f20*/  HMMA.16816.F32.BF16 R88, R160.reuse, R148, R88 ;  /* 0x00000094a058723c */ /* 0x040ff00000041858 */
[-C--:B------:R-:W-:Y:S01]  /*6f30*/  HMMA.16816.F32.BF16 R92, R160, R150.reuse, R92 ;  /* 0x00000096a05c723c */ /* 0x080fe2000004185c */
[----:B------:R-:W-:Y:S07]  /*6f40*/  LDSM.16.M88.4 R160, [R201+0x1000] ;  /* 0x00100000c9a0783b */ /* 0x000fee0000000200 */
[----:B------:R-:W-:Y:S01]  /*6f50*/  HMMA.16816.F32.BF16 R96, R152, R150, R96 ;  /* 0x000000969860723c */ /* 0x000fe20000041860 */
[----:B------:R-:W-:Y:S04]  /*6f60*/  LDSM.16.M88.4 R148, [R201] ;  /* 0x00000000c994783b */ /* 0x000fe80000000200 */
[----:B------:R-:W2:Y:S03]  /*6f70*/  LDSM.16.MT88.4 R152, [R184+0x13800] ;  /* 0x01380000b898783b */ /* 0x000ea60000004200 */
[-C--:B------:R-:W-:Y:S01]  /*6f80*/  HMMA.16816.F32.BF16 R4, R168, R172.reuse, R4 ;  /* 0x000000aca804723c */ /* 0x080fe20000041804 */
[----:B------:R-:W1:Y:S07]  /*6f90*/  LDSM.16.MT88.4 R184, [R184+0x17800] ;  /* 0x01780000b8b8783b */ /* 0x000e6e0000004200 */
[C---:B---3--:R-:W-:Y:S08]  /*6fa0*/  HMMA.16816.F32.BF16 R8, R156.reuse, R172, R8 ;  /* 0x000000ac9c08723c */ /* 0x048ff00000041808 */
[-C--:B------:R-:W-:Y:S08]  /*6fb0*/  HMMA.16816.F32.BF16 R12, R156, R174.reuse, R12 ;  /* 0x000000ae9c0c723c */ /* 0x080ff0000004180c */
        /* <DEDUP_REMOVED lines=9> */
[-C--:B--2---:R-:W-:Y:S08]  /*7050*/  HMMA.16816.F32.BF16 R4, R148, R152.reuse, R4 ;  /* 0x000000989404723c */ /* 0x084ff00000041804 */
[C---:B------:R-:W-:Y:S07]  /*7060*/  HMMA.16816.F32.BF16 R8, R160.reuse, R152, R8 ;  /* 0x00000098a008723c */ /* 0x040fee0000041808 */
[----:B------:R-:W-:Y:S01]  /*7070*/  IMAD.SHL.U32 R152, R242, 0x8, RZ ;  /* 0x00000008f2987824 */ /* 0x000fe200078e00ff */
[-C--:B------:R-:W-:Y:S04]  /*7080*/  HMMA.16816.F32.BF16 R12, R160, R154.reuse, R12 ;  /* 0x0000009aa00c723c */ /* 0x080fe8000004180c */
[-C--:B-1----:R-:W-:Y:S01]  /*7090*/  LEA R2, P0, R152, R204.reuse, 0x2 ;  /* 0x000000cc98027211 */ /* 0x082fe200078010ff */
[----:B------:R-:W-:Y:S02]  /*70a0*/  IMAD.SHL.U32 R153, R242, 0x10, RZ ;  /* 0x00000010f2997824 */ /* 0x000fe400078e00ff */
[----:B------:R1:W-:Y:S01]  /*70b0*/  RED.E.ADD.F32.FTZ.RN.STRONG.GPU [R204.64], R4 ;  /* 0x00000004cc00798e */ /* 0x0003e2000c10e786 */
[C---:B------:R-:W-:Y:S04]  /*70c0*/  HMMA.16816.F32.BF16 R16, R148.reuse, R154, R16 ;  /* 0x0000009a9410723c */ /* 0x040fe80000041810 */
[-C--:B------:R-:W-:Y:S03]  /*70d0*/  LEA.HI.X.SX32 R3, R152, R205.reuse, 0x2, P0 ;  /* 0x000000cd98037211 */ /* 0x080fe600000f16ff */
[----:B------:R-:W-:Y:S01]  /*70e0*/  IMAD R154, R242, 0x28, RZ ;  /* 0x00000028f29a7824 */ /* 0x000fe200078e02ff */
[-C--:B------:R-:W-:Y:S01]  /*70f0*/  HMMA.16816.F32.BF16 R68, R148, R180.reuse, R68 ;  /* 0x000000b49444723c */ /* 0x080fe20000041844 */
[----:B------:R2:W-:Y:S07]  /*7100*/  RED.E.ADD.F32.FTZ.RN.STRONG.GPU [R2.64], R5 ;  /* 0x000000050200798e */ /* 0x0005ee000c10e786 */
[C---:B------:R-:W-:Y:S08]  /*7110*/  HMMA.16816.F32.BF16 R72, R160.reuse, R180, R72 ;  /* 0x000000b4a048723c */ /* 0x040ff00000041848 */
[-C--:B------:R-:W-:Y:S04]  /*7120*/  HMMA.16816.F32.BF16 R76, R160, R182.reuse, R76 ;  /* 0x000000b6a04c723c */ /* 0x080fe8000004184c */
[CC--:B-1----:R-:W-:Y:S04]  /*7130*/  LEA R4, P0, R0.reuse, R204.reuse, 0x2 ;  /* 0x000000cc00047211 */ /* 0x0c2fe800078010ff */
[C---:B------:R-:W-:Y:S04]  /*7140*/  HMMA.16816.F32.BF16 R80, R148.reuse, R182, R80 ;  /* 0x000000b69450723c */ /* 0x040fe80000041850 */
[-C--:B--2---:R-:W-:Y:S01]  /*7150*/  LEA.HI.X.SX32 R5, R0, R205.reuse, 0x2, P0 ;  /* 0x000000cd00057211 */ /* 0x084fe200000f16ff */
[C---:B------:R-:W-:Y:S03]  /*7160*/  IMAD R0, R242.reuse, 0x38, RZ ;  /* 0x00000038f2007824 */ /* 0x040fe600078e02ff */
[-C--:B------:R-:W-:Y:S08]  /*7170*/  HMMA.16816.F32.BF16 R84, R148, R184.reuse, R84 ;  /* 0x000000b89454723c */ /* 0x080ff00000041854 */
[C---:B------:R-:W-:Y:S08]  /*7180*/  HMMA.16816.F32.BF16 R88, R160.reuse, R184, R88 ;  /* 0x000000b8a058723c */ /* 0x040ff00000041858 */
[-C--:B------:R-:W-:Y:S08]  /*7190*/  HMMA.16816.F32.BF16 R92, R160, R186.reuse, R92 ;  /* 0x000000baa05c723c */ /* 0x080ff0000004185c */
[----:B------:R-:W-:Y:S07]  /*71a0*/  HMMA.16816.F32.BF16 R96, R148, R186, R96 ;  /* 0x000000ba9460723c */ /* 0x000fee0000041860 */
[CC--:B------:R-:W-:Y:S01]  /*71b0*/  LEA R150, P1, R153.reuse, R204.reuse, 0x2 ;  /* 0x000000cc99967211 */ /* 0x0c0fe200078210ff */
[----:B------:R-:W-:Y:S04]  /*71c0*/  IMAD.SHL.U32 R149, R242, 0x20, RZ ;  /* 0x00000020f2957824 */ /* 0x000fe800078e00ff */
[-C--:B------:R-:W-:Y:S02]  /*71d0*/  LEA.HI.X.SX32 R151, R153, R205.reuse, 0x2, P1 ;  /* 0x000000cd99977211 */ /* 0x080fe400008f16ff */
[CC--:B------:R-:W-:Y:S03]  /*71e0*/  LEA R148, P1, R149.reuse, R204.reuse, 0x2 ;  /* 0x000000cc95947211 */ /* 0x0c0fe600078210ff */
[----:B------:R1:W-:Y:S01]  /*71f0*/  RED.E.ADD.F32.FTZ.RN.STRONG.GPU [R150.64], R6 ;  /* 0x000000069600798e */ /* 0x0003e2000c10e786 */
[-C--:B------:R-:W-:Y:S03]  /*7200*/  LEA.HI.X.SX32 R149, R149, R205.reuse, 0x2, P1 ;  /* 0x000000cd95957211 */ /* 0x080fe600008f16ff */
[----:B------:R2:W-:Y:S04]  /*7210*/  RED.E.ADD.F32.FTZ.RN.STRONG.GPU [R4.64], R7 ;  /* 0x000000070400798e */ /* 0x0005e8000c10e786 */
[----:B------:R3:W-:Y:S01]  /*7220*/  RED.E.ADD.F32.FTZ.RN.STRONG.GPU [R148.64], R8 ;  /* 0x000000089400798e */ /* 0x0007e2000c10e786 */
[-C--:B-1----:R-:W-:Y:S01]  /*7230*/  LEA R6, P0, R154, R204.reuse, 0x2 ;  /* 0x000000cc9a067211 */ /* 0x082fe200078010ff */
[----:B------:R-:W-:Y:S03]  /*7240*/  IMAD R150, R242, 0x30, RZ ;  /* 0x00000030f2967824 */ /* 0x000fe600078e02ff */
[-C--:B--2---:R-:W-:Y:S02]  /*7250*/  LEA.HI.X.SX32 R7, R154, R205.reuse, 0x2, P0 ;  /* 0x000000cd9a077211 */ /* 0x084fe400000f16ff */
[-C--:B------:R-:W-:Y:S02]  /*7260*/  LEA R4, P1, R150, R204.reuse, 0x2 ;  /* 0x000000cc96047211 */ /* 0x080fe400078210ff */
[-C--:B---3--:R-:W-:Y:S01]  /*7270*/  LEA R8, P0, R0, R204.reuse, 0x2 ;  /* 0x000000cc00087211 */ /* 0x088fe200078010ff */
[----:B------:R1:W-:Y:S01]  /*7280*/  RED.E.ADD.F32.FTZ.RN.STRONG.GPU [R6.64], R9 ;  /* 0x000000090600798e */ /* 0x0003e2000c10e786 */
[-C--:B------:R-:W-:Y:S05]  /*7290*/  LEA.HI.X.SX32 R5, R150, R205.reuse, 0x2, P1 ;  /* 0x000000cd96057211 */ /* 0x080fea00008f16ff */
[----:B------:R2:W-:Y:S01]  /*72a0*/  RED.E.ADD.F32.FTZ.RN.STRONG.GPU [R4.64], R10 ;  /* 0x0000000a0400798e */ /* 0x0005e2000c10e786 */
[-C--:B-1----:R-:W-:Y:S02]  /*72b0*/  LEA.HI.X.SX32 R9, R0, R205.reuse, 0x2, P0 ;  /* 0x000000cd00097211 */ /* 0x082fe400000f16ff */
[----:B------:R-:W-:Y:S03]  /*72c0*/  IADD3 R7, R153, 0x20, RZ ;  /* 0x0000002099077810 */ /* 0x000fe60007ffe0ff */
[----:B------:R1:W-:Y:S01]  /*72d0*/  RED.E.ADD.F32.FTZ.RN.STRONG.GPU [R8.64], R11 ;  /* 0x0000000b0800798e */ /* 0x0003e2000c10e786 */
[CC--:B------:R-:W-:Y:S01]  /*72e0*/  LEA R6, P0, R7.reuse, R204.reuse, 0x2 ;  /* 0x000000cc07067211 */ /* 0x0c0fe200078010ff */
[C---:B------:R-:W-:Y:S02]  /*72f0*/  IMAD.IADD R0, R152.reuse, 0x1, R7 ;  /* 0x0000000198007824 */ /* 0x040fe400078e0207 */
[----:B------:R-:W-:Y:S01]  /*7300*/  RED.E.ADD.F32.FTZ.RN.STRONG.GPU [R204.64+0x80], R16 ;  /* 0x00008010cc00798e */ /* 0x000fe2000c10e786 */
[-C--:B------:R-:W-:Y:S01]  /*7310*/  LEA.HI.X.SX32 R7, R7, R205.reuse, 0x2, P0 ;  /* 0x000000cd07077211 */ /* 0x080fe200000f16ff */
[----:B--2---:R-:W-:Y:S01]  /*7320*/  IMAD.IADD R5, R152, 0x1, R0 ;  /* 0x0000000198057824 */ /* 0x004fe200078e0200 */
[-C--:B------:R-:W-:Y:S01]  /*7330*/  LEA R148, P0, R0, R204.reuse, 0x2 ;  /* 0x000000cc00947211 */ /* 0x080fe200078010ff */
[----:B------:R-:W-:Y:S02]  /*7340*/  RED.E.ADD.F32.FTZ.RN.STRONG.GPU [R2.64+0x80], R17 ;  /* 0x000080110200798e */ /* 0x000fe4000c10e786 */
[----:B------:R-:W-:Y:S01]  /*7350*/  IMAD.IADD R4, R152, 0x1, R5 ;  /* 0x0000000198047824 */ /* 0x000fe200078e0205 */
[-C--:B------:R-:W-:Y:S01]  /*7360*/  LEA.HI.X.SX32 R149, R0, R205.reuse, 0x2, P0 ;  /* 0x000000cd00957211 */ /* 0x080fe200000f16ff */
[----:B------:R2:W-:Y:S02]  /*7370*/  RED.E.ADD.F32.FTZ.RN.STRONG.GPU [R6.64], R18 ;  /* 0x000000120600798e */ /* 0x0005e4000c10e786 */
[----:B------:R-:W-:Y:S01]  /*7380*/  IMAD.IADD R0, R152, 0x1, R4 ;  /* 0x0000000198007824 */ /* 0x000fe200078e0204 */
[CC--:B------:R-:W-:Y:S01]  /*7390*/  LEA R10, P0, R4.reuse, R204.reuse, 0x2 ;  /* 0x000000cc040a7211 */ /* 0x0c0fe200078010ff */
[----:B------:R-:W-:Y:S04]  /*73a0*/  RED.E.ADD.F32.FTZ.RN.STRONG.GPU [R148.64], R19 ;  /* 0x000000139400798e */ /* 0x000fe8000c10e786 */
[----:B------:R-:W-:Y:S01]  /*73b0*/  LDSM.16.MT88.4 R16, [R188+0x2000] ;  /* 0x00200000bc10783b */ /* 0x000fe20000004200 */
[CC--:B-1----:R-:W-:Y:S02]  /*73c0*/  LEA R8, P1, R5.reuse, R204.reuse, 0x2 ;  /* 0x000000cc05087211 */ /* 0x0c2fe400078210ff */
[-C--:B------:R-:W-:Y:S02]  /*73d0*/  LEA.HI.X.SX32 R11, R4, R205.reuse, 0x2, P0 ;  /* 0x000000cd040b7211 */ /* 0x080fe400000f16ff */
[-C--:B------:R-:W-:Y:S01]  /*73e0*/  LEA.HI.X.SX32 R9, R5, R205.reuse, 0x2, P1 ;  /* 0x000000cd05097211 */ /* 0x080fe200008f16ff */
[----:B------:R-:W-:Y:S04]  /*73f0*/  IMAD.IADD R5, R152, 0x1, R0 ;  /* 0x0000000198057824 */ /* 0x000fe800078e0200 */
[----:B------:R1:W-:Y:S01]  /*7400*/  RED.E.ADD.F32.FTZ.RN.STRONG.GPU [R8.64], R12 ;  /* 0x0000000c0800798e */ /* 0x0003e2000c10e786 */
[CC--:B--2---:R-:W-:Y:S03]  /*7410*/  LEA R6, P0, R0.reuse, R204.reuse, 0x2 ;  /* 0x000000cc00067211 */ /* 0x0c4fe600078010ff */
[----:B------:R-:W-:Y:S01]  /*7420*/  RED.E.ADD.F32.FTZ.RN.STRONG.GPU [R10.64], R13 ;  /* 0x0000000d0a00798e */ /* 0x000fe2000c10e786 */
[-C--:B------:R-:W-:Y:S02]  /*7430*/  LEA.HI.X.SX32 R7, R0, R205.reuse, 0x2, P0 ;  /* 0x000000cd00077211 */ /* 0x080fe400000f16ff */
        /* <DEDUP_REMOVED lines=15> */
[CC--:B------:R-:W-:Y:S01]  /*7530*/  LEA R8, P1, R5.reuse, R204.reuse, 0x2 ;  /* 0x000000cc05087211 */ /* 0x0c0fe200078210ff */
[----:B------:R-:W-:Y:S01]  /*7540*/  IMAD.IADD R0, R152, 0x1, R4 ;  /* 0x0000000198007824 */ /* 0x000fe200078e0204 */
[-C--:B------:R-:W-:Y:S01]  /*7550*/  LEA R10, P0, R4, R204.reuse, 0x2 ;  /* 0x000000cc040a7211 */ /* 0x080fe200078010ff */
[----:B------:R-:W-:Y:S01]  /*7560*/  RED.E.ADD.F32.FTZ.RN.STRONG.GPU [R12.64], R71 ;  /* 0x000000470c00798e */ /* 0x000fe2000c10e786 */
[-C--:B------:R-:W-:Y:S01]  /*7570*/  LEA.HI.X.SX32 R9, R5, R205.reuse, 0x2, P1 ;  /* 0x000000cd05097211 */ /* 0x080fe200008f16ff */
[----:B------:R-:W-:Y:S01]  /*7580*/  IMAD.IADD R5, R152, 0x1, R0 ;  /* 0x0000000198057824 */ /* 0x000fe200078e0200 */
[-C--:B------:R-:W-:Y:S01]  /*7590*/  LEA.HI.X.SX32 R11, R4, R205.reuse, 0x2, P0 ;  /* 0x000000cd040b7211 */ /* 0x080fe200000f16ff */
        /* <DEDUP_REMOVED lines=35> */
[-C--:B------:R-:W-:Y:S02]  /*77d0*/  LEA.HI.X.SX32 R5, R5, R205.reuse, 0x2, P0 ;  /* 0x000000cd05057211 */ /* 0x080fe400000f16ff */
[----:B--2---:R-:W-:Y:S03]  /*77e0*/  IADD3 R8, R153, 0x80, RZ ;  /* 0x0000008099087810 */ /* 0x004fe60007ffe0ff */
[----:B------:R2:W-:Y:S04]  /*77f0*/  RED.E.ADD.F32.FTZ.RN.STRONG.GPU [R4.64], R79 ;  /* 0x0000004f0400798e */ /* 0x0005e8000c10e786 */
[----:B------:R-:W-:Y:S01]  /*7800*/  RED.E.ADD.F32.FTZ.RN.STRONG.GPU [R204.64+0x200], R84 ;  /* 0x00020054cc00798e */ /* 0x000fe2000c10e786 */
[----:B------:R-:W-:Y:S03]  /*7810*/  IMAD.IADD R0, R152, 0x1, R8 ;  /* 0x0000000198007824 */ /* 0x000fe600078e0208 */
[----:B------:R-:W-:Y:S04]  /*7820*/  RED.E.ADD.F32.FTZ.RN.STRONG.GPU [R2.64+0x200], R85 ;  /* 0x000200550200798e */ /* 0x000fe8000c10e786 */
[----:B------:R-:W-:Y:S01]  /*7830*/  LDSM.16.MT88.4 R76, [R188+0x800] ;  /* 0x00080000bc4c783b */ /* 0x000fe20000004200 */
[CC--:B-1----:R-:W-:Y:S04]  /*7840*/  LEA R6, P0, R8.reuse, R204.reuse, 0x2 ;  /* 0x000000cc08067211 */ /* 0x0c2fe800078010ff */
[-C--:B------:R-:W-:Y:S02]  /*7850*/  LEA.HI.X.SX32 R7, R8, R205.reuse, 0x2, P0 ;  /* 0x000000cd08077211 */ /* 0x080fe400000f16ff */
[-C--:B------:R-:W-:Y:S01]  /*7860*/  LEA R10, P0, R0, R204.reuse, 0x2 ;  /* 0x000000cc000a7211 */ /* 0x080fe200078010ff */
[----:B--2---:R-:W-:Y:S02]  /*7870*/  IMAD.IADD R5, R152, 0x1, R0 ;  /* 0x0000000198057824 */ /* 0x004fe400078e0200 */
[----:B------:R1:W-:Y:S01]  /*7880*/  RED.E.ADD.F32.FTZ.RN.STRONG.GPU [R6.64], R86 ;  /* 0x000000560600798e */ /* 0x0003e2000c10e786 */
[-C--:B------:R-:W-:Y:S01]  /*7890*/  LEA.HI.X.SX32 R11, R0, R205.reuse, 0x2, P0 ;  /* 0x000000cd000b7211 */ /* 0x080fe200000f16ff */
[----:B------:R-:W-:Y:S04]  /*78a0*/  IMAD.IADD R4, R152, 0x1, R5 ;  /* 0x0000000198047824 */ /* 0x000fe800078e0205 */
[----:B------:R2:W-:Y:S01]  /*78b0*/  RED.E.ADD.F32.FTZ.RN.STRONG.GPU [R10.64], R87 ;  /* 0x000000570a00798e */ /* 0x0005e2000c10e786 */
[-C--:B------:R-:W-:Y:S01]  /*78c0*/  LEA R8, P0, R4, R204.reuse, 0x2 ;  /* 0x000000cc04087211 */ /* 0x080fe200078010ff */
[----:B------:R-:W-:Y:S02]  /*78d0*/  IMAD.IADD R0, R152, 0x1, R4 ;  /* 0x0000000198007824 */ /* 0x000fe400078e0204 */
[----:B------:R-:W-:Y:S01]  /*78e0*/  LDSM.16.MT88.4 R84, [R188+0x2800] ;  /* 0x00280000bc54783b */ /* 0x000fe20000004200 */
[-C--:B------:R-:W-:Y:S02]  /*78f0*/  LEA.HI.X.SX32 R9, R4, R205.reuse, 0x2, P0 ;  /* 0x000000cd04097211 */ /* 0x080fe400000f16ff */
[-C--:B------:R-:W-:Y:S02]  /*7900*/  LEA R4, P0, R0, R204.reuse, 0x2 ;  /* 0x000000cc00047211 */ /* 0x080fe400078010ff */
[CC--:B-1----:R-:W-:Y:S04]  /*7910*/  LEA R6, P1, R5.reuse, R204.reuse, 0x2 ;  /* 0x000000cc05067211 */ /* 0x0c2fe800078210ff */
[-C--:B------:R-:W-:Y:S01]  /*7920*/  LEA.HI.X.SX32 R7, R5, R205.reuse, 0x2, P1 ;  /* 0x000000cd05077211 */ /* 0x080fe200008f16ff */
[----:B--2---:R-:W-:Y:S01]  /*7930*/  IMAD.IADD R10, R152, 0x1, R0 ;  /* 0x00000001980a7824 */ /* 0x004fe200078e0200 */
[-C--:B------:R-:W-:Y:S03]  /*7940*/  LEA.HI.X.SX32 R5, R0, R205.reuse, 0x2, P0 ;  /* 0x000000cd00057211 */ /* 0x080fe600000f16ff */
[----:B------:R1:W-:Y:S01]  /*7950*/  RED.E.ADD.F32.FTZ.RN.STRONG.GPU [R6.64], R88 ;  /* 0x000000580600798e */ /* 0x0003e2000c10e786 */
[----:B------:R-:W-:Y:S03]  /*7960*/  IADD3 R0, R153, 0xa0, RZ ;  /* 0x000000a099007810 */ /* 0x000fe60007ffe0ff */
[----:B------:R2:W-:Y:S04]  /*7970*/  RED.E.ADD.F32.FTZ.RN.STRONG.GPU [R8.64], R89 ;  /* 0x000000590800798e */ /* 0x0005e8000c10e786 */
[----:B------:R3:W-:Y:S01]  /*7980*/  RED.E.ADD.F32.FTZ.RN.STRONG.GPU [R4.64], R90 ;  /* 0x0000005a0400798e */ /* 0x0007e2000c10e786 */
        /* <DEDUP_REMOVED lines=12> */
[----:B------:R-:W-:Y:S04]  /*7a50*/  LDSM.16.MT88.4 R12, [R193+0x1e000] ;  /* 0x01e00000c10c783b */ /* 0x000fe80000004200 */
[----:B------:R-:W-:Y:S01]  /*7a60*/  LDSM.16.MT88.4 R88, [R193+0x1f800] ;  /* 0x01f80000c158783b */ /* 0x000fe20000004200 */
[C---:B-1----:R-:W-:Y:S04]  /*7a70*/  IMAD.IADD R6, R152.reuse, 0x1, R5 ;  /* 0x0000000198067824 */ /* 0x042fe800078e0205 */
[----:B------:R-:W-:Y:S01]  /*7a80*/  IMAD.IADD R4, R152, 0x1, R6 ;  /* 0x0000000198047824 */ /* 0x000fe200078e0206 */
[-C--:B------:R-:W-:Y:S03]  /*7a90*/  LEA R10, P0, R6, R204.reuse, 0x2 ;  /* 0x000000cc060a7211 */ /* 0x080fe600078010ff */
[----:B------:R-:W-:Y:S01]  /*7aa0*/  IMAD.IADD R0, R152, 0x1, R4 ;  /* 0x0000000198007824 */ /* 0x000fe200078e0204 */
[-C--:B------:R-:W-:Y:S02]  /*7ab0*/  LEA.HI.X.SX32 R11, R6, R205.reuse, 0x2, P0 ;  /* 0x000000cd060b7211 */ /* 0x080fe400000f16ff */
[-C--:B--2---:R-:W-:Y:S01]  /*7ac0*/  LEA R8, P2, R4, R204.reuse, 0x2 ;  /* 0x000000cc04087211 */ /* 0x084fe200078410ff */
[----:B------:R-:W-:Y:S01]  /*7ad0*/  IMAD.IADD R3, R152, 0x1, R0 ;  /* 0x0000000198037824 */ /* 0x000fe200078e0200 */
[-C--:B------:R-:W-:Y:S01]  /*7ae0*/  LEA R6, P1, R0, R204.reuse, 0x2 ;  /* 0x000000cc00067211 */ /* 0x080fe200078210ff */
[----:B------:R-:W-:Y:S01]  /*7af0*/  RED.E.ADD.F32.FTZ.RN.STRONG.GPU [R10.64], R92 ;  /* 0x0000005c0a00798e */ /* 0x000fe2000c10e786 */
[-C--:B------:R-:W-:Y:S02]  /*7b00*/  LEA.HI.X.SX32 R9, R4, R205.reuse, 0x2, P2 ;  /* 0x000000cd04097211 */ /* 0x080fe400010f16ff */
[-C--:B------:R-:W-:Y:S02]  /*7b10*/  LEA.HI.X.SX32 R7, R0, R205.reuse, 0x2, P1 ;  /* 0x000000cd00077211 */ /* 0x080fe400008f16ff */
[----:B------:R-:W-:Y:S01]  /*7b20*/  LEA R2, P0, R3, R204, 0x2 ;  /* 0x000000cc03027211 */ /* 0x000fe200078010ff */
[----:B------:R-:W-:Y:S01]  /*7b30*/  RED.E.ADD.F32.FTZ.RN.STRONG.GPU [R8.64], R93 ;  /* 0x0000005d0800798e */ /* 0x000fe2000c10e786 */
[----:B------:R-:W-:Y:S02]  /*7b40*/  LOP3.LUT R0, R211, 0x1, RZ, 0xc0, !PT ;  /* 0x00000001d3007812 */ /* 0x000fe400078ec0ff */
[----:B------:R-:W-:Y:S01]  /*7b50*/  LEA.HI.X.SX32 R3, R3, R205, 0x2, P0 ;  /* 0x000000cd03037211 */ /* 0x000fe200000f16ff */
[----:B------:R-:W-:Y:S01]  /*7b60*/  LDSM.16.MT88.4 R8, [R188] ;  /* 0x00000000bc08783b */ /* 0x000fe20000004200 */
[----:B------:R-:W-:Y:S02]  /*7b70*/  ISETP.NE.U32.AND P0, PT, R0, 0x1, PT ;  /* 0x000000010000780c */ /* 0x000fe40003f05070 */
[----:B------:R-:W-:Y:S01]  /*7b80*/  ISETP.GT.AND P2, PT, R211, R236, PT ;  /* 0x000000ecd300720c */ /* 0x000fe20003f44270 */
[----:B------:R-:W-:Y:S01]  /*7b90*/  RED.E.ADD.F32.FTZ.RN.STRONG.GPU [R6.64], R94 ;  /* 0x0000005e0600798e */ /* 0x000fe2000c10e786 */
[----:B------:R-:W-:Y:S02]  /*7ba0*/  IADD3 R0, R188, -0x6000, RZ ;  /* 0xffffa000bc007810 */ /* 0x000fe40007ffe0ff */
[----:B------:R-:W-:Y:S01]  /*7bb0*/  @P6 IADD3 R232, P1, R232, -0x100, RZ ;  /* 0xffffff00e8e86810 */ /* 0x000fe20007f3e0ff */
[----:B------:R-:W1:Y:S03]  /*7bc0*/  LDSM.16.MT88.4 R4, [R194+0x1e000] ;  /* 0x01e00000c204783b */ /* 0x000e660000004200 */
[----:B------:R-:W-:Y:S01]  /*7bd0*/  @P6 IADD3.X R231, R231, -0x1, RZ, P1, !PT ;  /* 0xffffffffe7e76810 */ /* 0x000fe20000ffe4ff */
[----:B------:R2:W-:Y:S02]  /*7be0*/  RED.E.ADD.F32.FTZ.RN.STRONG.GPU [R2.64], R95 ;  /* 0x0000005f0200798e */ /* 0x0005e4000c10e786 */
[----:B------:R-:W-:Y:S02]  /*7bf0*/  @P0 IADD3 R0, R188, 0x6000, RZ ;  /* 0x00006000bc000810 */ /* 0x000fe40007ffe0ff */
        /* <DEDUP_REMOVED lines=274> */
.L_x_1495:
        /* <DEDUP_REMOVED lines=15> */
.L_x_1496:
[----:B------:R-:W2:Y:S01]  /*8e10*/  LDL R8, [R1+0x4] ;  /* 0x0000040001087983 */ /* 0x000ea20000100800 */
[----:B------:R-:W-:Y:S01]  /*8e20*/  SHF.R.S32.HI R24, RZ, 0x1f, R237 ;  /* 0x0000001fff187819 */ /* 0x000fe200000114ed */
[----:B------:R-:W-:Y:S01]  /*8e30*/  BSSY B0, `(.L_x_1497) ;  /* 0x000002c000007945 */ /* 0x000fe20003800000 */
[----:B------:R-:W-:Y:S01]  /*8e40*/  SHF.R.S32.HI R5, RZ, 0x1f, R222 ;  /* 0x0000001fff057819 */ /* 0x000fe200000114de */
[----:B------:R-:W-:Y:S01]  /*8e50*/  BAR.SYNC.DEFER_BLOCKING 0x0 ;  /* 0x0000000000007b1d */ /* 0x000fe20000010000 */
[----:B------:R-:W-:Y:S01]  /*8e60*/  MOV R4, R222 ;  /* 0x000000de00047202 */ /* 0x000fe20000000f00 */
[----:B------:R-:W-:Y:S01]  /*8e70*/  IMAD R0, R24, c[0x0][0x3a0], RZ ;  /* 0x0000e80018007a24 */ /* 0x000fe200078e02ff */
[----:B------:R-:W-:Y:S02]  /*8e80*/  SHF.R.S32.HI R26, RZ, 0x1f, R240 ;  /* 0x0000001fff1a7819 */ /* 0x000fe400000114f0 */
[----:B------:R-:W-:Y:S01]  /*8e90*/  SHF.R.S32.HI R64, RZ, 0x1f, R238 ;  /* 0x0000001fff407819 */ /* 0x000fe200000114ee */
[----:B------:R-:W-:-:S04]  /*8ea0*/  IMAD.WIDE.U32 R2, R237, c[0x0][0x3a0], R4 ;  /* 0x0000e800ed027a25 */ /* 0x000fc800078e0004 */
[----:B------:R-:W-:Y:S01]  /*8eb0*/  IMAD R0, R237, c[0x0][0x3a4], R0 ;  /* 0x0000e900ed007a24 */ /* 0x000fe200078e0200 */
[----:B------:R-:W-:-:S04]  /*8ec0*/  IADD3 R2, P0, R6, R2, RZ ;  /* 0x0000000206027210 */ /* 0x000fc80007f1e0ff */
[----:B------:R-:W-:Y:S01]  /*8ed0*/  IADD3.X R3, R7, R3, R0, P0, !PT ;  /* 0x0000000307037210 */ /* 0x000fe200007fe400 */
[----:B------:R-:W-:-:S04]  /*8ee0*/  IMAD R0, R26, c[0x0][0x3b8], RZ ;  /* 0x0000ee001a007a24 */ /* 0x000fc800078e02ff */
[C---:B------:R-:W-:Y:S02]  /*8ef0*/  IMAD R0, R240.reuse, c[0x0][0x3bc], R0 ;  /* 0x0000ef00f0007a24 */ /* 0x040fe400078e0200 */
        /* <DEDUP_REMOVED lines=11> */
[----:B--2---:R-:W-:-:S05]  /*8fb0*/  IMAD R11, R8, -0x40, R218 ;  /* 0xffffffc0080b7824 */ /* 0x004fca00078e02da */
[----:B------:R-:W-:-:S13]  /*8fc0*/  ISETP.GE.AND P4, PT, R238, R11, PT ;  /* 0x0000000bee00720c */ /* 0x000fda0003f86270 */
[----:B------:R-:W-:Y:S05]  /*8fd0*/  @P4 BRA `(.L_x_1498) ;  /* 0x0000011000004947 */ /* 0x000fea0003800000 */
[----:B-1-34-:R-:W-:Y:S01]  /*8fe0*/  ISETP.GE.AND P2, PT, R222, c[0x0][0x220], PT ;  /* 0x00008800de007a0c */ /* 0x01afe20003f46270 */
        /* <DEDUP_REMOVED lines=16> */
.L_x_1498:
[----:B-1-34-:R-:W-:Y:S05]  /*90f0*/  BSYNC B0 ;  /* 0x0000000000007941 */ /* 0x01afea0003800000 */
.L_x_1497:
        /* <DEDUP_REMOVED lines=20> */
.L_x_1500:
[----:B------:R-:W-:Y:S05]  /*9240*/  BSYNC B0 ;  /* 0x0000000000007941 */ /* 0x000fea0003800000 */
.L_x_1499:
        /* <DEDUP_REMOVED lines=25> */
.L_x_1502:
[----:B------:R-:W-:Y:S05]  /*93e0*/  BSYNC B0 ;  /* 0x0000000000007941 */ /* 0x000fea0003800000 */
.L_x_1501:
[----:B------:R-:W-:Y:S05]  /*93f0*/  @P3 BRA `(.L_x_1471) ;  /* 0x0000010000003947 */ /* 0x000fea0003800000 */
[----:B------:R-:W-:Y:S02]  /*9400*/  IADD3 R0, P0, R238, 0x20, RZ ;  /* 0x00000020ee007810 */ /* 0x000fe40007f1e0ff */
[----:B-1----:R-:W-:-:S02]  /*9410*/  MOV R3, R8 ;  /* 0x0000000800037202 */ /* 0x002fc40000000f00 */
        /* <DEDUP_REMOVED lines=14> */
.L_x_1471:
[----:B------:R-:W-:Y:S05]  /*9500*/  BSYNC B1 ;  /* 0x0000000000017941 */ /* 0x000fea0003800000 */
.L_x_1457:
[----:B------:R-:W4:Y:S01]  /*9510*/  LDL.LU R0, [R1+0x4] ;  /* 0x0000040001007983 */ /* 0x000f220000300800 */
[----:B------:R-:W-:Y:S02]  /*9520*/  ULDC UR5, c[0x0][0x218] ;  /* 0x0000860000057ab9 */ /* 0x000fe40000000800 */
[----:B------:R-:W-:-:S04]  /*9530*/  UIADD3 UR5, UR5, 0x3f, URZ ;  /* 0x0000003f05057890 */ /* 0x000fc8000fffe03f */
[----:B------:R-:W-:-:S04]  /*9540*/  USHF.R.S32.HI UR4, URZ, 0x1f, UR5 ;  /* 0x0000001f3f047899 */ /* 0x000fc80008011405 */
[----:B------:R-:W-:-:S04]  /*9550*/  ULEA.HI UR4, UR4, UR5, URZ, 0x6 ;  /* 0x0000000504047291 */ /* 0x000fc8000f8f303f */
[----:B------:R-:W-:Y:S01]  /*9560*/  USHF.R.S32.HI UR4, URZ, 0x6, UR4 ;  /* 0x000000063f047899 */ /* 0x000fe20008011404 */
[----:B----4-:R-:W-:-:S05]  /*9570*/  IADD3 R0, R0, c[0x0][0xc], RZ ;  /* 0x0000030000007a10 */ /* 0x010fca0007ffe0ff */
[----:B------:R-:W-:Y:S01]  /*9580*/  ISETP.GE.AND P0, PT, R0, UR4, PT ;  /* 0x0000000400007c0c */ /* 0x000fe2000bf06270 */
[----:B------:R4:W-:-:S12]  /*9590*/  STL [R1+0x4], R0 ;  /* 0x0000040001007387 */ /* 0x0009d80000100800 */
[----:B------:R-:W-:Y:S01]  /*95a0*/  @P0 CALL.REL.NOINC `(.L_x_1503) ;  /* 0x0000001000000944 */ /* 0x000fe20003c00000 */
[----:B------:R-:W-:Y:S05]  /*95b0*/  BRA `(.L_x_1504) ;  /* 0xffff72c000007947 */ /* 0x000fea000383ffff */
.L_x_1503:
[----:B------:R-:W-:Y:S05]  /*95c0*/  EXIT ;  /* 0x000000000000794d */ /* 0x000fea0003800000 */
.L_x_1505:
        /* <DEDUP_REMOVED lines=11> */
.L_x_1616:


//--------------------- .text._ZN5flash44flash_bwd_dq_dk_dv_loop_seqk_parallel_kernelI23Flash_bwd_kernel_traitsILi192ELi64ELi64ELi8ELi4ELi2ELi2ELb0ELb0EN7cutlass10bfloat16_tE19Flash_kernel_traitsILi192ELi64ELi64ELi8ES3_EELb0ELb0ELb1ELb1ELb0ELb0ELb1EEEvNS_16Flash_bwd_paramsE --------------------------
	.section	.text._ZN5flash44flash_bwd_dq_dk_dv_loop_seqk_parallel_kernelI23Flash_bwd_kernel_traitsILi192ELi64ELi64ELi8ELi4ELi2ELi2ELb0ELb0EN7cutlass10bfloat16_tE19Flash_kernel_traitsILi192ELi64ELi64ELi8ES3_EELb0ELb0ELb1ELb1ELb0ELb0ELb1EEEvNS_16Flash_bwd_paramsE,"ax",@progbits
	.sectioninfo	@"SHI_REGISTERS=255"
	.align	128
        .global         _ZN5flash44flash_bwd_dq_dk_dv_loop_seqk_parallel_kernelI23Flash_bwd_kernel_traitsILi192ELi64ELi64ELi8ELi4ELi2ELi2ELb0ELb0EN7cutlass10bfloat16_tE19Flash_kernel_traitsILi192ELi64ELi64ELi8ES3_EELb0ELb0ELb1ELb1ELb0ELb0ELb1EEEvNS_16Flash_bwd_paramsE
        .type           _ZN5flash44flash_bwd_dq_dk_dv_loop_seqk_parallel_kernelI23Flash_bwd_kernel_traitsILi192ELi64ELi64ELi8ELi4ELi2ELi2ELb0ELb0EN7cutlass10bfloat16_tE19Flash_kernel_traitsILi192ELi64ELi64ELi8ES3_EELb0ELb0ELb1ELb1ELb0ELb0ELb1EEEvNS_16Flash_bwd_paramsE,@function
        .size           _ZN5flash44flash_bwd_dq_dk_dv_loop_seqk_parallel_kernelI23Flash_bwd_kernel_traitsILi192ELi64ELi64ELi8ELi4ELi2ELi2ELb0ELb0EN7cutlass10bfloat16_tE19Flash_kernel_traitsILi192ELi64ELi64ELi8ES3_EELb0ELb0ELb1ELb1ELb0ELb0ELb1EEEvNS_16Flash_bwd_paramsE,(.L_x_1617 - _ZN5flash44flash_bwd_dq_dk_dv_loop_seqk_parallel_kernelI23Flash_bwd_kernel_traitsILi192ELi64ELi64ELi8ELi4ELi2ELi2ELb0ELb0EN7cutlass10bfloat16_tE19Flash_kernel_traitsILi192ELi64ELi64ELi8ES3_EELb0ELb0ELb1ELb1ELb0ELb0ELb1EEEvNS_16Flash_bwd_paramsE)
        .other          _ZN5flash44flash_bwd_dq_dk_dv_loop_seqk_parallel_kernelI23Flash_bwd_kernel_traitsILi192ELi64ELi64ELi8ELi4ELi2ELi2ELb0ELb0EN7cutlass10bfloat16_tE19Flash_kernel_traitsILi192ELi64ELi64ELi8ES3_EELb0ELb0ELb1ELb1ELb0ELb0ELb1EEEvNS_16Flash_bwd_paramsE,@"STO_CUDA_ENTRY STV_DEFAULT"
_ZN5flash44flash_bwd_dq_dk_dv_loop_seqk_parallel_kernelI23Flash_bwd_kernel_traitsILi192ELi64ELi64ELi8ELi4ELi2ELi2ELb0ELb0EN7cutlass10bfloat16_tE19Flash_kernel_traitsILi192ELi64ELi64ELi8ES3_EELb0ELb0ELb1ELb1ELb0ELb0ELb1EEEvNS_16Flash_bwd_paramsE:
.text._ZN5flash44flash_bwd_dq_dk_dv_loop_seqk_parallel_kernelI23Flash_bwd_kernel_traitsILi192ELi64ELi64ELi8ELi4ELi2ELi2ELb0ELb0EN7cutlass10bfloat16_tE19Flash_kernel_traitsILi192ELi64ELi64ELi8ES3_EELb0ELb0ELb1ELb1ELb0ELb0ELb1EEEvNS_16Flash_bwd_paramsE:
        /* <DEDUP_REMOVED lines=136> */
.L_x_1554:
        /* <DEDUP_REMOVED lines=33> */
.L_x_1506:
        /* <DEDUP_REMOVED lines=51> */
.L_x_1508:
        /* <DEDUP_REMOVED lines=15> */
.L_x_1509:
        /* <DEDUP_REMOVED lines=84> */
.L_x_1510:
[----:B------:R-:W-:-:S04]  /*13f0*/  IMAD R6, R210, c[0x0][0x1c0], R244 ;  /* 0x00007000d2067a24 */ /* 0x000fc800078e02f4 */
[----:B------:R-:W-:Y:S02]  /*1400*/  IMAD R6, R6, c[0x0][0x224], RZ ;  /* 0x0000890006067a24 */ /* 0x000fe400078e02ff */
.L_x_1511:
        /* <DEDUP_REMOVED lines=78> */
.L_x_1513:
        /* <DEDUP_REMOVED lines=16> */
.L_x_1514:
        /* <DEDUP_REMOVED lines=27> */
.L_x_1516:
[----:B------:R-:W-:Y:S05]  /*1ba0*/  BSYNC B0 ;  /* 0x0000000000007941 */ /* 0x000fea0003800000 */
.L_x_1515:
        /* <DEDUP_REMOVED lines=19> */
.L_x_1518:
[----:B------:R-:W-:Y:S05]  /*1ce0*/  BSYNC B0 ;  /* 0x0000000000007941 */ /* 0x000fea0003800000 */
.L_x_1517:
        /* <DEDUP_REMOVED lines=25> */
.L_x_1520:
[----:B------:R-:W-:Y:S05]  /*1e80*/  BSYNC B0 ;  /* 0x0000000000007941 */ /* 0x000fea0003800000 */
.L_x_1519:
        /* <DEDUP_REMOVED lines=19> */
.L_x_1512:
        /* <DEDUP_REMOVED lines=31> */
.L_x_1523:
[----:B------:R-:W-:Y:S05]  /*21b0*/  BSYNC B0 ;  /* 0x0000000000007941 */ /* 0x000fea0003800000 */
.L_x_1522:
        /* <DEDUP_REMOVED lines=39> */
.L_x_1525:
[----:B------:R-:W-:Y:S05]  /*2430*/  BSYNC B0 ;  /* 0x0000000000007941 */ /* 0x000fea0003800000 */
.L_x_1524:
        /* <DEDUP_REMOVED lines=18> */
.L_x_1527:
        /* <DEDUP_REMOVED lines=28> */
.L_x_1528:
[----:B------:R-:W-:Y:S05]  /*2720*/  BSYNC B0 ;  /* 0x0000000000007941 */ /* 0x000fea0003800000 */
.L_x_1526:
        /* <DEDUP_REMOVED lines=17> */
.L_x_1530:
        /* <DEDUP_REMOVED lines=38> */
.L_x_1531:
[----:B------:R-:W-:Y:S05]  /*2aa0*/  BSYNC B0 ;  /* 0x0000000000007941 */ /* 0x000fea0003800000 */
.L_x_1529:
        /* <DEDUP_REMOVED lines=59> */
.L_x_1533:
[----:B--2---:R-:W-:Y:S05]  /*2e60*/  BSYNC B0 ;  /* 0x0000000000007941 */ /* 0x004fea0003800000 */
.L_x_1532:
        /* <DEDUP_REMOVED lines=38> */
.L_x_1535:
[----:B------:R-:W-:Y:S05]  /*30d0*/  BSYNC B0 ;  /* 0x0000000000007941 */ /* 0x000fea0003800000 */
.L_x_1534:
        /* <DEDUP_REMOVED lines=45> */
.L_x_1537:
[----:B------:R-:W-:Y:S05]  /*33b0*/  BSYNC B0 ;  /* 0x0000000000007941 */ /* 0x000fea0003800000 */
.L_x_1536:
        /* <DEDUP_REMOVED lines=38> */
.L_x_1539:
[----:B------:R-:W-:Y:S05]  /*3620*/  BSYNC B0 ;  /* 0x0000000000007941 */ /* 0x000fea0003800000 */
.L_x_1538:
        /* <DEDUP_REMOVED lines=82> */
.L_x_1544:
[----:B------:R-:W0:Y:S01]  /*3b50*/  LDGDEPBAR ;  /* 0x00000000000079af */ /* 0x000e220000000000 */
[C---:B------:R-:W-:Y:S02]  /*3b60*/  IADD3 R98, R194.reuse, R193, RZ ;  /* 0x000000c1c2627210 */ /* 0x040fe40007ffe0ff */
[-C--:B------:R-:W-:Y:S02]  /*3b70*/  IADD3 R97, R194, R192.reuse, RZ ;  /* 0x000000c0c2617210 */ /* 0x080fe40007ffe0ff */
[----:B------:R-:W-:Y:S01]  /*3b80*/  IADD3 R96, R98, R192, RZ ;  /* 0x000000c062607210 */ /* 0x000fe20007ffe0ff */
[----:B------:R-:W-:Y:S04]  /*3b90*/  DEPBAR.LE SB0, 0x0 ;  /* 0x000080000000791a */ /* 0x000fe80000000000 */
[----:B------:R-:W-:Y:S08]  /*3ba0*/  BAR.SYNC.DEFER_BLOCKING 0x0 ;  /* 0x0000000000007b1d */ /* 0x000ff00000010000 */
[----:B------:R-:W-:Y:S08]  /*3bb0*/  LDSM.16.M88.4 R16, [R194] ;  /* 0x00000000c210783b */ /* 0x000ff00000000200 */
[----:B------:R-:W1:Y:S08]  /*3bc0*/  LDSM.16.M88.4 R8, [R198+0x12000] ;  /* 0x01200000c608783b */ /* 0x000e700000000200 */
[----:B------:R-:W2:Y:S08]  /*3bd0*/  LDSM.16.M88.4 R68, [R198+0x12800] ;  /* 0x01280000c644783b */ /* 0x000eb00000000200 */
[----:B------:R-:W-:Y:S08]  /*3be0*/  LDSM.16.M88.4 R72, [R98] ;  /* 0x000000006248783b */ /* 0x000ff00000000200 */
[----:B------:R-:W3:Y:S08]  /*3bf0*/  LDSM.16.M88.4 R76, [R188+0x12000] ;  /* 0x01200000bc4c783b */ /* 0x000ef00000000200 */
[----:B------:R-:W4:Y:S01]  /*3c00*/  LDSM.16.M88.4 R80, [R188+0x12800] ;  /* 0x01280000bc50783b */ /* 0x000f220000000200 */
[C---:B-1----:R-:W-:Y:S07]  /*3c10*/  HMMA.16816.F32.BF16 R4, R16.reuse, R8, RZ ;  /* 0x000000081004723c */ /* 0x042fee00000418ff */
[----:B------:R-:W-:Y:S01]  /*3c20*/  LDSM.16.M88.4 R84, [R97] ;  /* 0x000000006154783b */ /* 0x000fe20000000200 */
[C---:B------:R-:W-:Y:S07]  /*3c30*/  HMMA.16816.F32.BF16 R8, R16.reuse, R10, RZ ;  /* 0x0000000a1008723c */ /* 0x040fee00000418ff */
[----:B------:R-:W1:Y:S01]  /*3c40*/  LDSM.16.M88.4 R88, [R3+0x12000] ;  /* 0x012000000358783b */ /* 0x000e620000000200 */
[C---:B--2---:R-:W-:Y:S07]  /*3c50*/  HMMA.16816.F32.BF16 R12, R16.reuse, R68, RZ ;  /* 0x00000044100c723c */ /* 0x044fee00000418ff */
[----:B------:R-:W-:Y:S01]  /*3c60*/  LDSM.16.M88.4 R92, [R2+0x12000] ;  /* 0x01200000025c783b */ /* 0x000fe20000000200 */
[----:B------:R-:W-:Y:S07]  /*3c70*/  HMMA.16816.F32.BF16 R16, R16, R70, RZ ;  /* 0x000000461010723c */ /* 0x000fee00000418ff */
[----:B------:R-:W2:Y:S01]  /*3c80*/  LDSM.16.M88.4 R68, [R3+0x12800] ;  /* 0x012800000344783b */ /* 0x000ea20000000200 */
[C---:B---3--:R-:W-:Y:S08]  /*3c90*/  HMMA.16816.F32.BF16 R4, R72.reuse, R76, R4 ;  /* 0x0000004c4804723c */ /* 0x048ff00000041804 */
[C---:B------:R-:W-:Y:S01]  /*3ca0*/  HMMA.16816.F32.BF16 R8, R72.reuse, R78, R8 ;  /* 0x0000004e4808723c */ /* 0x040fe20000041808 */
[----:B------:R-:W3:Y:S07]  /*3cb0*/  LDSM.16.M88.4 R76, [R96] ;  /* 0x00000000604c783b */ /* 0x000eee0000000200 */
        /* <DEDUP_REMOVED lines=10> */
[C---:B---3--:R-:W-:Y:S01]  /*3d60*/  HMMA.16816.F32.BF16 R4, R76.reuse, R92, R4 ;  /* 0x0000005c4c04723c */ /* 0x048fe20000041804 */
        /* <DEDUP_REMOVED lines=16> */
[----:B------:R-:W-:Y:S07]  /*3e70*/  LDSM.16.M88.4 R92, [R198+0x16000] ;  /* 0x01600000c65c783b */ /* 0x000fee0000000200 */
[C---:B----4-:R-:W-:Y:S08]  /*3e80*/  HMMA.16816.F32.BF16 R12, R84.reuse, R72, R12 ;  /* 0x00000048540c723c */ /* 0x050ff0000004180c */
[----:B------:R-:W-:Y:S01]  /*3e90*/  HMMA.16816.F32.BF16 R16, R84, R74, R16 ;  /* 0x0000004a5410723c */ /* 0x000fe20000041810 */
[----:B------:R-:W3:Y:S07]  /*3ea0*/  LDSM.16.M88.4 R72, [R96+0x2000] ;  /* 0x002000006048783b */ /* 0x000eee0000000200 */
[C---:B-1----:R-:W-:Y:S01]  /*3eb0*/  HMMA.16816.F32.BF16 R4, R76.reuse, R88, R4 ;  /* 0x000000584c04723c */ /* 0x042fe20000041804 */
[----:B------:R-:W1:Y:S06]  /*3ec0*/  LDSM.16.M88.4 R84, [R2+0x14800] ;  /* 0x014800000254783b */ /* 0x000e6c0000000200 */
[----:B------:R-:W-:Y:S01]  /*3ed0*/  IADD3 R88, P0, R230, R226, RZ ;  /* 0x000000e2e6587210 */ /* 0x000fe20007f1e0ff */
[C---:B------:R-:W-:Y:S04]  /*3ee0*/  HMMA.16816.F32.BF16 R8, R76.reuse, R90, R8 ;  /* 0x0000005a4c08723c */ /* 0x040fe80000041808 */
[----:B------:R-:W-:Y:S04]  /*3ef0*/  IADD3.X R89, R229, R225, RZ, P0, !PT ;  /* 0x000000e1e5597210 */ /* 0x000fe800007fe4ff */
[C---:B--2---:R-:W-:Y:S01]  /*3f00*/  HMMA.16816.F32.BF16 R12, R76.reuse, R68, R12 ;  /* 0x000000444c0c723c */ /* 0x044fe2000004180c */
[----:B-----5:R2:W5:Y:S04]  /*3f10*/  LDG.E R153, [R88.64] ;  /* 0x0000000658997981 */ /* 0x020568000c1e1900 */
[----:B------:R2:W5:Y:S03]  /*3f20*/  LDG.E R152, [R88.64+0x20] ;  /* 0x0000200658987981 */ /* 0x000566000c1e1900 */
[----:B------:R-:W-:Y:S01]  /*3f30*/  HMMA.16816.F32.BF16 R16, R76, R70, R16 ;  /* 0x000000464c10723c */ /* 0x000fe20000041810 */
[----:B------:R-:W-:Y:S08]  /*3f40*/  LDSM.16.M88.4 R68, [R198+0x16800] ;  /* 0x01680000c644783b */ /* 0x000ff00000000200 */
[----:B------:R-:W-:Y:S01]  /*3f50*/  LDSM.16.M88.4 R76, [R98+0x4000] ;  /* 0x00400000624c783b */ /* 0x000fe20000000200 */
[C---:B---3--:R-:W-:Y:S08]  /*3f60*/  HMMA.16816.F32.BF16 R4, R72.reuse, R80, R4 ;  /* 0x000000504804723c */ /* 0x048ff00000041804 */
[C---:B------:R-:W-:Y:S01]  /*3f70*/  HMMA.16816.F32.BF16 R8, R72.reuse, R82, R8 ;  /* 0x000000524808723c */ /* 0x040fe20000041808 */
[----:B------:R-:W-:Y:S07]  /*3f80*/  LDSM.16.M88.4 R80, [R188+0x16000] ;  /* 0x01600000bc50783b */ /* 0x000fee0000000200 */
[C---:B-1----:R-:W-:Y:S01]  /*3f90*/  HMMA.16816.F32.BF16 R12, R72.reuse, R84, R12 ;  /* 0x00000054480c723c */ /* 0x042fe2000004180c */
[----:B--2---:R-:W1:Y:S07]  /*3fa0*/  LDSM.16.M88.4 R88, [R194+0x4000] ;  /* 0x00400000c258783b */ /* 0x004e6e0000000200 */
[----:B------:R-:W-:Y:S01]  /*3fb0*/  HMMA.16816.F32.BF16 R16, R72, R86, R16 ;  /* 0x000000564810723c */ /* 0x000fe20000041810 */
[----:B------:R-:W2:Y:S08]  /*3fc0*/  LDSM.16.M88.4 R72, [R188+0x16800] ;  /* 0x01680000bc48783b */ /* 0x000eb00000000200 */
[----:B------:R-:W-:Y:S01]  /*3fd0*/  LDSM.16.M88.4 R84, [R3+0x16000] ;  /* 0x016000000354783b */ /* 0x000fe20000000200 */
[C---:B-1----:R-:W-:Y:S08]  /*3fe0*/  HMMA.16816.F32.BF16 R4, R88.reuse, R92, R4 ;  /* 0x0000005c5804723c */ /* 0x042ff00000041804 */
[C---:B------:R-:W-:Y:S08]  /*3ff0*/  HMMA.16816.F32.BF16 R8, R88.reuse, R94, R8 ;  /* 0x0000005e5808723c */ /* 0x040ff00000041808 */
[C---:B------:R-:W-:Y:S08]  /*4000*/  HMMA.16816.F32.BF16 R12, R88.reuse, R68, R12 ;  /* 0x00000044580c723c */ /* 0x040ff0000004180c */
[----:B------:R-:W-:Y:S01]  /*4010*/  HMMA.16816.F32.BF16 R16, R88, R70, R16 ;  /* 0x000000465810723c */ /* 0x000fe20000041810 */
[----:B------:R-:W1:Y:S06]  /*4020*/  LDSM.16.M88.4 R68, [R97+0x4000] ;  /* 0x004000006144783b */ /* 0x000e6c0000000200 */
[----:B------:R-:W-:Y:S01]  /*4030*/  SHF.L.U32 R88, R237, 0x6, RZ ;  /* 0x00000006ed587819 */ /* 0x000fe200000006ff */
[C---:B------:R-:W-:Y:S05]  /*4040*/  HMMA.16816.F32.BF16 R4, R76.reuse, R80, R4 ;  /* 0x000000504c04723c */ /* 0x040fea0000041804 */
[----:B------:R-:W-:Y:S03]  /*4050*/  IADD3 R90, R243, R88, RZ ;  /* 0x00000058f35a7210 */ /* 0x000fe60007ffe0ff */
[C---:B------:R-:W-:Y:S01]  /*4060*/  HMMA.16816.F32.BF16 R8, R76.reuse, R82, R8 ;  /* 0x000000524c08723c */ /* 0x040fe20000041808 */
[----:B------:R-:W3:Y:S03]  /*4070*/  LDSM.16.M88.4 R80, [R3+0x16800] ;  /* 0x016800000350783b */ /* 0x000ee60000000200 */
[C---:B------:R-:W-:Y:S02]  /*4080*/  IADD3 R92, R90.reuse, 0x7, RZ ;  /* 0x000000075a5c7810 */ /* 0x040fe40007ffe0ff */
[----:B------:R-:W-:Y:S02]  /*4090*/  IADD3 R91, R90, 0x8, RZ ;  /* 0x000000085a5b7810 */ /* 0x000fe40007ffe0ff */
[C---:B--2---:R-:W-:Y:S03]  /*40a0*/  HMMA.16816.F32.BF16 R12, R76.reuse, R72, R12 ;  /* 0x000000484c0c723c */ /* 0x044fe6000004180c */
[----:B------:R-:W-:Y:S02]  /*40b0*/  ISETP.GE.AND P0, PT, R92, RZ, PT ;  /* 0x000000ff5c00720c */ /* 0x000fe40003f06270 */
[----:B------:R-:W-:Y:S02]  /*40c0*/  ISETP.GE.AND P1, PT, R91, RZ, PT ;  /* 0x000000ff5b00720c */ /* 0x000fe40003f26270 */
[C---:B------:R-:W-:Y:S01]  /*40d0*/  IADD3 R94, R90.reuse, -0x8, RZ ;  /* 0xfffffff85a5e7810 */ /* 0x040fe20007ffe0ff */
[----:B------:R-:W-:Y:S01]  /*40e0*/  HMMA.16816.F32.BF16 R16, R76, R74, R16 ;  /* 0x0000004a4c10723c */ /* 0x000fe20000041810 */
[----:B------:R-:W-:Y:S03]  /*40f0*/  LDSM.16.M88.4 R72, [R96+0x4000] ;  /* 0x004000006048783b */ /* 0x000fe60000000200 */
[C---:B------:R-:W-:Y:S02]  /*4100*/  IADD3 R93, R90.reuse, -0x1, RZ ;  /* 0xffffffff5a5d7810 */ /* 0x040fe40007ffe0ff */
[----:B------:R-:W-:Y:S02]  /*4110*/  IABS R89, R90 ;  /* 0x0000005a00597213 */ /* 0x000fe40000000000 */
[----:B------:R-:W-:Y:S01]  /*4120*/  @!P0 IADD3 R92, -R90, -0x7, RZ ;  /* 0xfffffff95a5c8810 */ /* 0x000fe20007ffe1ff */
[----:B------:R-:W2:Y:S01]  /*4130*/  LDSM.16.M88.4 R76, [R2+0x16000] ;  /* 0x01600000024c783b */ /* 0x000ea20000000200 */
[C---:B-1----:R-:W-:Y:S02]  /*4140*/  HMMA.16816.F32.BF16 R4, R68.reuse, R84, R4 ;  /* 0x000000544404723c */ /* 0x042fe40000041804 */
[----:B------:R-:W-:Y:S03]  /*4150*/  I2F R89, R89 ;  /* 0x0000005900597306 */ /* 0x000fe60000201400 */
[----:B------:R-:W-:Y:S02]  /*4160*/  ISETP.GE.AND P0, PT, R94, RZ, PT ;  /* 0x000000ff5e00720c */ /* 0x000fe40003f06270 */
[C---:B------:R-:W-:Y:S01]  /*4170*/  @!P1 IADD3 R91, -R90.reuse, -0x8, RZ ;  /* 0xfffffff85a5b9810 */ /* 0x040fe20007ffe1ff */
[C---:B------:R-:W-:Y:S03]  /*4180*/  HMMA.16816.F32.BF16 R8, R68.reuse, R86, R8 ;  /* 0x000000564408723c */ /* 0x040fe60000041808 */
[----:B------:R-:W-:Y:S01]  /*4190*/  ISETP.GE.AND P1, PT, R93, RZ, PT ;  /* 0x000000ff5d00720c */ /* 0x000fe20003f26270 */
[----:B------:R-:W-:Y:S01]  /*41a0*/  I2F R92, R92 ;  /* 0x0000005c005c7306 */ /* 0x000fe20000201400 */
[C---:B------:R-:W-:Y:S02]  /*41b0*/  IADD3 R95, R90.reuse, -0x9, RZ ;  /* 0xfffffff75a5f7810 */ /* 0x040fe40007ffe0ff */
[C---:B------:R-:W-:Y:S01]  /*41c0*/  IADD3 R86, R90.reuse, -0x10, RZ ;  /* 0xfffffff05a567810 */ /* 0x040fe20007ffe0ff */
[C---:B---3--:R-:W-:Y:S04]  /*41d0*/  HMMA.16816.F32.BF16 R12, R68.reuse, R80, R12 ;  /* 0x00000050440c723c */ /* 0x048fe8000004180c */
[----:B------:R-:W-:Y:S02]  /*41e0*/  @!P0 IADD3 R94, -R90, 0x8, RZ ;  /* 0x000000085a5e8810 */ /* 0x000fe40007ffe1ff */
[----:B------:R-:W-:Y:S01]  /*41f0*/  I2F R91, R91 ;  /* 0x0000005b005b7306 */ /* 0x000fe20000201400 */
[----:B------:R-:W-:Y:S01]  /*4200*/  ISETP.GE.AND P0, PT, R86, RZ, PT ;  /* 0x000000ff5600720c */ /* 0x000fe20003f06270 */
[----:B------:R-:W-:Y:S01]  /*4210*/  HMMA.16816.F32.BF16 R16, R68, R82, R16 ;  /* 0x000000524410723c */ /* 0x000fe20000041810 */
[----:B------:R-:W1:Y:S03]  /*4220*/  LDSM.16.M88.4 R68, [R2+0x16800] ;  /* 0x016800000244783b */ /* 0x000e660000000200 */
[C---:B------:R-:W-:Y:S02]  /*4230*/  @!P1 IADD3 R93, -R90.reuse, 0x1, RZ ;  /* 0x000000015a5d9810 */ /* 0x040fe40007ffe1ff */
[----:B------:R-:W-:Y:S02]  /*4240*/  ISETP.GE.AND P1, PT, R95, RZ, PT ;  /* 0x000000ff5f00720c */ /* 0x000fe40003f26270 */
[----:B------:R-:W-:Y:S01]  /*4250*/  I2F R84, R93 ;  /* 0x0000005d00547306 */ /* 0x000fe20000201400 */
[C---:B------:R-:W-:Y:S03]  /*4260*/  IADD3 R82, R90.reuse, -0x19, RZ ;  /* 0xffffffe75a527810 */ /* 0x040fe60007ffe0ff */
[C---:B------:R-:W-:Y:S02]  /*4270*/  IADD3 R87, R90.reuse, -0x11, RZ ;  /* 0xffffffef5a577810 */ /* 0x040fe40007ffe0ff */
[C---:B------:R-:W-:Y:S01]  /*4280*/  IADD3 R83, R90.reuse, -0x18, RZ ;  /* 0xffffffe85a537810 */ /* 0x040fe20007ffe0ff */
[C---:B--2---:R-:W-:Y:S03]  /*4290*/  HMMA.16816.F32.BF16 R4, R72.reuse, R76, R4 ;  /* 0x0000004c4804723c */ /* 0x044fe60000041804 */
[----:B------:R-:W-:Y:S02]  /*42a0*/  I2F R85, R94 ;  /* 0x0000005e00557306 */ /* 0x000fe40000201400 */
[----:B------:R-:W-:Y:S02]  /*42b0*/  @!P0 IADD3 R86, -R90, 0x10, RZ ;  /* 0x000000105a568810 */ /* 0x000fe40007ffe1ff */
[----:B------:R-:W-:Y:S01]  /*42c0*/  ISETP.GE.AND P0, PT, R82, RZ, PT ;  /* 0x000000ff5200720c */ /* 0x000fe20003f06270 */
[C---:B------:R-:W-:Y:S03]  /*42d0*/  HMMA.16816.F32.BF16 R8, R72.reuse, R78, R8 ;  /* 0x0000004e4808723c */ /* 0x040fe60000041808 */
[----:B------:R-:W-:Y:S02]  /*42e0*/  ISETP.GE.AND P2, PT, R87, RZ, PT ;  /* 0x000000ff5700720c */ /* 0x000fe40003f46270 */
[----:B------:R-:W-:Y:S01]  /*42f0*/  I2F R81, R86 ;  /* 0x0000005600517306 */ /* 0x000fe20000201400 */
[C---:B------:R-:W-:Y:S02]  /*4300*/  @!P1 IADD3 R95, -R90.reuse, 0x9, RZ ;  /* 0x000000095a5f9810 */ /* 0x040fe40007ffe1ff */
[----:B------:R-:W-:Y:S04]  /*4310*/  ISETP.GE.AND P1, PT, R83, RZ, PT ;  /* 0x000000ff5300720c */ /* 0x000fe80003f26270 */
[----:B------:R-:W-:Y:S02]  /*4320*/  @!P0 IADD3 R82, -R90, 0x19, RZ ;  /* 0x000000195a528810 */ /* 0x000fe40007ffe1ff */
[----:B------:R-:W-:Y:S01]  /*4330*/  ISETP.GE.AND P0, PT, R88, R242, PT ;  /* 0x000000f25800720c */ /* 0x000fe20003f06270 */
[----:B------:R-:W-:Y:S01]  /*4340*/  I2F R80, R95 ;  /* 0x0000005f00507306 */ /* 0x000fe20000201400 */
[----:B------:R-:W-:Y:S01]  /*4350*/  FMUL.FTZ R4, R4, c[0x0][0x2ec] ;  /* 0x0000bb0004047a20 */ /* 0x000fe20000410000 */
[----:B------:R-:W-:Y:S01]  /*4360*/  @!P2 IADD3 R87, -R90, 0x11, RZ ;  /* 0x000000115a57a810 */ /* 0x000fe20007ffe1ff */
[C---:B-1----:R-:W-:Y:S03]  /*4370*/  HMMA.16816.F32.BF16 R12, R72.reuse, R68, R12 ;  /* 0x00000044480c723c */ /* 0x042fe6000004180c */
[----:B------:R-:W-:Y:S01]  /*4380*/  FMUL.FTZ R6, R6, c[0x0][0x2ec] ;  /* 0x0000bb0006067a20 */ /* 0x000fe20000410000 */
[----:B------:R-:W-:Y:S01]  /*4390*/  @!P1 IADD3 R83, -R90, 0x18, RZ ;  /* 0x000000185a539810 */ /* 0x000fe20007ffe1ff */
[----:B------:R-:W-:Y:S02]  /*43a0*/  FMUL.FTZ R7, R7, c[0x0][0x2ec] ;  /* 0x0000bb0007077a20 */ /* 0x000fe40000410000 */
[----:B------:R-:W1:Y:S01]  /*43b0*/  MUFU.TANH R4, R4 ;  /* 0x0000000400047308 */ /* 0x000e620000002400 */
[----:B------:R-:W-:Y:S01]  /*43c0*/  FMUL.FTZ R10, R10, c[0x0][0x2ec] ;  /* 0x0000bb000a0a7a20 */ /* 0x000fe20000410000 */
[----:B------:R-:W-:Y:S03]  /*43d0*/  HMMA.16816.F32.BF16 R16, R72, R70, R16 ;  /* 0x000000464810723c */ /* 0x000fe60000041810 */
[----:B------:R-:W-:Y:S02]  /*43e0*/  FMUL.FTZ R5, R5, c[0x0][0x2ec] ;  /* 0x0000bb0005057a20 */ /* 0x000fe40000410000 */
[----:B------:R-:W-:Y:S02]  /*43f0*/  FMUL.FTZ R8, R8, c[0x0][0x2ec] ;  /* 0x0000bb0008087a20 */ /* 0x000fe40000410000 */
[----:B------:R-:W-:Y:S01]  /*4400*/  FMUL.FTZ R9, R9, c[0x0][0x2ec] ;  /* 0x0000bb0009097a20 */ /* 0x000fe20000410000 */
[----:B------:R-:W2:Y:S01]  /*4410*/  MUFU.TANH R10, R10 ;  /* 0x0000000a000a7308 */ /* 0x000ea20000002400 */
[----:B------:R-:W-:Y:S06]  /*4420*/  FMUL.FTZ R11, R11, c[0x0][0x2ec] ;  /* 0x0000bb000b0b7a20 */ /* 0x000fec0000410000 */
[----:B------:R-:W-:Y:S02]  /*4430*/  FMUL.FTZ R14, R14, c[0x0][0x2ec] ;  /* 0x0000bb000e0e7a20 */ /* 0x000fe40000410000 */
[----:B------:R-:W-:Y:S01]  /*4440*/  FMUL.FTZ R15, R15, c[0x0][0x2ec] ;  /* 0x0000bb000f0f7a20 */ /* 0x000fe20000410000 */
[----:B------:R-:W3:Y:S01]  /*4450*/  MUFU.TANH R6, R6 ;  /* 0x0000000600067308 */ /* 0x000ee20000002400 */
[----:B------:R-:W-:Y:S02]  /*4460*/  FMUL.FTZ R12, R12, c[0x0][0x2ec] ;  /* 0x0000bb000c0c7a20 */ /* 0x000fe40000410000 */
[----:B------:R-:W-:Y:S02]  /*4470*/  FMUL.FTZ R13, R13, c[0x0][0x2ec] ;  /* 0x0000bb000d0d7a20 */ /* 0x000fe40000410000 */
[----:B-1----:R-:W-:Y:S02]  /*4480*/  FFMA.FTZ R169, -R4, R4, 1 ;  /* 0x3f80000004a97423 */ /* 0x002fe40000010104 */
[----:B------:R-:W-:Y:S02]  /*4490*/  FMUL.FTZ R19, R19, c[0x0][0x2ec] ;  /* 0x0000bb0013137a20 */ /* 0x000fe40000410000 */
[-C--:B------:R-:W-:Y:S01]  /*44a0*/  FFMA.FTZ R4, R89, -R233.reuse, R4 ;  /* 0x800000e959047223 */ /* 0x080fe20000010004 */
[----:B------:R-:W1:Y:S01]  /*44b0*/  MUFU.TANH R70, R14 ;  /* 0x0000000e00467308 */ /* 0x000e620000002400 */
[----:B------:R-:W-:Y:S02]  /*44c0*/  FMUL.FTZ R169, R169, c[0x0][0x2ec] ;  /* 0x0000bb00a9a97a20 */ /* 0x000fe40000410000 */
[-C--:B--2---:R-:W-:Y:S02]  /*44d0*/  FFMA.FTZ R89, R89, -R233.reuse, R10 ;  /* 0x800000e959597223 */ /* 0x084fe4000001000a */
[----:B------:R-:W-:Y:S05]  /*44e0*/  FFMA.FTZ R164, -R10, R10, 1 ;  /* 0x3f8000000aa47423 */ /* 0x000fea000001010a */
[----:B------:R-:W2:Y:S01]  /*44f0*/  MUFU.TANH R69, R15 ;  /* 0x0000000f00457308 */ /* 0x000ea20000002400 */
[----:B------:R-:W-:Y:S02]  /*4500*/  FMUL.FTZ R164, R164, c[0x0][0x2ec] ;  /* 0x0000bb00a4a47a20 */ /* 0x000fe40000410000 */
[----:B---3--:R-:W-:Y:S02]  /*4510*/  FFMA.FTZ R168, -R6, R6, 1 ;  /* 0x3f80000006a87423 */ /* 0x008fe40000010106 */
[----:B------:R-:W-:Y:S02]  /*4520*/  FFMA.FTZ R91, R91, -R233, R6 ;  /* 0x800000e95b5b7223 */ /* 0x000fe40000010006 */
[----:B------:R-:W-:Y:S03]  /*4530*/  FMUL.FTZ R168, R168, c[0x0][0x2ec] ;  /* 0x0000bb00a8a87a20 */ /* 0x000fe60000410000 */
[----:B------:R3:W4:Y:S01]  /*4540*/  MUFU.TANH R15, R12 ;  /* 0x0000000c000f7308 */ /* 0x0007220000002400 */
[----:B-1----:R-:W-:Y:S04]  /*4550*/  FFMA.FTZ R160, -R70, R70, 1 ;  /* 0x3f80000046a07423 */ /* 0x002fe80000010146 */
[----:B------:R-:W-:Y:S05]  /*4560*/  FMUL.FTZ R160, R160, c[0x0][0x2ec] ;  /* 0x0000bb00a0a07a20 */ /* 0x000fea0000410000 */
[----:B------:R1:W1:Y:S01]  /*4570*/  MUFU.TANH R14, R13 ;  /* 0x0000000d000e7308 */ /* 0x0002620000002400 */
[----:B--2---:R-:W-:Y:S04]  /*4580*/  FFMA.FTZ R158, -R69, R69, 1 ;  /* 0x3f800000459e7423 */ /* 0x004fe80000010145 */
[----:B------:R-:W-:Y:S05]  /*4590*/  FMUL.FTZ R158, R158, c[0x0][0x2ec] ;  /* 0x0000bb009e9e7a20 */ /* 0x000fea0000410000 */
[----:B------:R-:W2:Y:S01]  /*45a0*/  MUFU.TANH R7, R7 ;  /* 0x0000000700077308 */ /* 0x000ea20000002400 */
[----:B---3--:R-:W-:Y:S02]  /*45b0*/  FMUL.FTZ R12, R16, c[0x0][0x2ec] ;  /* 0x0000bb00100c7a20 */ /* 0x008fe40000410000 */
[----:B------:R-:W-:Y:S02]  /*45c0*/  FMUL.FTZ R16, R17, c[0x0][0x2ec] ;  /* 0x0000bb0011107a20 */ /* 0x000fe40000410000 */
[----:B----4-:R-:W-:Y:S05]  /*45d0*/  FFMA.FTZ R161, -R15, R15, 1 ;  /* 0x3f8000000fa17423 */ /* 0x010fea000001010f */
[----:B------:R-:W3:Y:S01]  /*45e0*/  MUFU.TANH R5, R5 ;  /* 0x0000000500057308 */ /* 0x000ee20000002400 */
[----:B------:R-:W-:Y:S02]  /*45f0*/  FMUL.FTZ R161, R161, c[0x0][0x2ec] ;  /* 0x0000bb00a1a17a20 */ /* 0x000fe40000410000 */
[----:B-1----:R-:W-:Y:S02]  /*4600*/  FMUL.FTZ R13, R18, c[0x0][0x2ec] ;  /* 0x0000bb00120d7a20 */ /* 0x002fe40000410000 */
[----:B------:R-:W-:Y:S05]  /*4610*/  FFMA.FTZ R159, -R14, R14, 1 ;  /* 0x3f8000000e9f7423 */ /* 0x000fea000001010e */
[----:B------:R-:W1:Y:S01]  /*4620*/  MUFU.TANH R68, R11 ;  /* 0x0000000b00447308 */ /* 0x000e620000002400 */
[----:B------:R-:W-:Y:S02]  /*4630*/  FMUL.FTZ R159, R159, c[0x0][0x2ec] ;  /* 0x0000bb009f9f7a20 */ /* 0x000fe40000410000 */
[----:B--2---:R-:W-:Y:S02]  /*4640*/  FFMA.FTZ R166, -R7, R7, 1 ;  /* 0x3f80000007a67423 */ /* 0x004fe40000010107 */
[-C--:B------:R-:W-:Y:S02]  /*4650*/  FFMA.FTZ R92, R92, -R233.reuse, R7 ;  /* 0x800000e95c5c7223 */ /* 0x080fe40000010007 */
[----:B------:R-:W-:Y:S03]  /*4660*/  FMUL.FTZ R166, R166, c[0x0][0x2ec] ;  /* 0x0000bb00a6a67a20 */ /* 0x000fe60000410000 */
[----:B------:R-:W2:Y:S01]  /*4670*/  MUFU.TANH R8, R8 ;  /* 0x0000000800087308 */ /* 0x000ea20000002400 */
[----:B------:R-:W-:Y:S02]  /*4680*/  FFMA.FTZ R7, R81, -R233, R15 ;  /* 0x800000e951077223 */ /* 0x000fe4000001000f */
[----:B---3--:R-:W-:Y:S02]  /*4690*/  FFMA.FTZ R167, -R5, R5, 1 ;  /* 0x3f80000005a77423 */ /* 0x008fe40000010105 */
[-C--:B------:R-:W-:Y:S02]  /*46a0*/  FFMA.FTZ R5, R84, -R233.reuse, R5 ;  /* 0x800000e954057223 */ /* 0x080fe40000010005 */
[----:B------:R-:W-:Y:S03]  /*46b0*/  FMUL.FTZ R167, R167, c[0x0][0x2ec] ;  /* 0x0000bb00a7a77a20 */ /* 0x000fe60000410000 */
[----:B------:R-:W3:Y:S01]  /*46c0*/  MUFU.TANH R9, R9 ;  /* 0x0000000900097308 */ /* 0x000ee20000002400 */
[----:B-1----:R-:W-:Y:S01]  /*46d0*/  FFMA.FTZ R162, -R68, R68, 1 ;  /* 0x3f80000044a27423 */ /* 0x002fe20000010144 */
[----:B------:R-:W-:Y:S01]  /*46e0*/  MOV R11, c[0x0][0x2e4] ;  /* 0x0000b900000b7a02 */ /* 0x000fe20000000f00 */
[-C--:B------:R-:W-:Y:S02]  /*46f0*/  FFMA.FTZ R84, R84, -R233.reuse, R68 ;  /* 0x800000e954547223 */ /* 0x080fe40000010044 */
[----:B------:R-:W-:Y:S05]  /*4700*/  FMUL.FTZ R162, R162, c[0x0][0x2ec] ;  /* 0x0000bb00a2a27a20 */ /* 0x000fea0000410000 */
[----:B------:R-:W1:Y:S01]  /*4710*/  MUFU.TANH R12, R12 ;  /* 0x0000000c000c7308 */ /* 0x000e620000002400 */
[----:B--2---:R-:W-:Y:S02]  /*4720*/  FFMA.FTZ R165, -R8, R8, 1 ;  /* 0x3f80000008a57423 */ /* 0x004fe40000010108 */
[CC--:B------:R-:W-:Y:S02]  /*4730*/  FFMA.FTZ R8, R85.reuse, -R233.reuse, R8 ;  /* 0x800000e955087223 */ /* 0x0c0fe40000010008 */
[----:B------:R-:W-:Y:S05]  /*4740*/  FFMA.FTZ R85, R85, -R233, R70 ;  /* 0x800000e955557223 */ /* 0x000fea0000010046 */
[----:B------:R-:W2:Y:S01]  /*4750*/  MUFU.TANH R13, R13 ;  /* 0x0000000d000d7308 */ /* 0x000ea20000002400 */
[----:B------:R-:W-:Y:S02]  /*4760*/  FMUL.FTZ R165, R165, c[0x0][0x2ec] ;  /* 0x0000bb00a5a57a20 */ /* 0x000fe40000410000 */
[----:B---3--:R-:W-:Y:S02]  /*4770*/  FFMA.FTZ R163, -R9, R9, 1 ;  /* 0x3f80000009a37423 */ /* 0x008fe40000010109 */
[CC--:B------:R-:W-:Y:S02]  /*4780*/  FFMA.FTZ R9, R80.reuse, -R233.reuse, R9 ;  /* 0x800000e950097223 */ /* 0x0c0fe40000010009 */
[----:B------:R-:W-:Y:S03]  /*4790*/  FFMA.FTZ R80, R80, -R233, R69 ;  /* 0x800000e950507223 */ /* 0x000fe60000010045 */
[----:B------:R-:W3:Y:S01]  /*47a0*/  MUFU.TANH R16, R16 ;  /* 0x0000001000107308 */ /* 0x000ee20000002400 */
[----:B------:R-:W-:Y:S02]  /*47b0*/  FMUL.FTZ R163, R163, c[0x0][0x2ec] ;  /* 0x0000bb00a3a37a20 */ /* 0x000fe40000410000 */
[----:B-1----:R-:W-:Y:S04]  /*47c0*/  FFMA.FTZ R157, -R12, R12, 1 ;  /* 0x3f8000000c9d7423 */ /* 0x002fe8000001010c */
[----:B------:R-:W-:Y:S03]  /*47d0*/  FMUL.FTZ R157, R157, c[0x0][0x2ec] ;  /* 0x0000bb009d9d7a20 */ /* 0x000fe60000410000 */
[----:B------:R-:W1:Y:S01]  /*47e0*/  MUFU.TANH R10, R19 ;  /* 0x00000013000a7308 */ /* 0x000e620000002400 */
[----:B--2---:R-:W-:Y:S02]  /*47f0*/  FFMA.FTZ R156, -R13, R13, 1 ;  /* 0x3f8000000d9c7423 */ /* 0x004fe4000001010d */
[-C--:B------:R-:W-:Y:S02]  /*4800*/  FFMA.FTZ R81, R81, -R233.reuse, R13 ;  /* 0x800000e951517223 */ /* 0x080fe4000001000d */
[----:B------:R-:W-:Y:S05]  /*4810*/  FMUL.FTZ R156, R156, c[0x0][0x2ec] ;  /* 0x0000bb009c9c7a20 */ /* 0x000fea0000410000 */
[----:B------:R-:W2:Y:S01]  /*4820*/  I2F R77, R87 ;  /* 0x00000057004d7306 */ /* 0x000ea20000201400 */
[----:B---3--:R-:W-:Y:S04]  /*4830*/  FFMA.FTZ R155, -R16, R16, 1 ;  /* 0x3f800000109b7423 */ /* 0x008fe80000010110 */
[----:B------:R-:W-:Y:S05]  /*4840*/  FMUL.FTZ R155, R155, c[0x0][0x2ec] ;  /* 0x0000bb009b9b7a20 */ /* 0x000fea0000410000 */
[----:B------:R-:W3:Y:S01]  /*4850*/  I2F R76, R83 ;  /* 0x00000053004c7306 */ /* 0x000ee20000201400 */
[----:B-1----:R-:W-:Y:S04]  /*4860*/  FFMA.FTZ R154, -R10, R10, 1 ;  /* 0x3f8000000a9a7423 */ /* 0x002fe8000001010a */
[----:B------:R-:W-:Y:S05]  /*4870*/  FMUL.FTZ R154, R154, c[0x0][0x2ec] ;  /* 0x0000bb009a9a7a20 */ /* 0x000fea0000410000 */
[----:B------:R-:W1:Y:S01]  /*4880*/  I2F R82, R82 ;  /* 0x0000005200527306 */ /* 0x000e620000201400 */
[CC--:B--2---:R-:W-:Y:S02]  /*4890*/  FFMA.FTZ R6, R77.reuse, -R233.reuse, R14 ;  /* 0x800000e94d067223 */ /* 0x0c4fe4000001000e */
[-C--:B------:R-:W-:Y:S02]  /*48a0*/  FFMA.FTZ R77, R77, -R233.reuse, R10 ;  /* 0x800000e94d4d7223 */ /* 0x080fe4000001000a */
[-C--:B---3--:R-:W-:Y:S02]  /*48b0*/  FFMA.FTZ R76, R76, -R233.reuse, R12 ;  /* 0x800000e94c4c7223 */ /* 0x088fe4000001000c */
[----:B-1----:R-:W-:Y:S01]  /*48c0*/  FFMA.FTZ R82, R82, -R233, R16 ;  /* 0x800000e952527223 */ /* 0x002fe20000010010 */
        /* <DEDUP_REMOVED lines=9> */
.L_x_1540:
        /* <DEDUP_REMOVED lines=69> */
.L_x_1541:
        /* <DEDUP_REMOVED lines=272> */
.L_x_1542:
        /* <DEDUP_REMOVED lines=138> */
.L_x_1543:
        /* <DEDUP_REMOVED lines=476> */
.L_x_1545:
        /* <DEDUP_REMOVED lines=15> */
.L_x_1546:
        /* <DEDUP_REMOVED lines=45> */
.L_x_1548:
[----:B------:R-:W-:Y:S05]  /*88d0*/  BSYNC B0 ;  /* 0x0000000000007941 */ /* 0x000fea0003800000 */
.L_x_1547:
        /* <DEDUP_REMOVED lines=20> */
.L_x_1550:
[----:B------:R-:W-:Y:S05]  /*8a20*/  BSYNC B0 ;  /* 0x0000000000007941 */ /* 0x000fea0003800000 */
.L_x_1549:
        /* <DEDUP_REMOVED lines=25> */
.L_x_1552:
[----:B------:R-:W-:Y:S05]  /*8bc0*/  BSYNC B0 ;  /* 0x0000000000007941 */ /* 0x000fea0003800000 */
.L_x_1551:
        /* <DEDUP_REMOVED lines=17> */
.L_x_1521:
[----:B------:R-:W-:Y:S05]  /*8ce0*/  BSYNC B1 ;  /* 0x0000000000017941 */ /* 0x000fea0003800000 */
.L_x_1507:
        /* <DEDUP_REMOVED lines=9> */
.L_x_1553:
[----:B------:R-:W-:Y:S05]  /*8d80*/  EXIT ;  /* 0x000000000000794d */ /* 0x000fea0003800000 */
.L_x_1555:
        /* <DEDUP_REMOVED lines=15> */
.L_x_1617:


//--------------------- .text._ZN5flash25flash_bwd_dot_do_o_kernelILb0E23Flash_bwd_kernel_traitsILi192ELi64ELi64ELi8ELi4ELi2ELi2ELb0ELb0EN7cutlass10bfloat16_tE19Flash_kernel_traitsILi192ELi64ELi64ELi8ES3_EEEEvNS_16Flash_bwd_paramsE --------------------------
	.section	.text._ZN5flash25flash_bwd_dot_do_o_kernelILb0E23Flash_bwd_kernel_traitsILi192ELi64ELi64ELi8ELi4ELi2ELi2ELb0ELb0EN7cutlass10bfloat16_tE19Flash_kernel_traitsILi192ELi64ELi64ELi8ES3_EEEEvNS_16Flash_bwd_paramsE,"ax",@progbits
	.sectioninfo	@"SHI_REGISTERS=62"
	.align	128
        .global         _ZN5flash25flash_bwd_dot_do_o_kernelILb0E23Flash_bwd_kernel_traitsILi192ELi64ELi64ELi8ELi4ELi2ELi2ELb0ELb0EN7cutlass10bfloat16_tE19Flash_kernel_traitsILi192ELi64ELi64ELi8ES3_EEEEvNS_16Flash_bwd_paramsE
        .type           _ZN5flash25flash_bwd_dot_do_o_kernelILb0E23Flash_bwd_kernel_traitsILi192ELi64ELi64ELi8ELi4ELi2ELi2ELb0ELb0EN7cutlass10bfloat16_tE19Flash_kernel_traitsILi192ELi64ELi64ELi8ES3_EEEEvNS_16Flash_bwd_paramsE,@function
        .size           _ZN5flash25flash_bwd_dot_do_o_kernelILb0E23Flash_bwd_kernel_traitsILi192ELi64ELi64ELi8ELi4ELi2ELi2ELb0ELb0EN7cutlass10bfloat16_tE19Flash_kernel_traitsILi192ELi64ELi64ELi8ES3_EEEEvNS_16Flash_bwd_paramsE,(.L_x_1618 - _ZN5flash25flash_bwd_dot_do_o_kernelILb0E23Flash_bwd_kernel_traitsILi192ELi64ELi64ELi8ELi4ELi2ELi2ELb0ELb0EN7cutlass10bfloat16_tE19Flash_kernel_traitsILi192ELi64ELi64ELi8ES3_EEEEvNS_16Flash_bwd_paramsE)
        .other          _ZN5flash25flash_bwd_dot_do_o_kernelILb0E23Flash_bwd_kernel_traitsILi192ELi64ELi64ELi8ELi4ELi2ELi2ELb0ELb0EN7cutlass10bfloat16_tE19Flash_kernel_traitsILi192ELi64ELi64ELi8ES3_EEEEvNS_16Flash_bwd_paramsE,@"STO_CUDA_ENTRY STV_DEFAULT"
_ZN5flash25flash_bwd_dot_do_o_kernelILb0E23Flash_bwd_kernel_traitsILi192ELi64ELi64ELi8ELi4ELi2ELi2ELb0ELb0EN7cutlass10bfloat16_tE19Flash_kernel_traitsILi192ELi64ELi64ELi8ES3_EEEEvNS_16Flash_bwd_paramsE:
.text._ZN5flash25flash_bwd_dot_do_o_kernelILb0E23Flash_bwd_kernel_traitsILi192ELi64ELi64ELi8ELi4ELi2ELi2ELb0ELb0EN7cutlass10bfloat16_tE19Flash_kernel_traitsILi192ELi64ELi64ELi8ES3_EEEEvNS_16Flash_bwd_paramsE:
        /* <DEDUP_REMOVED lines=50> */
.L_x_1556:
[----:B01----:R-:W-:-:S04]  /*0320*/  IMAD R2, R6, c[0x0][0x1c0], R11 ;  /* 0x0000700006027a24 */ /* 0x003fc800078e020b */
[----:B------:R-:W-:Y:S02]  /*0330*/  IMAD R2, R2, c[0x0][0x224], RZ ;  /* 0x0000890002027a24 */ /* 0x000fe400078e02ff */
.L_x_1557:
        /* <DEDUP_REMOVED lines=61> */
.L_x_1559:
[----:B------:R-:W-:Y:S05]  /*0710*/  BSYNC B0 ;  /* 0x0000000000007941 */ /* 0x000fea0003800000 */
.L_x_1558:
        /* <DEDUP_REMOVED lines=18> */
.L_x_1561:
[----:B------:R-:W-:Y:S05]  /*0840*/  BSYNC B0 ;  /* 0x0000000000007941 */ /* 0x000fea0003800000 */
.L_x_1560:
        /* <DEDUP_REMOVED lines=25> */
.L_x_1563:
[----:B------:R-:W-:Y:S05]  /*09e0*/  BSYNC B0 ;  /* 0x0000000000007941 */ /* 0x000fea0003800000 */
.L_x_1562:
        /* <DEDUP_REMOVED lines=23> */
.L_x_1565:
[----:B------:R-:W-:Y:S05]  /*0b60*/  BSYNC B0 ;  /* 0x0000000000007941 */ /* 0x000fea0003800000 */
.L_x_1564:
        /* <DEDUP_REMOVED lines=168> */
.L_x_1566:
        /* <DEDUP_REMOVED lines=9> */
.L_x_1618:


//--------------------- .text._ZN5flash25flash_bwd_dot_do_o_kernelILb1E23Flash_bwd_kernel_traitsILi192ELi64ELi64ELi8ELi4ELi2ELi2ELb0ELb0EN7cutlass10bfloat16_tE19Flash_kernel_traitsILi192ELi64ELi64ELi8ES3_EEEEvNS_16Flash_bwd_paramsE --------------------------
	.section	.text._ZN5flash25flash_bwd_dot_do_o_kernelILb1E23Flash_bwd_kernel_traitsILi192ELi64ELi64ELi8ELi4ELi2ELi2ELb0ELb0EN7cutlass10bfloat16_tE19Flash_kernel_traitsILi192ELi64ELi64ELi8ES3_EEEEvNS_16Flash_bwd_paramsE,"ax",@progbits
	.sectioninfo	@"SHI_REGISTERS=65"
	.align	128
        .global         _ZN5flash25flash_bwd_dot_do_o_kernelILb1E23Flash_bwd_kernel_traitsILi192ELi64ELi64ELi8ELi4ELi2ELi2ELb0ELb0EN7cutlass10bfloat16_tE19Flash_kernel_traitsILi192ELi64ELi64ELi8ES3_EEEEvNS_16Flash_bwd_paramsE
        .type           _ZN5flash25flash_bwd_dot_do_o_kernelILb1E23Flash_bwd_kernel_traitsILi192ELi64ELi64ELi8ELi4ELi2ELi2ELb0ELb0EN7cutlass10bfloat16_tE19Flash_kernel_traitsILi192ELi64ELi64ELi8ES3_EEEEvNS_16Flash_bwd_paramsE,@function
        .size           _ZN5flash25flash_bwd_dot_do_o_kernelILb1E23Flash_bwd_kernel_traitsILi192ELi64ELi64ELi8ELi4ELi2ELi2ELb0ELb0EN7cutlass10bfloat16_tE19Flash_kernel_traitsILi192ELi64ELi64ELi8ES3_EEEEvNS_16Flash_bwd_paramsE,(.L_x_1619 - _ZN5flash25flash_bwd_dot_do_o_kernelILb1E23Flash_bwd_kernel_traitsILi192ELi64ELi64ELi8ELi4ELi2ELi2ELb0ELb0EN7cutlass10bfloat16_tE19Flash_kernel_traitsILi192ELi64ELi64ELi8ES3_EEEEvNS_16Flash_bwd_paramsE)
        .other          _ZN5flash25flash_bwd_dot_do_o_kernelILb1E23Flash_bwd_kernel_traitsILi192ELi64ELi64ELi8ELi4ELi2ELi2ELb0ELb0EN7cutlass10bfloat16_tE19Flash_kernel_traitsILi192ELi64ELi64ELi8ES3_EEEEvNS_16Flash_bwd_paramsE,@"STO_CUDA_ENTRY STV_DEFAULT"
_ZN5flash25flash_bwd_dot_do_o_kernelILb1E23Flash_bwd_kernel_traitsILi192ELi64ELi64ELi8ELi4ELi2ELi2ELb0ELb0EN7cutlass10bfloat16_tE19Flash_kernel_traitsILi192ELi64ELi64ELi8ES3_EEEEvNS_16Flash_bwd_paramsE:
.text._ZN5flash25flash_bwd_dot_do_o_kernelILb1E23Flash_bwd_kernel_traitsILi192ELi64ELi64ELi8ELi4ELi2ELi2ELb0ELb0EN7cutlass10bfloat16_tE19Flash_kernel_traitsILi192ELi64ELi64ELi8ES3_EEEEvNS_16Flash_bwd_paramsE:
        /* <DEDUP_REMOVED lines=85> */
.L_x_1567:
[----:B-1----:R-:W-:-:S04]  /*0550*/  IMAD R0, R7, c[0x0][0x1c0], R58 ;  /* 0x0000700007007a24 */ /* 0x002fc800078e023a */
[----:B------:R-:W-:Y:S02]  /*0560*/  IMAD R0, R0, c[0x0][0x224], RZ ;  /* 0x0000890000007a24 */ /* 0x000fe400078e02ff */
.L_x_1568:
        /* <DEDUP_REMOVED lines=72> */
.L_x_1570:
[----:B------:R-:W-:Y:S05]  /*09f0*/  BSYNC B0 ;  /* 0x0000000000007941 */ /* 0x000fea0003800000 */
.L_x_1569:
        /* <DEDUP_REMOVED lines=18> */
.L_x_1572:
[----:B------:R-:W-:Y:S05]  /*0b20*/  BSYNC B0 ;  /* 0x0000000000007941 */ /* 0x000fea0003800000 */
.L_x_1571:
        /* <DEDUP_REMOVED lines=24> */
.L_x_1574:
[----:B------:R-:W-:Y:S05]  /*0cb0*/  BSYNC B0 ;  /* 0x0000000000007941 */ /* 0x000fea0003800000 */
.L_x_1573:
        /* <DEDUP_REMOVED lines=25> */
.L_x_1576:
[----:B------:R-:W-:Y:S05]  /*0e50*/  BSYNC B0 ;  /* 0x0000000000007941 */ /* 0x000fea0003800000 */
.L_x_1575:
        /* <DEDUP_REMOVED lines=186> */
.L_x_1577:
        /* <DEDUP_REMOVED lines=16> */
.L_x_1619:


//--------------------- .nv.shared._ZN5flash44flash_bwd_dq_dk_dv_loop_seqk_parallel_kernelI23Flash_bwd_kernel_traitsILi192ELi64ELi64ELi8ELi4ELi2ELi2ELb1ELb1EN7cutlass10bfloat16_tE19Flash_kernel_traitsILi192ELi64ELi64ELi8ES3_EELb0ELb0ELb0ELb0ELb0ELb0ELb0EEEvNS_16Flash_bwd_paramsE --------------------------
	.section	.nv.shared._ZN5flash44flash_bwd_dq_dk_dv_loop_seqk_parallel_kernelI23Flash_bwd_kernel_traitsILi192ELi64ELi64ELi8ELi4ELi2ELi2ELb1ELb1EN7cutlass10bfloat16_tE19Flash_kernel_traitsILi192ELi64ELi64ELi8ES3_EELb0ELb0ELb0ELb0ELb0ELb0ELb0EEEvNS_16Flash_bwd_paramsE,"aw",@nobits
	.sectionflags	@""
	.align	16


//--------------------- .nv.global                --------------------------
	.section	.nv.global,"aw",@nobits
.nv.global:
	.type		_ZN66_INTERNAL_f8426be4_30_flash_bwd_hdim192_bf16_sm80_cu_a6473388_29284cute1_E,@object
	.size		_ZN66_INTERNAL_f8426be4_30_flash_bwd_hdim192_bf16_sm80_cu_a6473388_29284cute1_E,(_ZN66_INTERNAL_f8426be4_30_flash_bwd_hdim192_bf16_sm80_cu_a6473388_29284cuda3std3__45__cpo6cbeginE - _ZN66_INTERNAL_f8426be4_30_flash_bwd_hdim192_bf16_sm80_cu_a6473388_29284cute1_E)
_ZN66_INTERNAL_f8426be4_30_flash_bwd_hdim192_bf16_sm80_cu_a6473388_29284cute1_E:
	.zero		1
	.type		_ZN66_INTERNAL_f8426be4_30_flash_bwd_hdim192_bf16_sm80_cu_a6473388_29284cuda3std3__45__cpo6cbeginE,@object
	.size		_ZN66_INTERNAL_f8426be4_30_flash_bwd_hdim192_bf16_sm80_cu_a6473388_29284cuda3std3__45__cpo6cbeginE,(_ZN66_INTERNAL_f8426be4_30_flash_bwd_hdim192_bf16_sm80_cu_a6473388_29284cuda3std3__48in_placeE - _ZN66_INTERNAL_f8426be4_30_flash_bwd_hdim192_bf16_sm80_cu_a6473388_29284cuda3std3__45__cpo6cbeginE)
_ZN66_INTERNAL_f8426be4_30_flash_bwd_hdim192_bf16_sm80_cu_a6473388_29284cuda3std3__45__cpo6cbeginE:
	.zero		1
	.type		_ZN66_INTERNAL_f8426be4_30_flash_bwd_hdim192_bf16_sm80_cu_a6473388_29284cuda3std3__48in_placeE,@object
	.size		_ZN66_INTERNAL_f8426be4_30_flash_bwd_hdim192_bf16_sm80_cu_a6473388_29284cuda3std3__48in_placeE,(_ZN66_INTERNAL_f8426be4_30_flash_bwd_hdim192_bf16_sm80_cu_a6473388_29284cuda3std6ranges3__45__cpo9iter_moveE - _ZN66_INTERNAL_f8426be4_30_flash_bwd_hdim192_bf16_sm80_cu_a6473388_29284cuda3std3__48in_placeE)
_ZN66_INTERNAL_f8426be4_30_flash_bwd_hdim192_bf16_sm80_cu_a6473388_29284cuda3std3__48in_placeE:
	.zero		1
	.type		_ZN66_INTERNAL_f8426be4_30_flash_bwd_hdim192_bf16_sm80_cu_a6473388_29284cuda3std6ranges3__45__cpo9iter_moveE,@object
	.size		_ZN66_INTERNAL_f8426be4_30_flash_bwd_hdim192_bf16_sm80_cu_a6473388_29284cuda3std6ranges3__45__cpo9iter_moveE,(_ZN66_INTERNAL_f8426be4_30_flash_bwd_hdim192_bf16_sm80_cu_a6473388_29284cuda3std3__45__cpo5beginE - _ZN66_INTERNAL_f8426be4_30_flash_bwd_hdim192_bf16_sm80_cu_a6473388_29284cuda3std6ranges3__45__cpo9iter_moveE)
_ZN66_INTERNAL_f8426be4_30_flash_bwd_hdim192_bf16_sm80_cu_a6473388_29284cuda3std6ranges3__45__cpo9iter_moveE:
	.zero		1
	.type		_ZN66_INTERNAL_f8426be4_30_flash_bwd_hdim192_bf16_sm80_cu_a6473388_29284cuda3std3__45__cpo5beginE,@object
	.size		_ZN66_INTERNAL_f8426be4_30_flash_bwd_hdim192_bf16_sm80_cu_a6473388_29284cuda3std3__45__cpo5beginE,(_ZN66_INTERNAL_f8426be4_30_flash_bwd_hdim192_bf16_sm80_cu_a6473388_29284cuda3std3__468_GLOBAL__N__f8426be4_30_flash_bwd_hdim192_bf16_sm80_cu_a6473388_29286ignoreE - _ZN66_INTERNAL_f8426be4_30_flash_bwd_hdim192_bf16_sm80_cu_a6473388_29284cuda3std3__45__cpo5beginE)
_ZN66_INTERNAL_f8426be4_30_flash_bwd_hdim192_bf16_sm80_cu_a6473388_29284cuda3std3__45__cpo5beginE:
	.zero		1
	.type		_ZN66_INTERNAL_f8426be4_30_flash_bwd_hdim192_bf16_sm80_cu_a6473388_29284cuda3std3__468_GLOBAL__N__f8426be4_30_flash_bwd_hdim192_bf16_sm80_cu_a6473388_29286ignoreE,@object
	.size		_ZN66_INTERNAL_f8426be4_30_flash_bwd_hdim192_bf16_sm80_cu_a6473388_29284cuda3std3__468_GLOBAL__N__f8426be4_30_flash_bwd_hdim192_bf16_sm80_cu_a6473388_29286ignoreE,(_ZN66_INTERNAL_f8426be4_30_flash_bwd_hdim192_bf16_sm80_cu_a6473388_29284cute7productE - _ZN66_INTERNAL_f8426be4_30_flash_bwd_hdim192_bf16_sm80_cu_a6473388_29284cuda3std3__468_GLOBAL__N__f8426be4_30_flash_bwd_hdim192_bf16_sm80_cu_a6473388_29286ignoreE)
_ZN66_INTERNAL_f8426be4_30_flash_bwd_hdim192_bf16_sm80_cu_a6473388_29284cuda3std3__468_GLOBAL__N__f8426be4_30_flash_bwd_hdim192_bf16_sm80_cu_a6473388_29286ignoreE:
	.zero		1
	.type		_ZN66_INTERNAL_f8426be4_30_flash_bwd_hdim192_bf16_sm80_cu_a6473388_29284cute7productE,@object
	.size		_ZN66_INTERNAL_f8426be4_30_flash_bwd_hdim192_bf16_sm80_cu_a6473388_29284cute7productE,(_ZN66_INTERNAL_f8426be4_30_flash_bwd_hdim192_bf16_sm80_cu_a6473388_29284cuda3std3__45__cpo3endE - _ZN66_INTERNAL_f8426be4_30_flash_bwd_hdim192_bf16_sm80_cu_a6473388_29284cute7productE)
_ZN66_INTERNAL_f8426be4_30_flash_bwd_hdim192_bf16_sm80_cu_a6473388_29284cute7productE:
	.zero		1
	.type		_ZN66_INTERNAL_f8426be4_30_flash_bwd_hdim192_bf16_sm80_cu_a6473388_29284cuda3std3__45__cpo3endE,@object
	.size		_ZN66_INTERNAL_f8426be4_30_flash_bwd_hdim192_bf16_sm80_cu_a6473388_29284cuda3std3__45__cpo3endE,(_ZN66_INTERNAL_f8426be4_30_flash_bwd_hdim192_bf16_sm80_cu_a6473388_29284cuda3std3__419piecewise_constructE - _ZN66_INTERNAL_f8426be4_30_flash_bwd_hdim192_bf16_sm80_cu_a6473388_29284cuda3std3__45__cpo3endE)
_ZN66_INTERNAL_f8426be4_30_flash_bwd_hdim192_bf16_sm80_cu_a6473388_29284cuda3std3__45__cpo3endE:
	.zero		1
	.type		_ZN66_INTERNAL_f8426be4_30_flash_bwd_hdim192_bf16_sm80_cu_a6473388_29284cuda3std3__419piecewise_constructE,@object
	.size		_ZN66_INTERNAL_f8426be4_30_flash_bwd_hdim192_bf16_sm80_cu_a6473388_29284cuda3std3__419piecewise_constructE,(_ZN66_INTERNAL_f8426be4_30_flash_bwd_hdim192_bf16_sm80_cu_a6473388_29284cuda3std3__45__cpo4cendE - _ZN66_INTERNAL_f8426be4_30_flash_bwd_hdim192_bf16_sm80_cu_a6473388_29284cuda3std3__419piecewise_constructE)
_ZN66_INTERNAL_f8426be4_30_flash_bwd_hdim192_bf16_sm80_cu_a6473388_29284cuda3std3__419piecewise_constructE:
	.zero		1
	.type		_ZN66_INTERNAL_f8426be4_30_flash_bwd_hdim192_bf16_sm80_cu_a6473388_29284cuda3std3__45__cpo4cendE,@object
	.size		_ZN66_INTERNAL_f8426be4_30_flash_bwd_hdim192_bf16_sm80_cu_a6473388_29284cuda3std3__45__cpo4cendE,(_ZN66_INTERNAL_f8426be4_30_flash_bwd_hdim192_bf16_sm80_cu_a6473388_29284cuda3std6ranges3__45__cpo4swapE - _ZN66_INTERNAL_f8426be4_30_flash_bwd_hdim192_bf16_sm80_cu_a6473388_29284cuda3std3__45__cpo4cendE)
_ZN66_INTERNAL_f8426be4_30_flash_bwd_hdim192_bf16_sm80_cu_a6473388_29284cuda3std3__45__cpo4cendE:
	.zero		1
	.type		_ZN66_INTERNAL_f8426be4_30_flash_bwd_hdim192_bf16_sm80_cu_a6473388_29284cuda3std6ranges3__45__cpo4swapE,@object
	.size		_ZN66_INTERNAL_f8426be4_30_flash_bwd_hdim192_bf16_sm80_cu_a6473388_29284cuda3std6ranges3__45__cpo4swapE,(.L_7 - _ZN66_INTERNAL_f8426be4_30_flash_bwd_hdim192_bf16_sm80_cu_a6473388_29284cuda3std6ranges3__45__cpo4swapE)
_ZN66_INTERNAL_f8426be4_30_flash_bwd_hdim192_bf16_sm80_cu_a6473388_29284cuda3std6ranges3__45__cpo4swapE:
	.zero		1
.L_7:


//--------------------- .nv.shared._ZN5flash44flash_bwd_dq_dk_dv_loop_seqk_parallel_kernelI23Flash_bwd_kernel_traitsILi192ELi64ELi64ELi8ELi4ELi2ELi2ELb1ELb1EN7cutlass10bfloat16_tE19Flash_kernel_traitsILi192ELi64ELi64ELi8ES3_EELb0ELb0ELb1ELb0ELb0ELb0ELb0EEEvNS_16Flash_bwd_paramsE --------------------------
	.section	.nv.shared._ZN5flash44flash_bwd_dq_dk_dv_loop_seqk_parallel_kernelI23Flash_bwd_kernel_traitsILi192ELi64ELi64ELi8ELi4ELi2ELi2ELb1ELb1EN7cutlass10bfloat16_tE19Flash_kernel_traitsILi192ELi64ELi64ELi8ES3_EELb0ELb0ELb1ELb0ELb0ELb0ELb0EEEvNS_16Flash_bwd_paramsE,"aw",@nobits
	.sectionflags	@""
	.align	16


//--------------------- .nv.shared._ZN5flash44flash_bwd_dq_dk_dv_loop_seqk_parallel_kernelI23Flash_bwd_kernel_traitsILi192ELi64ELi64ELi8ELi4ELi2ELi2ELb1ELb1EN7cutlass10bfloat16_tE19Flash_kernel_traitsILi192ELi64ELi64ELi8ES3_EELb0ELb0ELb0ELb0ELb0ELb1ELb0EEEvNS_16Flash_bwd_paramsE --------------------------
	.section	.nv.shared._ZN5flash44flash_bwd_dq_dk_dv_loop_seqk_parallel_kernelI23Flash_bwd_kernel_traitsILi192ELi64ELi64ELi8ELi4ELi2ELi2ELb1ELb1EN7cutlass10bfloat16_tE19Flash_kernel_traitsILi192ELi64ELi64ELi8ES3_EELb0ELb0ELb0ELb0ELb0ELb1ELb0EEEvNS_16Flash_bwd_paramsE,"aw",@nobits
	.sectionflags	@""
	.align	16


//--------------------- .nv.shared._ZN5flash44flash_bwd_dq_dk_dv_loop_seqk_parallel_kernelI23Flash_bwd_kernel_traitsILi192ELi64ELi64ELi8ELi4ELi2ELi2ELb1ELb1EN7cutlass10bfloat16_tE19Flash_kernel_traitsILi192ELi64ELi64ELi8ES3_EELb0ELb0ELb0ELb1ELb0ELb0ELb0EEEvNS_16Flash_bwd_paramsE --------------------------
	.section	.nv.shared._ZN5flash44flash_bwd_dq_dk_dv_loop_seqk_parallel_kernelI23Flash_bwd_kernel_traitsILi192ELi64ELi64ELi8ELi4ELi2ELi2ELb1ELb1EN7cutlass10bfloat16_tE19Flash_kernel_traitsILi192ELi64ELi64ELi8ES3_EELb0ELb0ELb0ELb1ELb0ELb0ELb0EEEvNS_16Flash_bwd_paramsE,"aw",@nobits
	.sectionflags	@""
	.align	16


//--------------------- .nv.shared._ZN5flash44flash_bwd_dq_dk_dv_loop_seqk_parallel_kernelI23Flash_bwd_kernel_traitsILi192ELi64ELi64ELi8ELi4ELi2ELi2ELb1ELb1EN7cutlass10bfloat16_tE19Flash_kernel_traitsILi192ELi64ELi64ELi8ES3_EELb0ELb0ELb1ELb0ELb0ELb1ELb0EEEvNS_16Flash_bwd_paramsE --------------------------
	.section	.nv.shared._ZN5flash44flash_bwd_dq_dk_dv_loop_seqk_parallel_kernelI23Flash_bwd_kernel_traitsILi192ELi64ELi64ELi8ELi4ELi2ELi2ELb1ELb1EN7cutlass10bfloat16_tE19Flash_kernel_traitsILi192ELi64ELi64ELi8ES3_EELb0ELb0ELb1ELb0ELb0ELb1ELb0EEEvNS_16Flash_bwd_paramsE,"aw",@nobits
	.sectionflags	@""
	.align	16


//--------------------- .nv.shared._ZN5flash44flash_bwd_dq_dk_dv_loop_seqk_parallel_kernelI23Flash_bwd_kernel_traitsILi192ELi64ELi64ELi8ELi4ELi2ELi2ELb1ELb1EN7cutlass10bfloat16_tE19Flash_kernel_traitsILi192ELi64ELi64ELi8ES3_EELb0ELb0ELb1ELb1ELb0ELb0ELb0EEEvNS_16Flash_bwd_paramsE --------------------------
	.section	.nv.shared._ZN5flash44flash_bwd_dq_dk_dv_loop_seqk_parallel_kernelI23Flash_bwd_kernel_traitsILi192ELi64ELi64ELi8ELi4ELi2ELi2ELb1ELb1EN7cutlass10bfloat16_tE19Flash_kernel_traitsILi192ELi64ELi64ELi8ES3_EELb0ELb0ELb1ELb1ELb0ELb0ELb0EEEvNS_16Flash_bwd_paramsE,"aw",@nobits
	.sectionflags	@""
	.align	16


//--------------------- .nv.shared._ZN5flash44flash_bwd_dq_dk_dv_loop_seqk_parallel_kernelI23Flash_bwd_kernel_traitsILi192ELi64ELi64ELi8ELi4ELi2ELi2ELb0ELb0EN7cutlass10bfloat16_tE19Flash_kernel_traitsILi192ELi64ELi64ELi8ES3_EELb0ELb0ELb0ELb0ELb0ELb0ELb0EEEvNS_16Flash_bwd_paramsE --------------------------
	.section	.nv.shared._ZN5flash44flash_bwd_dq_dk_dv_loop_seqk_parallel_kernelI23Flash_bwd_kernel_traitsILi192ELi64ELi64ELi8ELi4ELi2ELi2ELb0ELb0EN7cutlass10bfloat16_tE19Flash_kernel_traitsILi192ELi64ELi64ELi8ES3_EELb0ELb0ELb0ELb0ELb0ELb0ELb0EEEvNS_16Flash_bwd_paramsE,"aw",@nobits
	.sectionflags	@""
	.align	16


//--------------------- .nv.shared._ZN5flash44flash_bwd_dq_dk_dv_loop_seqk_parallel_kernelI23Flash_bwd_kernel_traitsILi192ELi64ELi64ELi8ELi4ELi2ELi2ELb0ELb0EN7cutlass10bfloat16_tE19Flash_kernel_traitsILi192ELi64ELi64ELi8ES3_EELb0ELb0ELb1ELb0ELb0ELb0ELb0EEEvNS_16Flash_bwd_paramsE --------------------------
	.section	.nv.shared._ZN5flash44flash_bwd_dq_dk_dv_loop_seqk_parallel_kernelI23Flash_bwd_kernel_traitsILi192ELi64ELi64ELi8ELi4ELi2ELi2ELb0ELb0EN7cutlass10bfloat16_tE19Flash_kernel_traitsILi192ELi64ELi64ELi8ES3_EELb0ELb0ELb1ELb0ELb0ELb0ELb0EEEvNS_16Flash_bwd_paramsE,"aw",@nobits
	.sectionflags	@""
	.align	16


//--------------------- .nv.shared._ZN5flash44flash_bwd_dq_dk_dv_loop_seqk_parallel_kernelI23Flash_bwd_kernel_traitsILi192ELi64ELi64ELi8ELi4ELi2ELi2ELb0ELb0EN7cutlass10bfloat16_tE19Flash_kernel_traitsILi192ELi64ELi64ELi8ES3_EELb0ELb0ELb0ELb0ELb0ELb1ELb0EEEvNS_16Flash_bwd_paramsE --------------------------
	.section	.nv.shared._ZN5flash44flash_bwd_dq_dk_dv_loop_seqk_parallel_kernelI23Flash_bwd_kernel_traitsILi192ELi64ELi64ELi8ELi4ELi2ELi2ELb0ELb0EN7cutlass10bfloat16_tE19Flash_kernel_traitsILi192ELi64ELi64ELi8ES3_EELb0ELb0ELb0ELb0ELb0ELb1ELb0EEEvNS_16Flash_bwd_paramsE,"aw",@nobits
	.sectionflags	@""
	.align	16


//--------------------- .nv.shared._ZN5flash44flash_bwd_dq_dk_dv_loop_seqk_parallel_kernelI23Flash_bwd_kernel_traitsILi192ELi64ELi64ELi8ELi4ELi2ELi2ELb0ELb0EN7cutlass10bfloat16_tE19Flash_kernel_traitsILi192ELi64ELi64ELi8ES3_EELb0ELb0ELb0ELb1ELb0ELb0ELb0EEEvNS_16Flash_bwd_paramsE --------------------------
	.section	.nv.shared._ZN5flash44flash_bwd_dq_dk_dv_loop_seqk_parallel_kernelI23Flash_bwd_kernel_traitsILi192ELi64ELi64ELi8ELi4ELi2ELi2ELb0ELb0EN7cutlass10bfloat16_tE19Flash_kernel_traitsILi192ELi64ELi64ELi8ES3_EELb0ELb0ELb0ELb1ELb0ELb0ELb0EEEvNS_16Flash_bwd_paramsE,"aw",@nobits
	.sectionflags	@""
	.align	16


//--------------------- .nv.shared._ZN5flash44flash_bwd_dq_dk_dv_loop_seqk_parallel_kernelI23Flash_bwd_kernel_traitsILi192ELi64ELi64ELi8ELi4ELi2ELi2ELb0ELb0EN7cutlass10bfloat16_tE19Flash_kernel_traitsILi192ELi64ELi64ELi8ES3_EELb0ELb0ELb1ELb0ELb0ELb1ELb0EEEvNS_16Flash_bwd_paramsE --------------------------
	.section	.nv.shared._ZN5flash44flash_bwd_dq_dk_dv_loop_seqk_parallel_kernelI23Flash_bwd_kernel_traitsILi192ELi64ELi64ELi8ELi4ELi2ELi2ELb0ELb0EN7cutlass10bfloat16_tE19Flash_kernel_traitsILi192ELi64ELi64ELi8ES3_EELb0ELb0ELb1ELb0ELb0ELb1ELb0EEEvNS_16Flash_bwd_paramsE,"aw",@nobits
	.sectionflags	@""
	.align	16


//--------------------- .nv.shared._ZN5flash44flash_bwd_dq_dk_dv_loop_seqk_parallel_kernelI23Flash_bwd_kernel_traitsILi192ELi64ELi64ELi8ELi4ELi2ELi2ELb0ELb0EN7cutlass10bfloat16_tE19Flash_kernel_traitsILi192ELi64ELi64ELi8ES3_EELb0ELb0ELb1ELb1ELb0ELb0ELb0EEEvNS_16Flash_bwd_paramsE --------------------------
	.section	.nv.shared._ZN5flash44flash_bwd_dq_dk_dv_loop_seqk_parallel_kernelI23Flash_bwd_kernel_traitsILi192ELi64ELi64ELi8ELi4ELi2ELi2ELb0ELb0EN7cutlass10bfloat16_tE19Flash_kernel_traitsILi192ELi64ELi64ELi8ES3_EELb0ELb0ELb1ELb1ELb0ELb0ELb0EEEvNS_16Flash_bwd_paramsE,"aw",@nobits
	.sectionflags	@""
	.align	16


//--------------------- .nv.shared._ZN5flash27flash_bwd_convert_dq_kernelI23Flash_bwd_kernel_traitsILi192ELi64ELi64ELi8ELi4ELi2ELi2ELb1ELb1EN7cutlass10bfloat16_tE19Flash_kernel_traitsILi192ELi64ELi64ELi8ES3_EEEEvNS_16Flash_bwd_paramsEi --------------------------
	.section	.nv.shared._ZN5flash27flash_bwd_convert_dq_kernelI23Flash_bwd_kernel_traitsILi192ELi64ELi64ELi8ELi4ELi2ELi2ELb1ELb1EN7cutlass10bfloat16_tE19Flash_kernel_traitsILi192ELi64ELi64ELi8ES3_EEEEvNS_16Flash_bwd_paramsEi,"aw",@nobits
	.sectionflags	@""
	.align	16


//--------------------- .nv.shared._ZN5flash44flash_bwd_dq_dk_dv_loop_seqk_parallel_kernelI23Flash_bwd_kernel_traitsILi192ELi64ELi64ELi8ELi4ELi2ELi2ELb1ELb1EN7cutlass10bfloat16_tE19Flash_kernel_traitsILi192ELi64ELi64ELi8ES3_EELb1ELb0ELb0ELb0ELb0ELb0ELb0EEEvNS_16Flash_bwd_paramsE --------------------------
	.section	.nv.shared._ZN5flash44flash_bwd_dq_dk_dv_loop_seqk_parallel_kernelI23Flash_bwd_kernel_traitsILi192ELi64ELi64ELi8ELi4ELi2ELi2ELb1ELb1EN7cutlass10bfloat16_tE19Flash_kernel_traitsILi192ELi64ELi64ELi8ES3_EELb1ELb0ELb0ELb0ELb0ELb0ELb0EEEvNS_16Flash_bwd_paramsE,"aw",@nobits
	.sectionflags	@""
	.align	16


//--------------------- .nv.shared._ZN5flash44flash_bwd_dq_dk_dv_loop_seqk_parallel_kernelI23Flash_bwd_kernel_traitsILi192ELi64ELi64ELi8ELi4ELi2ELi2ELb1ELb1EN7cutlass10bfloat16_tE19Flash_kernel_traitsILi192ELi64ELi64ELi8ES3_EELb0ELb0ELb0ELb0ELb0ELb0ELb1EEEvNS_16Flash_bwd_paramsE --------------------------
	.section	.nv.shared._ZN5flash44flash_bwd_dq_dk_dv_loop_seqk_parallel_kernelI23Flash_bwd_kernel_traitsILi192ELi64ELi64ELi8ELi4ELi2ELi2ELb1ELb1EN7cutlass10bfloat16_tE19Flash_kernel_traitsILi192ELi64ELi64ELi8ES3_EELb0ELb0ELb0ELb0ELb0ELb0ELb1EEEvNS_16Flash_bwd_paramsE,"aw",@nobits
	.sectionflags	@""
	.align	16


//--------------------- .nv.shared._ZN5flash44flash_bwd_dq_dk_dv_loop_seqk_parallel_kernelI23Flash_bwd_kernel_traitsILi192ELi64ELi64ELi8ELi4ELi2ELi2ELb1ELb1EN7cutlass10bfloat16_tE19Flash_kernel_traitsILi192ELi64ELi64ELi8ES3_EELb1ELb0ELb1ELb0ELb0ELb0ELb0EEEvNS_16Flash_bwd_paramsE --------------------------
	.section	.nv.shared._ZN5flash44flash_bwd_dq_dk_dv_loop_seqk_parallel_kernelI23Flash_bwd_kernel_traitsILi192ELi64ELi64ELi8ELi4ELi2ELi2ELb1ELb1EN7cutlass10bfloat16_tE19Flash_kernel_traitsILi192ELi64ELi64ELi8ES3_EELb1ELb0ELb1ELb0ELb0ELb0ELb0EEEvNS_16Flash_bwd_paramsE,"aw",@nobits
	.sectionflags	@""
	.align	16


//--------------------- .nv.shared._ZN5flash44flash_bwd_dq_dk_dv_loop_seqk_parallel_kernelI23Flash_bwd_kernel_traitsILi192ELi64ELi64ELi8ELi4ELi2ELi2ELb1ELb1EN7cutlass10bfloat16_tE19Flash_kernel_traitsILi192ELi64ELi64ELi8ES3_EELb0ELb0ELb1ELb0ELb0ELb0ELb1EEEvNS_16Flash_bwd_paramsE --------------------------
	.section	.nv.shared._ZN5flash44flash_bwd_dq_dk_dv_loop_seqk_parallel_kernelI23Flash_bwd_kernel_traitsILi192ELi64ELi64ELi8ELi4ELi2ELi2ELb1ELb1EN7cutlass10bfloat16_tE19Flash_kernel_traitsILi192ELi64ELi64ELi8ES3_EELb0ELb0ELb1ELb0ELb0ELb0ELb1EEEvNS_16Flash_bwd_paramsE,"aw",@nobits
	.sectionflags	@""
	.align	16


//--------------------- .nv.shared._ZN5flash44flash_bwd_dq_dk_dv_loop_seqk_parallel_kernelI23Flash_bwd_kernel_traitsILi192ELi64ELi64ELi8ELi4ELi2ELi2ELb1ELb1EN7cutlass10bfloat16_tE19Flash_kernel_traitsILi192ELi64ELi64ELi8ES3_EELb1ELb0ELb0ELb0ELb0ELb1ELb0EEEvNS_16Flash_bwd_paramsE --------------------------
	.section	.nv.shared._ZN5flash44flash_bwd_dq_dk_dv_loop_seqk_parallel_kernelI23Flash_bwd_kernel_traitsILi192ELi64ELi64ELi8ELi4ELi2ELi2ELb1ELb1EN7cutlass10bfloat16_tE19Flash_kernel_traitsILi192ELi64ELi64ELi8ES3_EELb1ELb0ELb0ELb0ELb0ELb1ELb0EEEvNS_16Flash_bwd_paramsE,"aw",@nobits
	.sectionflags	@""
	.align	16


//--------------------- .nv.shared._ZN5flash44flash_bwd_dq_dk_dv_loop_seqk_parallel_kernelI23Flash_bwd_kernel_traitsILi192ELi64ELi64ELi8ELi4ELi2ELi2ELb1ELb1EN7cutlass10bfloat16_tE19Flash_kernel_traitsILi192ELi64ELi64ELi8ES3_EELb0ELb0ELb0ELb0ELb0ELb1ELb1EEEvNS_16Flash_bwd_paramsE --------------------------
	.section	.nv.shared._ZN5flash44flash_bwd_dq_dk_dv_loop_seqk_parallel_kernelI23Flash_bwd_kernel_traitsILi192ELi64ELi64ELi8ELi4ELi2ELi2ELb1ELb1EN7cutlass10bfloat16_tE19Flash_kernel_traitsILi192ELi64ELi64ELi8ES3_EELb0ELb0ELb0ELb0ELb0ELb1ELb1EEEvNS_16Flash_bwd_paramsE,"aw",@nobits
	.sectionflags	@""
	.align	16


//--------------------- .nv.shared._ZN5flash44flash_bwd_dq_dk_dv_loop_seqk_parallel_kernelI23Flash_bwd_kernel_traitsILi192ELi64ELi64ELi8ELi4ELi2ELi2ELb1ELb1EN7cutlass10bfloat16_tE19Flash_kernel_traitsILi192ELi64ELi64ELi8ES3_EELb1ELb0ELb0ELb1ELb0ELb0ELb0EEEvNS_16Flash_bwd_paramsE --------------------------
	.section	.nv.shared._ZN5flash44flash_bwd_dq_dk_dv_loop_seqk_parallel_kernelI23Flash_bwd_kernel_traitsILi192ELi64ELi64ELi8ELi4ELi2ELi2ELb1ELb1EN7cutlass10bfloat16_tE19Flash_kernel_traitsILi192ELi64ELi64ELi8ES3_EELb1ELb0ELb0ELb1ELb0ELb0ELb0EEEvNS_16Flash_bwd_paramsE,"aw",@nobits
	.sectionflags	@""
	.align	16


//--------------------- .nv.shared._ZN5flash44flash_bwd_dq_dk_dv_loop_seqk_parallel_kernelI23Flash_bwd_kernel_traitsILi192ELi64ELi64ELi8ELi4ELi2ELi2ELb1ELb1EN7cutlass10bfloat16_tE19Flash_kernel_traitsILi192ELi64ELi64ELi8ES3_EELb0ELb0ELb0ELb1ELb0ELb0ELb1EEEvNS_16Flash_bwd_paramsE --------------------------
	.section	.nv.shared._ZN5flash44flash_bwd_dq_dk_dv_loop_seqk_parallel_kernelI23Flash_bwd_kernel_traitsILi192ELi64ELi64ELi8ELi4ELi2ELi2ELb1ELb1EN7cutlass10bfloat16_tE19Flash_kernel_traitsILi192ELi64ELi64ELi8ES3_EELb0ELb0ELb0ELb1ELb0ELb0ELb1EEEvNS_16Flash_bwd_paramsE,"aw",@nobits
	.sectionflags	@""
	.align	16


//--------------------- .nv.shared._ZN5flash44flash_bwd_dq_dk_dv_loop_seqk_parallel_kernelI23Flash_bwd_kernel_traitsILi192ELi64ELi64ELi8ELi4ELi2ELi2ELb1ELb1EN7cutlass10bfloat16_tE19Flash_kernel_traitsILi192ELi64ELi64ELi8ES3_EELb1ELb0ELb1ELb0ELb0ELb1ELb0EEEvNS_16Flash_bwd_paramsE --------------------------
	.section	.nv.shared._ZN5flash44flash_bwd_dq_dk_dv_loop_seqk_parallel_kernelI23Flash_bwd_kernel_traitsILi192ELi64ELi64ELi8ELi4ELi2ELi2ELb1ELb1EN7cutlass10bfloat16_tE19Flash_kernel_traitsILi192ELi64ELi64ELi8ES3_EELb1ELb0ELb1ELb0ELb0ELb1ELb0EEEvNS_16Flash_bwd_paramsE,"aw",@nobits
	.sectionflags	@""
	.align	16


//--------------------- .nv.shared._ZN5flash44flash_bwd_dq_dk_dv_loop_seqk_parallel_kernelI23Flash_bwd_kernel_traitsILi192ELi64ELi64ELi8ELi4ELi2ELi2ELb1ELb1EN7cutlass10bfloat16_tE19Flash_kernel_traitsILi192ELi64ELi64ELi8ES3_EELb0ELb0ELb1ELb0ELb0ELb1ELb1EEEvNS_16Flash_bwd_paramsE --------------------------
	.section	.nv.shared._ZN5flash44flash_bwd_dq_dk_dv_loop_seqk_parallel_kernelI23Flash_bwd_kernel_traitsILi192ELi64ELi64ELi8ELi4ELi2ELi2ELb1ELb1EN7cutlass10bfloat16_tE19Flash_kernel_traitsILi192ELi64ELi64ELi8ES3_EELb0ELb0ELb1ELb0ELb0ELb1ELb1EEEvNS_16Flash_bwd_paramsE,"aw",@nobits
	.sectionflags	@""
	.align	16


//--------------------- .nv.shared._ZN5flash44flash_bwd_dq_dk_dv_loop_seqk_parallel_kernelI23Flash_bwd_kernel_traitsILi192ELi64ELi64ELi8ELi4ELi2ELi2ELb1ELb1EN7cutlass10bfloat16_tE19Flash_kernel_traitsILi192ELi64ELi64ELi8ES3_EELb1ELb0ELb1ELb1ELb0ELb0ELb0EEEvNS_16Flash_bwd_paramsE --------------------------
	.section	.nv.shared._ZN5flash44flash_bwd_dq_dk_dv_loop_seqk_parallel_kernelI23Flash_bwd_kernel_traitsILi192ELi64ELi64ELi8ELi4ELi2ELi2ELb1ELb1EN7cutlass10bfloat16_tE19Flash_kernel_traitsILi192ELi64ELi64ELi8ES3_EELb1ELb0ELb1ELb1ELb0ELb0ELb0EEEvNS_16Flash_bwd_paramsE,"aw",@nobits
	.sectionflags	@""
	.align	16


//--------------------- .nv.shared._ZN5flash44flash_bwd_dq_dk_dv_loop_seqk_parallel_kernelI23Flash_bwd_kernel_traitsILi192ELi64ELi64ELi8ELi4ELi2ELi2ELb1ELb1EN7cutlass10bfloat16_tE19Flash_kernel_traitsILi192ELi64ELi64ELi8ES3_EELb0ELb0ELb1ELb1ELb0ELb0ELb1EEEvNS_16Flash_bwd_paramsE --------------------------
	.section	.nv.shared._ZN5flash44flash_bwd_dq_dk_dv_loop_seqk_parallel_kernelI23Flash_bwd_kernel_traitsILi192ELi64ELi64ELi8ELi4ELi2ELi2ELb1ELb1EN7cutlass10bfloat16_tE19Flash_kernel_traitsILi192ELi64ELi64ELi8ES3_EELb0ELb0ELb1ELb1ELb0ELb0ELb1EEEvNS_16Flash_bwd_paramsE,"aw",@nobits
	.sectionflags	@""
	.align	16


//--------------------- .nv.shared._ZN5flash25flash_bwd_dot_do_o_kernelILb0E23Flash_bwd_kernel_traitsILi192ELi64ELi64ELi8ELi4ELi2ELi2ELb1ELb1EN7cutlass10bfloat16_tE19Flash_kernel_traitsILi192ELi64ELi64ELi8ES3_EEEEvNS_16Flash_bwd_paramsE --------------------------
	.section	.nv.shared._ZN5flash25flash_bwd_dot_do_o_kernelILb0E23Flash_bwd_kernel_traitsILi192ELi64ELi64ELi8ELi4ELi2ELi2ELb1ELb1EN7cutlass10bfloat16_tE19Flash_kernel_traitsILi192ELi64ELi64ELi8ES3_EEEEvNS_16Flash_bwd_paramsE,"aw",@nobits
	.sectionflags	@""
	.align	16


//--------------------- .nv.shared._ZN5flash25flash_bwd_dot_do_o_kernelILb1E23Flash_bwd_kernel_traitsILi192ELi64ELi64ELi8ELi4ELi2ELi2ELb1ELb1EN7cutlass10bfloat16_tE19Flash_kernel_traitsILi192ELi64ELi64ELi8ES3_EEEEvNS_16Flash_bwd_paramsE --------------------------
	.section	.nv.shared._ZN5flash25flash_bwd_dot_do_o_kernelILb1E23Flash_bwd_kernel_traitsILi192ELi64ELi64ELi8ELi4ELi2ELi2ELb1ELb1EN7cutlass10bfloat16_tE19Flash_kernel_traitsILi192ELi64ELi64ELi8ES3_EEEEvNS_16Flash_bwd_paramsE,"aw",@nobits
	.sectionflags	@""
	.align	16


//--------------------- .nv.shared._ZN5flash27flash_bwd_convert_dq_kernelI23Flash_bwd_kernel_traitsILi192ELi64ELi64ELi8ELi4ELi2ELi2ELb0ELb0EN7cutlass10bfloat16_tE19Flash_kernel_traitsILi192ELi64ELi64ELi8ES3_EEEEvNS_16Flash_bwd_paramsEi --------------------------
	.section	.nv.shared._ZN5flash27flash_bwd_convert_dq_kernelI23Flash_bwd_kernel_traitsILi192ELi64ELi64ELi8ELi4ELi2ELi2ELb0ELb0EN7cutlass10bfloat16_tE19Flash_kernel_traitsILi192ELi64ELi64ELi8ES3_EEEEvNS_16Flash_bwd_paramsEi,"aw",@nobits
	.sectionflags	@""
	.align	16


//--------------------- .nv.shared._ZN5flash44flash_bwd_dq_dk_dv_loop_seqk_parallel_kernelI23Flash_bwd_kernel_traitsILi192ELi64ELi64ELi8ELi4ELi2ELi2ELb0ELb0EN7cutlass10bfloat16_tE19Flash_kernel_traitsILi192ELi64ELi64ELi8ES3_EELb1ELb0ELb0ELb0ELb0ELb0ELb0EEEvNS_16Flash_bwd_paramsE --------------------------
	.section	.nv.shared._ZN5flash44flash_bwd_dq_dk_dv_loop_seqk_parallel_kernelI23Flash_bwd_kernel_traitsILi192ELi64ELi64ELi8ELi4ELi2ELi2ELb0ELb0EN7cutlass10bfloat16_tE19Flash_kernel_traitsILi192ELi64ELi64ELi8ES3_EELb1ELb0ELb0ELb0ELb0ELb0ELb0EEEvNS_16Flash_bwd_paramsE,"aw",@nobits
	.sectionflags	@""
	.align	16


//--------------------- .nv.shared._ZN5flash44flash_bwd_dq_dk_dv_loop_seqk_parallel_kernelI23Flash_bwd_kernel_traitsILi192ELi64ELi64ELi8ELi4ELi2ELi2ELb0ELb0EN7cutlass10bfloat16_tE19Flash_kernel_traitsILi192ELi64ELi64ELi8ES3_EELb0ELb0ELb0ELb0ELb0ELb0ELb1EEEvNS_16Flash_bwd_paramsE --------------------------
	.section	.nv.shared._ZN5flash44flash_bwd_dq_dk_dv_loop_seqk_parallel_kernelI23Flash_bwd_kernel_traitsILi192ELi64ELi64ELi8ELi4ELi2ELi2ELb0ELb0EN7cutlass10bfloat16_tE19Flash_kernel_traitsILi192ELi64ELi64ELi8ES3_EELb0ELb0ELb0ELb0ELb0ELb0ELb1EEEvNS_16Flash_bwd_paramsE,"aw",@nobits
	.sectionflags	@""
	.align	16


//--------------------- .nv.shared._ZN5flash44flash_bwd_dq_dk_dv_loop_seqk_parallel_kernelI23Flash_bwd_kernel_traitsILi192ELi64ELi64ELi8ELi4ELi2ELi2ELb0ELb0EN7cutlass10bfloat16_tE19Flash_kernel_traitsILi192ELi64ELi64ELi8ES3_EELb1ELb0ELb1ELb0ELb0ELb0ELb0EEEvNS_16Flash_bwd_paramsE --------------------------
	.section	.nv.shared._ZN5flash44flash_bwd_dq_dk_dv_loop_seqk_parallel_kernelI23Flash_bwd_kernel_traitsILi192ELi64ELi64ELi8ELi4ELi2ELi2ELb0ELb0EN7cutlass10bfloat16_tE19Flash_kernel_traitsILi192ELi64ELi64ELi8ES3_EELb1ELb0ELb1ELb0ELb0ELb0ELb0EEEvNS_16Flash_bwd_paramsE,"aw",@nobits
	.sectionflags	@""
	.align	16


//--------------------- .nv.shared._ZN5flash44flash_bwd_dq_dk_dv_loop_seqk_parallel_kernelI23Flash_bwd_kernel_traitsILi192ELi64ELi64ELi8ELi4ELi2ELi2ELb0ELb0EN7cutlass10bfloat16_tE19Flash_kernel_traitsILi192ELi64ELi64ELi8ES3_EELb0ELb0ELb1ELb0ELb0ELb0ELb1EEEvNS_16Flash_bwd_paramsE --------------------------
	.section	.nv.shared._ZN5flash44flash_bwd_dq_dk_dv_loop_seqk_parallel_kernelI23Flash_bwd_kernel_traitsILi192ELi64ELi64ELi8ELi4ELi2ELi2ELb0ELb0EN7cutlass10bfloat16_tE19Flash_kernel_traitsILi192ELi64ELi64ELi8ES3_EELb0ELb0ELb1ELb0ELb0ELb0ELb1EEEvNS_16Flash_bwd_paramsE,"aw",@nobits
	.sectionflags	@""
	.align	16


//--------------------- .nv.shared._ZN5flash44flash_bwd_dq_dk_dv_loop_seqk_parallel_kernelI23Flash_bwd_kernel_traitsILi192ELi64ELi64ELi8ELi4ELi2ELi2ELb0ELb0EN7cutlass10bfloat16_tE19Flash_kernel_traitsILi192ELi64ELi64ELi8ES3_EELb1ELb0ELb0ELb0ELb0ELb1ELb0EEEvNS_16Flash_bwd_paramsE --------------------------
	.section	.nv.shared._ZN5flash44flash_bwd_dq_dk_dv_loop_seqk_parallel_kernelI23Flash_bwd_kernel_traitsILi192ELi64ELi64ELi8ELi4ELi2ELi2ELb0ELb0EN7cutlass10bfloat16_tE19Flash_kernel_traitsILi192ELi64ELi64ELi8ES3_EELb1ELb0ELb0ELb0ELb0ELb1ELb0EEEvNS_16Flash_bwd_paramsE,"aw",@nobits
	.sectionflags	@""
	.align	16


//--------------------- .nv.shared._ZN5flash44flash_bwd_dq_dk_dv_loop_seqk_parallel_kernelI23Flash_bwd_kernel_traitsILi192ELi64ELi64ELi8ELi4ELi2ELi2ELb0ELb0EN7cutlass10bfloat16_tE19Flash_kernel_traitsILi192ELi64ELi64ELi8ES3_EELb0ELb0ELb0ELb0ELb0ELb1ELb1EEEvNS_16Flash_bwd_paramsE --------------------------
	.section	.nv.shared._ZN5flash44flash_bwd_dq_dk_dv_loop_seqk_parallel_kernelI23Flash_bwd_kernel_traitsILi192ELi64ELi64ELi8ELi4ELi2ELi2ELb0ELb0EN7cutlass10bfloat16_tE19Flash_kernel_traitsILi192ELi64ELi64ELi8ES3_EELb0ELb0ELb0ELb0ELb0ELb1ELb1EEEvNS_16Flash_bwd_paramsE,"aw",@nobits
	.sectionflags	@""
	.align	16


//--------------------- .nv.shared._ZN5flash44flash_bwd_dq_dk_dv_loop_seqk_parallel_kernelI23Flash_bwd_kernel_traitsILi192ELi64ELi64ELi8ELi4ELi2ELi2ELb0ELb0EN7cutlass10bfloat16_tE19Flash_kernel_traitsILi192ELi64ELi64ELi8ES3_EELb1ELb0ELb0ELb1ELb0ELb0ELb0EEEvNS_16Flash_bwd_paramsE --------------------------
	.section	.nv.shared._ZN5flash44flash_bwd_dq_dk_dv_loop_seqk_parallel_kernelI23Flash_bwd_kernel_traitsILi192ELi64ELi64ELi8ELi4ELi2ELi2ELb0ELb0EN7cutlass10bfloat16_tE19Flash_kernel_traitsILi192ELi64ELi64ELi8ES3_EELb1ELb0ELb0ELb1ELb0ELb0ELb0EEEvNS_16Flash_bwd_paramsE,"aw",@nobits
	.sectionflags	@""
	.align	16


//--------------------- .nv.shared._ZN5flash44flash_bwd_dq_dk_dv_loop_seqk_parallel_kernelI23Flash_bwd_kernel_traitsILi192ELi64ELi64ELi8ELi4ELi2ELi2ELb0ELb0EN7cutlass10bfloat16_tE19Flash_kernel_traitsILi192ELi64ELi64ELi8ES3_EELb0ELb0ELb0ELb1ELb0ELb0ELb1EEEvNS_16Flash_bwd_paramsE --------------------------
	.section	.nv.shared._ZN5flash44flash_bwd_dq_dk_dv_loop_seqk_parallel_kernelI23Flash_bwd_kernel_traitsILi192ELi64ELi64ELi8ELi4ELi2ELi2ELb0ELb0EN7cutlass10bfloat16_tE19Flash_kernel_traitsILi192ELi64ELi64ELi8ES3_EELb0ELb0ELb0ELb1ELb0ELb0ELb1EEEvNS_16Flash_bwd_paramsE,"aw",@nobits
	.sectionflags	@""
	.align	16


//--------------------- .nv.shared._ZN5flash44flash_bwd_dq_dk_dv_loop_seqk_parallel_kernelI23Flash_bwd_kernel_traitsILi192ELi64ELi64ELi8ELi4ELi2ELi2ELb0ELb0EN7cutlass10bfloat16_tE19Flash_kernel_traitsILi192ELi64ELi64ELi8ES3_EELb1ELb0ELb1ELb0ELb0ELb1ELb0EEEvNS_16Flash_bwd_paramsE --------------------------
	.section	.nv.shared._ZN5flash44flash_bwd_dq_dk_dv_loop_seqk_parallel_kernelI23Flash_bwd_kernel_traitsILi192ELi64ELi64ELi8ELi4ELi2ELi2ELb0ELb0EN7cutlass10bfloat16_tE19Flash_kernel_traitsILi192ELi64ELi64ELi8ES3_EELb1ELb0ELb1ELb0ELb0ELb1ELb0EEEvNS_16Flash_bwd_paramsE,"aw",@nobits
	.sectionflags	@""
	.align	16


//--------------------- .nv.shared._ZN5flash44flash_bwd_dq_dk_dv_loop_seqk_parallel_kernelI23Flash_bwd_kernel_traitsILi192ELi64ELi64ELi8ELi4ELi2ELi2ELb0ELb0EN7cutlass10bfloat16_tE19Flash_kernel_traitsILi192ELi64ELi64ELi8ES3_EELb0ELb0ELb1ELb0ELb0ELb1ELb1EEEvNS_16Flash_bwd_paramsE --------------------------
	.section	.nv.shared._ZN5flash44flash_bwd_dq_dk_dv_loop_seqk_parallel_kernelI23Flash_bwd_kernel_traitsILi192ELi64ELi64ELi8ELi4ELi2ELi2ELb0ELb0EN7cutlass10bfloat16_tE19Flash_kernel_traitsILi192ELi64ELi64ELi8ES3_EELb0ELb0ELb1ELb0ELb0ELb1ELb1EEEvNS_16Flash_bwd_paramsE,"aw",@nobits
	.sectionflags	@""
	.align	16


//--------------------- .nv.shared._ZN5flash44flash_bwd_dq_dk_dv_loop_seqk_parallel_kernelI23Flash_bwd_kernel_traitsILi192ELi64ELi64ELi8ELi4ELi2ELi2ELb0ELb0EN7cutlass10bfloat16_tE19Flash_kernel_traitsILi192ELi64ELi64ELi8ES3_EELb1ELb0ELb1ELb1ELb0ELb0ELb0EEEvNS_16Flash_bwd_paramsE --------------------------
	.section	.nv.shared._ZN5flash44flash_bwd_dq_dk_dv_loop_seqk_parallel_kernelI23Flash_bwd_kernel_traitsILi192ELi64ELi64ELi8ELi4ELi2ELi2ELb0ELb0EN7cutlass10bfloat16_tE19Flash_kernel_traitsILi192ELi64ELi64ELi8ES3_EELb1ELb0ELb1ELb1ELb0ELb0ELb0EEEvNS_16Flash_bwd_paramsE,"aw",@nobits
	.sectionflags	@""
	.align	16


//--------------------- .nv.shared._ZN5flash44flash_bwd_dq_dk_dv_loop_seqk_parallel_kernelI23Flash_bwd_kernel_traitsILi192ELi64ELi64ELi8ELi4ELi2ELi2ELb0ELb0EN7cutlass10bfloat16_tE19Flash_kernel_traitsILi192ELi64ELi64ELi8ES3_EELb0ELb0ELb1ELb1ELb0ELb0ELb1EEEvNS_16Flash_bwd_paramsE --------------------------
	.section	.nv.shared._ZN5flash44flash_bwd_dq_dk_dv_loop_seqk_parallel_kernelI23Flash_bwd_kernel_traitsILi192ELi64ELi64ELi8ELi4ELi2ELi2ELb0ELb0EN7cutlass10bfloat16_tE19Flash_kernel_traitsILi192ELi64ELi64ELi8ES3_EELb0ELb0ELb1ELb1ELb0ELb0ELb1EEEvNS_16Flash_bwd_paramsE,"aw",@nobits
	.sectionflags	@""
	.align	16


//--------------------- .nv.shared._ZN5flash25flash_bwd_dot_do_o_kernelILb0E23Flash_bwd_kernel_traitsILi192ELi64ELi64ELi8ELi4ELi2ELi2ELb0ELb0EN7cutlass10bfloat16_tE19Flash_kernel_traitsILi192ELi64ELi64ELi8ES3_EEEEvNS_16Flash_bwd_paramsE --------------------------
	.section	.nv.shared._ZN5flash25flash_bwd_dot_do_o_kernelILb0E23Flash_bwd_kernel_traitsILi192ELi64ELi64ELi8ELi4ELi2ELi2ELb0ELb0EN7cutlass10bfloat16_tE19Flash_kernel_traitsILi192ELi64ELi64ELi8ES3_EEEEvNS_16Flash_bwd_paramsE,"aw",@nobits
	.sectionflags	@""
	.align	16


//--------------------- .nv.shared._ZN5flash25flash_bwd_dot_do_o_kernelILb1E23Flash_bwd_kernel_traitsILi192ELi64ELi64ELi8ELi4ELi2ELi2ELb0ELb0EN7cutlass10bfloat16_tE19Flash_kernel_traitsILi192ELi64ELi64ELi8ES3_EEEEvNS_16Flash_bwd_paramsE --------------------------
	.section	.nv.shared._ZN5flash25flash_bwd_dot_do_o_kernelILb1E23Flash_bwd_kernel_traitsILi192ELi64ELi64ELi8ELi4ELi2ELi2ELb0ELb0EN7cutlass10bfloat16_tE19Flash_kernel_traitsILi192ELi64ELi64ELi8ES3_EEEEvNS_16Flash_bwd_paramsE,"aw",@nobits
	.sectionflags	@""
	.align	16
